def matmul_kernel(
    a_ptr,
    b_ptr,
    c_ptr,
    M,
    N,
    K,
    stride_am,
    stride_ak,
    stride_bk,
    stride_bn,
    stride_cm,
    stride_cn,
    BLOCK_M: tl.constexpr,
    BLOCK_N: tl.constexpr,
    BLOCK_K: tl.constexpr,
    GROUP_M: tl.constexpr,
):
    pid = tl.program_id(axis=0)
    num_pid_m = tl.cdiv(M, BLOCK_M)
    num_pid_n = tl.cdiv(N, BLOCK_N)
    num_pid_in_group = GROUP_M * num_pid_n
    group_id = pid // num_pid_in_group
    first_pid_m = group_id * GROUP_M
    group_size_m = min(num_pid_m - first_pid_m, GROUP_M)
    pid_m = first_pid_m + ((pid % num_pid_in_group) % group_size_m)
    pid_n = (pid % num_pid_in_group) // group_size_m

    offs_am = (pid_m * BLOCK_M + tl.arange(0, BLOCK_M)) % M
    offs_bn = (pid_n * BLOCK_N + tl.arange(0, BLOCK_N)) % N
    offs_k = tl.arange(0, BLOCK_K)
    a_ptrs = a_ptr + offs_am[:, None] * stride_am + offs_k[None, :] * stride_ak
    b_ptrs = b_ptr + offs_k[:, None] * stride_bk + offs_bn[None, :] * stride_bn

    acc = tl.zeros((BLOCK_M, BLOCK_N), dtype=tl.float32)
    for kk in range(0, tl.cdiv(K, BLOCK_K)):
        a = tl.load(a_ptrs, mask=offs_k[None, :] < K - kk * BLOCK_K, other=0.0)
        b = tl.load(b_ptrs, mask=offs_k[:, None] < K - kk * BLOCK_K, other=0.0)
        acc = tl.dot(a, b, acc)
        a_ptrs += BLOCK_K * stride_ak
        b_ptrs += BLOCK_K * stride_bk

    c = acc.to(c_ptr.dtype.element_ty)
    offs_cm = pid_m * BLOCK_M + tl.arange(0, BLOCK_M)
    offs_cn = pid_n * BLOCK_N + tl.arange(0, BLOCK_N)
    c_ptrs = c_ptr + offs_cm[:, None] * stride_cm + offs_cn[None, :] * stride_cn
    mask = (offs_cm[:, None] < M) & (offs_cn[None, :] < N)
    tl.store(c_ptrs, c, mask=mask)

# config = {"BLOCK_K": 128, "BLOCK_M": 256, "BLOCK_N": 128, "GROUP_M": 8, "arch": "sm_90", "dtype": "fp16", "num_ctas": 2, "num_stages": 3, "num_warps": 4}
# arch = sm_90


// ===== COMPILED SASS (sm_90a) =====

	.target	sm_90a

	.elftype	@"ET_EXEC"


//--------------------- .note.nv.tkinfo           --------------------------
	.section	.note.nv.tkinfo,"",@"SHT_NOTE"
	.sectionflags	@"SHF_NOTE_NV_TKINFO"
	.tkinfo
        /*0018*/ 	.word	0x00000002
        /*0030*/ 	.string	""
        /*0030*/ 	.string	"ptxas"
        /*0030*/ 	.string	"Cuda compilation tools, release 13.0, V13.0.88"
        /*0030*/ 	.string	"Build cuda_13.0.r13.0/compiler.36424714_0"
        /*0030*/ 	.string	"-v  -suppress-debug-info  -lineinfo  -arch sm_90a "



//--------------------- .note.nv.cuinfo           --------------------------
	.section	.note.nv.cuinfo,"",@"SHT_NOTE"
	.sectionflags	@"SHF_NOTE_NV_CUINFO"
        /*0018*/ 	.short	0x0002
        /*001a*/ 	.short	0x005a
        /*001c*/ 	.short	0x0082
	.zero		2


//--------------------- .nv.info                  --------------------------
	.section	.nv.info,"",@"SHT_CUDA_INFO"
	.align	4


	//----- nvinfo : EIATTR_REGCOUNT
	.align		4
        /*0000*/ 	.byte	0x04, 0x2f
        /*0002*/ 	.short	(.L_1 - .L_0)
	.align		4
.L_0:
        /*0004*/ 	.word	index@(matmul_kernel)
        /*0008*/ 	.word	0x000000ff


	//----- nvinfo : EIATTR_FRAME_SIZE
	.align		4
.L_1:
        /*000c*/ 	.byte	0x04, 0x11
        /*000e*/ 	.short	(.L_3 - .L_2)
	.align		4
.L_2:
        /*0010*/ 	.word	index@(matmul_kernel)
        /*0014*/ 	.word	0x00000910


	//----- nvinfo : EIATTR_MIN_STACK_SIZE
	.align		4
.L_3:
        /*0018*/ 	.byte	0x04, 0x12
        /*001a*/ 	.short	(.L_5 - .L_4)
	.align		4
.L_4:
        /*001c*/ 	.word	index@(matmul_kernel)
        /*0020*/ 	.word	0x00000910
.L_5:


//--------------------- .nv.compat                --------------------------
	.section	.nv.compat,"",@"SHT_CUDA_COMPAT_INFO"
	.align	4
        /*0000*/ 	.byte	0x02, 0x09, 0x01, 0x00, 0x02, 0x02, 0x04, 0x00, 0x02, 0x05, 0x05, 0x00, 0x03, 0x07, 0x01, 0x01
        /*0010*/ 	.byte	0x02, 0x03, 0x00, 0x00, 0x02, 0x06, 0x01, 0x00, 0x04, 0x0b, 0x08, 0x00, 0x00, 0x00, 0x00, 0x00
        /*0020*/ 	.byte	0x00, 0x00, 0x00, 0x00


//--------------------- .nv.info.matmul_kernel    --------------------------
	.section	.nv.info.matmul_kernel,"",@"SHT_CUDA_INFO"
	.sectionflags	@""
	.align	4


	//----- nvinfo : EIATTR_CUDA_API_VERSION
	.align		4
        /*0000*/ 	.byte	0x04, 0x37
        /*0002*/ 	.short	(.L_7 - .L_6)
.L_6:
        /*0004*/ 	.word	0x00000082


	//----- nvinfo : EIATTR_KPARAM_INFO
	.align		4
.L_7:
        /*0008*/ 	.byte	0x04, 0x17
        /*000a*/ 	.short	(.L_9 - .L_8)
.L_8:
        /*000c*/ 	.word	0x00000000
        /*0010*/ 	.short	0x000d
        /*0012*/ 	.short	0x0048
        /*0014*/ 	.byte	0x00, 0xf4, 0x21, 0x00


	//----- nvinfo : EIATTR_KPARAM_INFO
	.align		4
.L_9:
        /*0018*/ 	.byte	0x04, 0x17
        /*001a*/ 	.short	(.L_11 - .L_10)
.L_10:
        /*001c*/ 	.word	0x00000000
        /*0020*/ 	.short	0x000c
        /*0022*/ 	.short	0x0040
        /*0024*/ 	.byte	0x00, 0xf4, 0x21, 0x00


	//----- nvinfo : EIATTR_KPARAM_INFO
	.align		4
.L_11:
        /*0028*/ 	.byte	0x04, 0x17
        /*002a*/ 	.short	(.L_13 - .L_12)
.L_12:
        /*002c*/ 	.word	0x00000000
        /*0030*/ 	.short	0x000b
        /*0032*/ 	.short	0x0038
        /*0034*/ 	.byte	0x00, 0xf0, 0x11, 0x00


	//----- nvinfo : EIATTR_KPARAM_INFO
	.align		4
.L_13:
        /*0038*/ 	.byte	0x04, 0x17
        /*003a*/ 	.short	(.L_15 - .L_14)
.L_14:
        /*003c*/ 	.word	0x00000000
        /*0040*/ 	.short	0x000a
        /*0042*/ 	.short	0x0034
        /*0044*/ 	.byte	0x00, 0xf0, 0x11, 0x00


	//----- nvinfo : EIATTR_KPARAM_INFO
	.align		4
.L_15:
        /*0048*/ 	.byte	0x04, 0x17
        /*004a*/ 	.short	(.L_17 - .L_16)
.L_16:
        /*004c*/ 	.word	0x00000000
        /*0050*/ 	.short	0x0009
        /*0052*/ 	.short	0x0030
        /*0054*/ 	.byte	0x00, 0xf0, 0x11, 0x00


	//----- nvinfo : EIATTR_KPARAM_INFO
	.align		4
.L_17:
        /*0058*/ 	.byte	0x04, 0x17
        /*005a*/ 	.short	(.L_19 - .L_18)
.L_18:
        /*005c*/ 	.word	0x00000000
        /*0060*/ 	.short	0x0008
        /*0062*/ 	.short	0x002c
        /*0064*/ 	.byte	0x00, 0xf0, 0x11, 0x00


	//----- nvinfo : EIATTR_KPARAM_INFO
	.align		4
.L_19:
        /*0068*/ 	.byte	0x04, 0x17
        /*006a*/ 	.short	(.L_21 - .L_20)
.L_20:
        /*006c*/ 	.word	0x00000000
        /*0070*/ 	.short	0x0007
        /*0072*/ 	.short	0x0028
        /*0074*/ 	.byte	0x00, 0xf0, 0x11, 0x00


	//----- nvinfo : EIATTR_KPARAM_INFO
	.align		4
.L_21:
        /*0078*/ 	.byte	0x04, 0x17
        /*007a*/ 	.short	(.L_23 - .L_22)
.L_22:
        /*007c*/ 	.word	0x00000000
        /*0080*/ 	.short	0x0006
        /*0082*/ 	.short	0x0024
        /*0084*/ 	.byte	0x00, 0xf0, 0x11, 0x00


	//----- nvinfo : EIATTR_KPARAM_INFO
	.align		4
.L_23:
        /*0088*/ 	.byte	0x04, 0x17
        /*008a*/ 	.short	(.L_25 - .L_24)
.L_24:
        /*008c*/ 	.word	0x00000000
        /*0090*/ 	.short	0x0005
        /*0092*/ 	.short	0x0020
        /*0094*/ 	.byte	0x00, 0xf0, 0x11, 0x00


	//----- nvinfo : EIATTR_KPARAM_INFO
	.align		4
.L_25:
        /*0098*/ 	.byte	0x04, 0x17
        /*009a*/ 	.short	(.L_27 - .L_26)
.L_26:
        /*009c*/ 	.word	0x00000000
        /*00a0*/ 	.short	0x0004
        /*00a2*/ 	.short	0x001c
        /*00a4*/ 	.byte	0x00, 0xf0, 0x11, 0x00


	//----- nvinfo : EIATTR_KPARAM_INFO
	.align		4
.L_27:
        /*00a8*/ 	.byte	0x04, 0x17
        /*00aa*/ 	.short	(.L_29 - .L_28)
.L_28:
        /*00ac*/ 	.word	0x00000000
        /*00b0*/ 	.short	0x0003
        /*00b2*/ 	.short	0x0018
        /*00b4*/ 	.byte	0x00, 0xf0, 0x11, 0x00


	//----- nvinfo : EIATTR_KPARAM_INFO
	.align		4
.L_29:
        /*00b8*/ 	.byte	0x04, 0x17
        /*00ba*/ 	.short	(.L_31 - .L_30)
.L_30:
        /*00bc*/ 	.word	0x00000000
        /*00c0*/ 	.short	0x0002
        /*00c2*/ 	.short	0x0010
        /*00c4*/ 	.byte	0x00, 0xf4, 0x21, 0x00


	//----- nvinfo : EIATTR_KPARAM_INFO
	.align		4
.L_31:
        /*00c8*/ 	.byte	0x04, 0x17
        /*00ca*/ 	.short	(.L_33 - .L_32)
.L_32:
        /*00cc*/ 	.word	0x00000000
        /*00d0*/ 	.short	0x0001
        /*00d2*/ 	.short	0x0008
        /*00d4*/ 	.byte	0x00, 0xf4, 0x21, 0x00


	//----- nvinfo : EIATTR_KPARAM_INFO
	.align		4
.L_33:
        /*00d8*/ 	.byte	0x04, 0x17
        /*00da*/ 	.short	(.L_35 - .L_34)
.L_34:
        /*00dc*/ 	.word	0x00000000
        /*00e0*/ 	.short	0x0000
        /*00e2*/ 	.short	0x0000
        /*00e4*/ 	.byte	0x00, 0xf4, 0x21, 0x00


	//----- nvinfo : EIATTR_EXPLICIT_CLUSTER
	.align		4
.L_35:
        /*00e8*/ 	.byte	0x01, 0x3e
	.zero		2


	//----- nvinfo : EIATTR_CTA_PER_CLUSTER
	.align		4
        /*00ec*/ 	.byte	0x04, 0x3d
        /*00ee*/ 	.short	(.L_37 - .L_36)
.L_36:
        /*00f0*/ 	.word	0x00000002
        /*00f4*/ 	.word	0x00000001
        /*00f8*/ 	.word	0x00000001


	//----- nvinfo : EIATTR_SPARSE_MMA_MASK
	.align		4
.L_37:
        /*00fc*/ 	.byte	0x03, 0x50
        /*00fe*/ 	.short	0x0000


	//----- nvinfo : EIATTR_MAXREG_COUNT
	.align		4
        /*0100*/ 	.byte	0x03, 0x1b
        /*0102*/ 	.short	0x00ff


	//----- nvinfo : EIATTR_NUM_BARRIERS
	.align		4
        /*0104*/ 	.byte	0x02, 0x4c
        /*0106*/ 	.byte	0x01
	.zero		1


	//----- nvinfo : EIATTR_ANNOTATIONS
	.align		4
        /*0108*/ 	.byte	0x04, 0x55
        /*010a*/ 	.short	(.L_39 - .L_38)


	//   ....[0]....
.L_38:
        /*010c*/ 	.word	0x00000001
        /*0110*/ 	.byte	0x00, 0x08, 0x00, 0x00, 0x01, 0x00, 0x00, 0x00, 0x30, 0x66, 0x00, 0x00, 0x01, 0x00, 0x00, 0x00
        /* <DEDUP_REMOVED lines=1028> */
        /*4160*/ 	.byte	0x60, 0xa3, 0x01, 0x00, 0x01, 0x00, 0x00, 0x00, 0xa0, 0xa8, 0x01, 0x00


	//----- nvinfo : EIATTR_MERCURY_ISA_VERSION
	.align		4
.L_39:
        /*416c*/ 	.byte	0x03, 0x5f
        /*416e*/ 	.short	0x0101


	//----- nvinfo : EIATTR_EXIT_INSTR_OFFSETS
	.align		4
        /*4170*/ 	.byte	0x04, 0x1c
        /*4172*/ 	.short	(.L_41 - .L_40)


	//   ....[0]....
.L_40:
        /*4174*/ 	.word	0x0001e9b0


	//   ....[1]....
        /*4178*/ 	.word	0x0001e9e0


	//----- nvinfo : EIATTR_REQNTID
	.align		4
.L_41:
        /*417c*/ 	.byte	0x04, 0x10
        /*417e*/ 	.short	(.L_43 - .L_42)
.L_42:
        /*4180*/ 	.word	0x00000080
        /*4184*/ 	.word	0x00000001
        /*4188*/ 	.word	0x00000001


	//----- nvinfo : EIATTR_CBANK_PARAM_SIZE
	.align		4
.L_43:
        /*418c*/ 	.byte	0x03, 0x19
        /*418e*/ 	.short	0x0050


	//----- nvinfo : EIATTR_PARAM_CBANK
	.align		4
        /*4190*/ 	.byte	0x04, 0x0a
        /*4192*/ 	.short	(.L_45 - .L_44)
	.align		4
.L_44:
        /*4194*/ 	.word	index@(.nv.constant0.matmul_kernel)
        /*4198*/ 	.short	0x0210
        /*419a*/ 	.short	0x0050


	//----- nvinfo : EIATTR_SW_WAR
	.align		4
.L_45:
        /*419c*/ 	.byte	0x04, 0x36
        /*419e*/ 	.short	(.L_47 - .L_46)
.L_46:
        /*41a0*/ 	.word	0x00000008
.L_47:


//--------------------- .nv.callgraph             --------------------------
	.section	.nv.callgraph,"",@"SHT_CUDA_CALLGRAPH"
	.align	4
	.sectionentsize	8
	.align		4
        /*0000*/ 	.word	0x00000000
	.align		4
        /*0004*/ 	.word	0xffffffff
	.align		4
        /*0008*/ 	.word	0x00000000
	.align		4
        /*000c*/ 	.word	0xfffffffe
	.align		4
        /*0010*/ 	.word	0x00000000
	.align		4
        /*0014*/ 	.word	0xfffffffd
	.align		4
        /*0018*/ 	.word	0x00000000
	.align		4
        /*001c*/ 	.word	0xfffffffc


//--------------------- .text.matmul_kernel       --------------------------
	.section	.text.matmul_kernel,"ax",@progbits
	.align	128
        .global         matmul_kernel
        .type           matmul_kernel,@function
        .size           matmul_kernel,(.L_x_3 - matmul_kernel)
        .other          matmul_kernel,@"STO_CUDA_ENTRY STV_DEFAULT"
matmul_kernel:
.text.matmul_kernel:
[----:B------:R-:W0:Y:S08]  /*0000*/  LDC R1, c[0x0][0x28] ;  /* 0x00000a00ff017b82 */ /* 0x000e300000000800 */
[----:B------:R-:W1:Y:S01]  /*0010*/  LDC.64 R158, c[0x0][0x228] ;  /* 0x00008a00ff9e7b82 */ /* 0x000e620000000a00 */
[----:B0-----:R-:W-:Y:S01]  /*0020*/  VIADD R1, R1, 0xfffff6f0 ;  /* 0xfffff6f001017836 */ /* 0x001fe20000000000 */
[----:B------:R-:W-:-:S02]  /*0030*/  CS2R R24, SRZ ;  /* 0x0000000000187805 */ /* 0x000fc4000001ff00 */
[----:B------:R-:W-:Y:S02]  /*0040*/  CS2R R26, SRZ ;  /* 0x00000000001a7805 */ /* 0x000fe4000001ff00 */
[----:B------:R-:W-:Y:S02]  /*0050*/  CS2R R28, SRZ ;  /* 0x00000000001c7805 */ /* 0x000fe4000001ff00 */
[----:B------:R-:W-:Y:S02]  /*0060*/  CS2R R30, SRZ ;  /* 0x00000000001e7805 */ /* 0x000fe4000001ff00 */
[----:B------:R-:W-:Y:S02]  /*0070*/  CS2R R32, SRZ ;  /* 0x0000000000207805 */ /* 0x000fe4000001ff00 */
[----:B------:R-:W-:Y:S01]  /*0080*/  CS2R R34, SRZ ;  /* 0x0000000000227805 */ /* 0x000fe2000001ff00 */
[----:B------:R-:W0:Y:S01]  /*0090*/  S2UR UR4, SR_CTAID.X ;  /* 0x00000000000479c3 */ /* 0x000e220000002500 */
[----:B------:R-:W-:-:S02]  /*00a0*/  CS2R R36, SRZ ;  /* 0x0000000000247805 */ /* 0x000fc4000001ff00 */
[----:B------:R-:W-:Y:S02]  /*00b0*/  CS2R R38, SRZ ;  /* 0x0000000000267805 */ /* 0x000fe4000001ff00 */
[----:B------:R-:W-:Y:S02]  /*00c0*/  CS2R R40, SRZ ;  /* 0x0000000000287805 */ /* 0x000fe4000001ff00 */
[----:B------:R-:W-:Y:S02]  /*00d0*/  CS2R R42, SRZ ;  /* 0x00000000002a7805 */ /* 0x000fe4000001ff00 */
[----:B------:R-:W-:Y:S02]  /*00e0*/  CS2R R44, SRZ ;  /* 0x00000000002c7805 */ /* 0x000fe4000001ff00 */
[----:B------:R-:W-:Y:S02]  /*00f0*/  CS2R R46, SRZ ;  /* 0x00000000002e7805 */ /* 0x000fe4000001ff00 */
[----:B------:R-:W-:Y:S01]  /*0100*/  CS2R R48, SRZ ;  /* 0x0000000000307805 */ /* 0x000fe2000001ff00 */
[----:B------:R-:W2:Y:S01]  /*0110*/  S2UR UR7, SR_CgaCtaId ;  /* 0x00000000000779c3 */ /* 0x000ea20000008800 */
[----:B------:R-:W-:-:S02]  /*0120*/  CS2R R50, SRZ ;  /* 0x0000000000327805 */ /* 0x000fc4000001ff00 */
[----:B------:R-:W-:Y:S02]  /*0130*/  CS2R R52, SRZ ;  /* 0x0000000000347805 */ /* 0x000fe4000001ff00 */
[----:B------:R-:W-:Y:S02]  /*0140*/  CS2R R54, SRZ ;  /* 0x0000000000367805 */ /* 0x000fe4000001ff00 */
[----:B------:R-:W-:Y:S02]  /*0150*/  CS2R R56, SRZ ;  /* 0x0000000000387805 */ /* 0x000fe4000001ff00 */
[----:B------:R-:W-:Y:S02]  /*0160*/  CS2R R58, SRZ ;  /* 0x00000000003a7805 */ /* 0x000fe4000001ff00 */
[----:B------:R-:W-:Y:S02]  /*0170*/  CS2R R60, SRZ ;  /* 0x00000000003c7805 */ /* 0x000fe4000001ff00 */
[----:B------:R-:W-:Y:S01]  /*0180*/  CS2R R62, SRZ ;  /* 0x00000000003e7805 */ /* 0x000fe2000001ff00 */
[----:B-1----:R-:W-:Y:S01]  /*0190*/  VIADD R0, R159, 0x7f ;  /* 0x0000007f9f007836 */ /* 0x002fe20000000000 */
[----:B------:R-:W1:Y:S01]  /*01a0*/  LDC R20, c[0x0][0x230] ;  /* 0x00008c00ff147b82 */ /* 0x000e620000000800 */
[----:B------:R-:W-:-:S02]  /*01b0*/  CS2R R64, SRZ ;  /* 0x0000000000407805 */ /* 0x000fc4000001ff00 */
[----:B------:R-:W-:Y:S02]  /*01c0*/  CS2R R66, SRZ ;  /* 0x0000000000427805 */ /* 0x000fe4000001ff00 */
[----:B------:R-:W-:Y:S02]  /*01d0*/  CS2R R68, SRZ ;  /* 0x0000000000447805 */ /* 0x000fe4000001ff00 */
[----:B------:R-:W-:Y:S02]  /*01e0*/  SHF.R.S32.HI R3, RZ, 0x1f, R0 ;  /* 0x0000001fff037819 */ /* 0x000fe40000011400 */
[----:B------:R-:W-:Y:S02]  /*01f0*/  CS2R R70, SRZ ;  /* 0x0000000000467805 */ /* 0x000fe4000001ff00 */
[----:B------:R-:W-:Y:S02]  /*0200*/  CS2R R72, SRZ ;  /* 0x0000000000487805 */ /* 0x000fe4000001ff00 */
[----:B0-----:R-:W-:Y:S01]  /*0210*/  I2FP.F32.U32 R5, UR4 ;  /* 0x0000000400057c45 */ /* 0x001fe20008201000 */
[----:B------:R-:W-:Y:S01]  /*0220*/  ULDC UR4, c[0x0][0x150] ;  /* 0x0000540000047ab9 */ /* 0x000fe20000000800 */
[----:B------:R-:W-:-:S02]  /*0230*/  LEA.HI R3, R3, R0, RZ, 0x7 ;  /* 0x0000000003037211 */ /* 0x000fc400078f38ff */
[----:B------:R-:W-:Y:S02]  /*0240*/  CS2R R74, SRZ ;  /* 0x00000000004a7805 */ /* 0x000fe4000001ff00 */
[----:B------:R-:W-:Y:S01]  /*0250*/  CS2R R76, SRZ ;  /* 0x00000000004c7805 */ /* 0x000fe2000001ff00 */
[----:B------:R-:W-:Y:S01]  /*0260*/  FMUL R5, R5, UR4 ;  /* 0x0000000405057c20 */ /* 0x000fe20008400000 */
[----:B------:R-:W-:Y:S01]  /*0270*/  SHF.R.S32.HI R3, RZ, 0x7, R3 ;  /* 0x00000007ff037819 */ /* 0x000fe20000011403 */
[----:B------:R-:W-:Y:S01]  /*0280*/  UMOV UR4, 0x400 ;  /* 0x0000040000047882 */ /* 0x000fe20000000000 */
[----:B--2---:R-:W-:Y:S01]  /*0290*/  USHF.L.U32 UR6, UR7, 0x7, URZ ;  /* 0x0000000707067899 */ /* 0x004fe2000800063f */
[----:B------:R-:W-:Y:S01]  /*02a0*/  CS2R R78, SRZ ;  /* 0x00000000004e7805 */ /* 0x000fe2000001ff00 */
[----:B------:R-:W-:Y:S01]  /*02b0*/  ULEA UR4, UR7, UR4, 0x18 ;  /* 0x0000000407047291 */ /* 0x000fe2000f8ec03f */
[----:B------:R-:W-:Y:S01]  /*02c0*/  IMAD.SHL.U32 R4, R3, 0x8, RZ ;  /* 0x0000000803047824 */ /* 0x000fe200078e00ff */
[----:B------:R-:W0:Y:S01]  /*02d0*/  F2I.U32.TRUNC.NTZ R5, R5 ;  /* 0x0000000500057305 */ /* 0x000e22000020f000 */
[----:B------:R-:W-:Y:S01]  /*02e0*/  ULOP3.LUT UR6, UR6, 0x80, URZ, 0xc0, !UPT ;  /* 0x0000008006067892 */ /* 0x000fe2000f8ec03f */
[----:B------:R-:W-:-:S02]  /*02f0*/  CS2R R80, SRZ ;  /* 0x0000000000507805 */ /* 0x000fc4000001ff00 */
[----:B------:R-:W-:Y:S02]  /*0300*/  CS2R R82, SRZ ;  /* 0x0000000000527805 */ /* 0x000fe4000001ff00 */
[----:B------:R-:W-:Y:S01]  /*0310*/  IABS R7, R4 ;  /* 0x0000000400077213 */ /* 0x000fe20000000000 */
[----:B-1----:R-:W-:Y:S01]  /*0320*/  VIADD R20, R20, 0x7f ;  /* 0x0000007f14147836 */ /* 0x002fe20000000000 */
[----:B------:R-:W-:Y:S02]  /*0330*/  CS2R R84, SRZ ;  /* 0x0000000000547805 */ /* 0x000fe4000001ff00 */
[----:B------:R-:W-:Y:S01]  /*0340*/  CS2R R86, SRZ ;  /* 0x0000000000567805 */ /* 0x000fe2000001ff00 */
[----:B------:R-:W1:Y:S01]  /*0350*/  I2F.RP R0, R7 ;  /* 0x0000000700007306 */ /* 0x000e620000209400 */
[----:B0-----:R-:W-:-:S07]  /*0360*/  IABS R11, R5 ;  /* 0x00000005000b7213 */ /* 0x001fce0000000000 */
[----:B-1----:R-:W0:Y:S02]  /*0370*/  MUFU.RCP R0, R0 ;  /* 0x0000000000007308 */ /* 0x002e240000001000 */
[----:B0-----:R-:W-:Y:S01]  /*0380*/  VIADD R2, R0, 0xffffffe ;  /* 0x0ffffffe00027836 */ /* 0x001fe20000000000 */
[----:B------:R-:W-:-:S05]  /*0390*/  IABS R0, R4 ;  /* 0x0000000400007213 */ /* 0x000fca0000000000 */
[----:B------:R0:W1:Y:S01]  /*03a0*/  F2I.FTZ.U32.TRUNC.NTZ R3, R2 ;  /* 0x0000000200037305 */ /* 0x000062000021f000 */
[----:B------:R-:W-:Y:S02]  /*03b0*/  IMAD.MOV R0, RZ, RZ, -R0 ;  /* 0x000000ffff007224 */ /* 0x000fe400078e0a00 */
[----:B0-----:R-:W-:Y:S02]  /*03c0*/  IMAD.MOV.U32 R2, RZ, RZ, RZ ;  /* 0x000000ffff027224 */ /* 0x001fe400078e00ff */
[----:B-1----:R-:W-:-:S04]  /*03d0*/  IMAD.MOV R6, RZ, RZ, -R3 ;  /* 0x000000ffff067224 */ /* 0x002fc800078e0a03 */
[----:B------:R-:W-:-:S04]  /*03e0*/  IMAD R9, R6, R7, RZ ;  /* 0x0000000706097224 */ /* 0x000fc800078e02ff */
[----:B------:R-:W-:-:S06]  /*03f0*/  IMAD.HI.U32 R2, R3, R9, R2 ;  /* 0x0000000903027227 */ /* 0x000fcc00078e0002 */
[----:B------:R-:W-:-:S04]  /*0400*/  IMAD.HI.U32 R2, R2, R11, RZ ;  /* 0x0000000b02027227 */ /* 0x000fc800078e00ff */
[----:B------:R-:W-:-:S05]  /*0410*/  IMAD R0, R2, R0, R11 ;  /* 0x0000000002007224 */ /* 0x000fca00078e020b */
[----:B------:R-:W-:-:S13]  /*0420*/  ISETP.GT.U32.AND P1, PT, R7, R0, PT ;  /* 0x000000000700720c */ /* 0x000fda0003f24070 */
[----:B------:R-:W-:Y:S02]  /*0430*/  @!P1 IMAD.IADD R0, R0, 0x1, -R7 ;  /* 0x0000000100009824 */ /* 0x000fe400078e0a07 */
[----:B------:R-:W-:Y:S01]  /*0440*/  @!P1 VIADD R2, R2, 0x1 ;  /* 0x0000000102029836 */ /* 0x000fe20000000000 */
[----:B------:R-:W-:Y:S02]  /*0450*/  ISETP.NE.AND P1, PT, R4, RZ, PT ;  /* 0x000000ff0400720c */ /* 0x000fe40003f25270 */
[----:B------:R-:W-:Y:S02]  /*0460*/  ISETP.GE.U32.AND P0, PT, R0, R7, PT ;  /* 0x000000070000720c */ /* 0x000fe40003f06070 */
[----:B------:R-:W-:-:S04]  /*0470*/  LOP3.LUT R0, R5, R4, RZ, 0x3c, !PT ;  /* 0x0000000405007212 */ /* 0x000fc800078e3cff */
[----:B------:R-:W-:Y:S01]  /*0480*/  ISETP.GE.AND P2, PT, R0, RZ, PT ;  /* 0x000000ff0000720c */ /* 0x000fe20003f46270 */
[----:B------:R-:W-:-:S05]  /*0490*/  VIADD R0, R158, 0xff ;  /* 0x000000ff9e007836 */ /* 0x000fca0000000000 */
[----:B------:R-:W-:Y:S01]  /*04a0*/  SHF.R.S32.HI R3, RZ, 0x1f, R0 ;  /* 0x0000001fff037819 */ /* 0x000fe20000011400 */
[----:B------:R-:W-:-:S03]  /*04b0*/  @P0 VIADD R2, R2, 0x1 ;  /* 0x0000000102020836 */ /* 0x000fc60000000000 */
[----:B------:R-:W-:-:S03]  /*04c0*/  LEA.HI R3, R3, R0, RZ, 0x8 ;  /* 0x0000000003037211 */ /* 0x000fc600078f40ff */
[----:B------:R-:W-:Y:S01]  /*04d0*/  @!P2 IMAD.MOV R2, RZ, RZ, -R2 ;  /* 0x000000ffff02a224 */ /* 0x000fe200078e0a02 */
[----:B------:R-:W-:-:S05]  /*04e0*/  @!P1 LOP3.LUT R2, RZ, R4, RZ, 0x33, !PT ;  /* 0x00000004ff029212 */ /* 0x000fca00078e33ff */
[----:B------:R-:W-:Y:S02]  /*04f0*/  IMAD.SHL.U32 R6, R2, 0x8, RZ ;  /* 0x0000000802067824 */ /* 0x000fe400078e00ff */
[----:B------:R-:W-:-:S03]  /*0500*/  IMAD.MOV R2, RZ, RZ, -R2 ;  /* 0x000000ffff027224 */ /* 0x000fc600078e0a02 */
[----:B------:R-:W-:Y:S01]  /*0510*/  LEA.HI.SX32 R3, R3, -R6, 0x18 ;  /* 0x8000000603037211 */ /* 0x000fe200078fc2ff */
[----:B------:R-:W-:-:S03]  /*0520*/  IMAD R4, R4, R2, R5 ;  /* 0x0000000204047224 */ /* 0x000fc600078e0205 */
[----:B------:R-:W-:Y:S02]  /*0530*/  VIMNMX R11, R3, 0x8, PT ;  /* 0x00000008030b7848 */ /* 0x000fe40003fe0100 */
[----:B------:R-:W-:Y:S02]  /*0540*/  IABS R9, R4 ;  /* 0x0000000400097213 */ /* 0x000fe40000000000 */
[----:B------:R-:W-:-:S04]  /*0550*/  IABS R7, R11 ;  /* 0x0000000b00077213 */ /* 0x000fc80000000000 */
[----:B------:R-:W0:Y:S08]  /*0560*/  I2F.RP R0, R7 ;  /* 0x0000000700007306 */ /* 0x000e300000209400 */
[----:B0-----:R-:W0:Y:S02]  /*0570*/  MUFU.RCP R0, R0 ;  /* 0x0000000000007308 */ /* 0x001e240000001000 */
[----:B0-----:R-:W-:-:S06]  /*0580*/  VIADD R3, R0, 0xffffffe ;  /* 0x0ffffffe00037836 */ /* 0x001fcc0000000000 */
[----:B------:R-:W0:Y:S02]  /*0590*/  F2I.FTZ.U32.TRUNC.NTZ R3, R3 ;  /* 0x0000000300037305 */ /* 0x000e24000021f000 */
[----:B0-----:R-:W-:-:S04]  /*05a0*/  IMAD.MOV R8, RZ, RZ, -R3 ;  /* 0x000000ffff087224 */ /* 0x001fc800078e0a03 */
[----:B------:R-:W-:Y:S01]  /*05b0*/  IMAD.MOV.U32 R2, RZ, RZ, R8 ;  /* 0x000000ffff027224 */ /* 0x000fe200078e0008 */
[----:B------:R-:W-:-:S03]  /*05c0*/  IABS R8, R11 ;  /* 0x0000000b00087213 */ /* 0x000fc60000000000 */
[----:B------:R-:W-:Y:S02]  /*05d0*/  IMAD R5, R2, R7, RZ ;  /* 0x0000000702057224 */ /* 0x000fe400078e02ff */
[----:B------:R-:W-:Y:S02]  /*05e0*/  IMAD.MOV.U32 R2, RZ, RZ, RZ ;  /* 0x000000ffff027224 */ /* 0x000fe400078e00ff */
[----:B------:R-:W-:Y:S02]  /*05f0*/  IMAD.MOV R0, RZ, RZ, -R8 ;  /* 0x000000ffff007224 */ /* 0x000fe400078e0a08 */
[----:B------:R-:W-:Y:S02]  /*0600*/  IMAD.HI.U32 R2, R3, R5, R2 ;  /* 0x0000000503027227 */ /* 0x000fe400078e0002 */
[----:B------:R-:W0:Y:S04]  /*0610*/  S2R R3, SR_TID.X ;  /* 0x0000000000037919 */ /* 0x000e280000002100 */
[----:B------:R-:W-:-:S04]  /*0620*/  IMAD.HI.U32 R2, R2, R9, RZ ;  /* 0x0000000902027227 */ /* 0x000fc800078e00ff */
[----:B------:R-:W-:-:S05]  /*0630*/  IMAD R0, R2, R0, R9 ;  /* 0x0000000002007224 */ /* 0x000fca00078e0209 */
[----:B------:R-:W-:-:S13]  /*0640*/  ISETP.GT.U32.AND P1, PT, R7, R0, PT ;  /* 0x000000000700720c */ /* 0x000fda0003f24070 */
[----:B------:R-:W-:Y:S02]  /*0650*/  @!P1 IMAD.IADD R0, R0, 0x1, -R7 ;  /* 0x0000000100009824 */ /* 0x000fe400078e0a07 */
[----:B------:R-:W-:Y:S01]  /*0660*/  @!P1 VIADD R2, R2, 0x1 ;  /* 0x0000000102029836 */ /* 0x000fe20000000000 */
[----:B------:R-:W-:Y:S02]  /*0670*/  ISETP.NE.AND P1, PT, R11, RZ, PT ;  /* 0x000000ff0b00720c */ /* 0x000fe40003f25270 */
[----:B------:R-:W-:Y:S02]  /*0680*/  ISETP.GE.U32.AND P0, PT, R0, R7, PT ;  /* 0x000000070000720c */ /* 0x000fe40003f06070 */
[----:B------:R-:W-:Y:S02]  /*0690*/  LOP3.LUT R0, R4, R11, RZ, 0x3c, !PT ;  /* 0x0000000b04007212 */ /* 0x000fe400078e3cff */
[----:B0-----:R-:W-:Y:S02]  /*06a0*/  LOP3.LUT R204, R3, 0x7f, RZ, 0xc0, !PT ;  /* 0x0000007f03cc7812 */ /* 0x001fe400078ec0ff */
[----:B------:R-:W-:-:S07]  /*06b0*/  ISETP.GE.AND P2, PT, R0, RZ, PT ;  /* 0x000000ff0000720c */ /* 0x000fce0003f46270 */
[----:B------:R-:W-:Y:S01]  /*06c0*/  @P0 VIADD R2, R2, 0x1 ;  /* 0x0000000102020836 */ /* 0x000fe20000000000 */
[----:B------:R-:W-:-:S05]  /*06d0*/  ISETP.GE.AND P0, PT, R20, 0x80, PT ;  /* 0x000000801400780c */ /* 0x000fca0003f06270 */
[----:B------:R-:W-:Y:S01]  /*06e0*/  @!P2 IMAD.MOV R2, RZ, RZ, -R2 ;  /* 0x000000ffff02a224 */ /* 0x000fe200078e0a02 */
[----:B------:R-:W-:-:S05]  /*06f0*/  @!P1 LOP3.LUT R2, RZ, R11, RZ, 0x33, !PT ;  /* 0x0000000bff029212 */ /* 0x000fca00078e33ff */
[----:B------:R-:W-:-:S04]  /*0700*/  IMAD.MOV R0, RZ, RZ, -R2 ;  /* 0x000000ffff007224 */ /* 0x000fc800078e0a02 */
[----:B------:R-:W-:-:S04]  /*0710*/  IMAD R0, R11, R0, R4 ;  /* 0x000000000b007224 */ /* 0x000fc800078e0204 */
[----:B------:R-:W-:-:S05]  /*0720*/  IMAD.IADD R0, R6, 0x1, R0 ;  /* 0x0000000106007824 */ /* 0x000fca00078e0200 */
[----:B------:R-:W-:Y:S01]  /*0730*/  R2UR UR5, R0 ;  /* 0x00000000000572ca */ /* 0x000fe200000e0000 */
[----:B------:R-:W-:-:S04]  /*0740*/  IMAD.SHL.U32 R0, R2, 0x80, RZ ;  /* 0x0000008002007824 */ /* 0x000fc800078e00ff */
[C---:B------:R-:W-:Y:S02]  /*0750*/  VIADD R94, R0.reuse, 0x1 ;  /* 0x00000001005e7836 */ /* 0x040fe40000000000 */
[C---:B------:R-:W-:Y:S02]  /*0760*/  VIADD R92, R0.reuse, 0x2 ;  /* 0x00000002005c7836 */ /* 0x040fe40000000000 */
[C---:B------:R-:W-:Y:S02]  /*0770*/  VIADD R90, R0.reuse, 0x3 ;  /* 0x00000003005a7836 */ /* 0x040fe40000000000 */
[C---:B------:R-:W-:Y:S02]  /*0780*/  VIADD R88, R0.reuse, 0x4 ;  /* 0x0000000400587836 */ /* 0x040fe40000000000 */
[----:B------:R-:W-:Y:S01]  /*0790*/  ULEA UR5, UR5, UR6, 0x8 ;  /* 0x0000000605057291 */ /* 0x000fe2000f8e403f */
[C---:B------:R-:W-:Y:S02]  /*07a0*/  VIADD R18, R0.reuse, 0x5 ;  /* 0x0000000500127836 */ /* 0x040fe40000000000 */
[----:B------:R-:W-:Y:S01]  /*07b0*/  ULDC.64 UR6, c[0x0][0x208] ;  /* 0x0000820000067ab9 */ /* 0x000fe20000000a00 */
[----:B------:R-:W-:-:S02]  /*07c0*/  VIADD R16, R0, 0x6 ;  /* 0x0000000600107836 */ /* 0x000fc40000000000 */
[----:B------:R-:W-:Y:S02]  /*07d0*/  VIADD R203, R204, UR5 ;  /* 0x00000005cccb7c36 */ /* 0x000fe40008000000 */
[C---:B------:R-:W-:Y:S02]  /*07e0*/  VIADD R96, R0.reuse, 0x7 ;  /* 0x0000000700607836 */ /* 0x040fe40000000000 */
[C---:B------:R-:W-:Y:S01]  /*07f0*/  VIADD R100, R0.reuse, 0x8 ;  /* 0x0000000800647836 */ /* 0x040fe20000000000 */
[----:B------:R0:W-:Y:S01]  /*0800*/  STL [R1+0x848], R203 ;  /* 0x000848cb01007387 */ /* 0x0001e20000100800 */
[C---:B------:R-:W-:Y:S02]  /*0810*/  VIADD R104, R0.reuse, 0x9 ;  /* 0x0000000900687836 */ /* 0x040fe40000000000 */
[C---:B------:R-:W-:Y:S02]  /*0820*/  VIADD R106, R0.reuse, 0xa ;  /* 0x0000000a006a7836 */ /* 0x040fe40000000000 */
[----:B------:R-:W-:-:S02]  /*0830*/  VIADD R102, R0, 0xb ;  /* 0x0000000b00667836 */ /* 0x000fc40000000000 */
[C---:B------:R-:W-:Y:S02]  /*0840*/  VIADD R98, R0.reuse, 0xc ;  /* 0x0000000c00627836 */ /* 0x040fe40000000000 */
[C---:B------:R-:W-:Y:S02]  /*0850*/  VIADD R21, R0.reuse, 0xd ;  /* 0x0000000d00157836 */ /* 0x040fe40000000000 */
[C---:B------:R-:W-:Y:S02]  /*0860*/  VIADD R19, R0.reuse, 0xe ;  /* 0x0000000e00137836 */ /* 0x040fe40000000000 */
        /* <DEDUP_REMOVED lines=112> */
[----:B------:R-:W-:Y:S01]  /*0f70*/  VIADD R202, R0, 0x7f ;  /* 0x0000007f00ca7836 */ /* 0x000fe20000000000 */
[----:B0-----:R-:W-:Y:S06]  /*0f80*/  @!P0 BRA `(.L_x_0) ;  /* 0x0000019800448947 */ /* 0x001fec0003800000 */
[----:B------:R-:W-:Y:S01]  /*0f90*/  IABS R24, R158 ;  /* 0x0000009e00187213 */ /* 0x000fe20000000000 */
[----:B------:R-:W-:Y:S01]  /*0fa0*/  ULDC UR60, c[0x0][0x23c] ;  /* 0x00008f00003c7ab9 */ /* 0x000fe20000000800 */
[----:B------:R-:W-:Y:S01]  /*0fb0*/  IABS R6, R159 ;  /* 0x0000009f00067213 */ /* 0x000fe20000000000 */
[----:B------:R-:W-:Y:S01]  /*0fc0*/  ULDC UR10, c[0x0][0x240] ;  /* 0x00009000000a7ab9 */ /* 0x000fe20000000800 */
[----:B------:R-:W0:Y:S01]  /*0fd0*/  I2F.RP R3, R24 ;  /* 0x0000001800037306 */ /* 0x000e220000209400 */
[----:B------:R-:W-:Y:S01]  /*0fe0*/  IABS R245, R0 ;  /* 0x0000000000f57213 */ /* 0x000fe20000000000 */
[----:B------:R-:W-:Y:S01]  /*0ff0*/  ULDC.64 UR8, c[0x0][0x218] ;  /* 0x0000860000087ab9 */ /* 0x000fe20000000a00 */
[----:B------:R-:W-:Y:S01]  /*1000*/  IABS R217, R202 ;  /* 0x000000ca00d97213 */ /* 0x000fe20000000000 */
[----:B------:R-:W-:Y:S01]  /*1010*/  ULDC UR5, c[0x0][0x234] ;  /* 0x00008d0000057ab9 */ /* 0x000fe20000000800 */
[----:B------:R-:W-:Y:S01]  /*1020*/  IABS R227, R200 ;  /* 0x000000c800e37213 */ /* 0x000fe20000000000 */
[----:B------:R-:W-:Y:S01]  /*1030*/  USHF.R.U32.HI UR36, URZ, 0x4, UR4 ;  /* 0x000000043f247899 */ /* 0x000fe20008011604 */
[----:B------:R-:W-:Y:S01]  /*1040*/  IABS R243, R201 ;  /* 0x000000c900f37213 */ /* 0x000fe20000000000 */
[----:B------:R-:W1:Y:S01]  /*1050*/  I2F.RP R9, R6 ;  /* 0x0000000600097306 */ /* 0x000e620000209400 */
[----:B------:R-:W-:Y:S01]  /*1060*/  ISETP.GE.AND P2, PT, R203, RZ, PT ;  /* 0x000000ffcb00720c */ /* 0x000fe20003f46270 */
[----:B------:R-:W-:Y:S01]  /*1070*/  USGXT.U32 UR36, UR36, 0xe ;  /* 0x0000000e2424789a */ /* 0x000fe20008000000 */
[----:B------:R-:W-:Y:S01]  /*1080*/  IABS R231, R199 ;  /* 0x000000c700e77213 */ /* 0x000fe20000000000 */
[----:B------:R-:W-:Y:S01]  /*1090*/  UMOV UR39, 0x40000040 ;  /* 0x4000004000277882 */ /* 0x000fe20000000000 */
[----:B------:R-:W-:Y:S01]  /*10a0*/  IABS R241, R197 ;  /* 0x000000c500f17213 */ /* 0x000fe20000000000 */
[----:B------:R-:W-:Y:S01]  /*10b0*/  UIADD3 UR11, UP0, UR36, 0x80, URZ ;  /* 0x00000080240b7890 */ /* 0x000fe2000ff1e03f */
[----:B------:R-:W-:Y:S01]  /*10c0*/  IABS R237, R196 ;  /* 0x000000c400ed7213 */ /* 0x000fe20000000000 */
[----:B0-----:R-:W0:Y:S01]  /*10d0*/  MUFU.RCP R3, R3 ;  /* 0x0000000300037308 */ /* 0x001e220000001000 */
[----:B------:R-:W-:-:S02]  /*10e0*/  IABS R247, R198 ;  /* 0x000000c600f77213 */ /* 0x000fc40000000000 */
[----:B------:R-:W-:Y:S02]  /*10f0*/  IABS R233, R191 ;  /* 0x000000bf00e97213 */ /* 0x000fe40000000000 */
[----:B------:R-:W-:Y:S02]  /*1100*/  IABS R235, R195 ;  /* 0x000000c300eb7213 */ /* 0x000fe40000000000 */
[----:B------:R-:W-:Y:S01]  /*1110*/  ISETP.GE.AND P3, PT, R202, RZ, PT ;  /* 0x000000ffca00720c */ /* 0x000fe20003f66270 */
[----:B-1----:R-:W1:Y:S01]  /*1120*/  MUFU.RCP R9, R9 ;  /* 0x0000000900097308 */ /* 0x002e620000001000 */
[----:B------:R-:W-:Y:S02]  /*1130*/  IABS R225, R192 ;  /* 0x000000c000e17213 */ /* 0x000fe40000000000 */
[----:B------:R-:W-:Y:S02]  /*1140*/  ISETP.GE.AND P1, PT, R200, RZ, PT ;  /* 0x000000ffc800720c */ /* 0x000fe40003f26270 */
[----:B------:R-:W-:-:S02]  /*1150*/  IABS R223, R193 ;  /* 0x000000c100df7213 */ /* 0x000fc40000000000 */
[----:B------:R-:W-:Y:S01]  /*1160*/  ISETP.GE.AND P4, PT, R201, RZ, PT ;  /* 0x000000ffc900720c */ /* 0x000fe20003f86270 */
[----:B0-----:R-:W-:Y:S01]  /*1170*/  VIADD R12, R3, 0xffffffe ;  /* 0x0ffffffe030c7836 */ /* 0x001fe20000000000 */
[----:B------:R-:W-:Y:S02]  /*1180*/  IABS R3, R203 ;  /* 0x000000cb00037213 */ /* 0x000fe40000000000 */
[----:B------:R-:W-:Y:S01]  /*1190*/  IABS R221, R194 ;  /* 0x000000c200dd7213 */ /* 0x000fe20000000000 */
[----:B------:R0:W2:Y:S01]  /*11a0*/  F2I.FTZ.U32.TRUNC.NTZ R13, R12 ;  /* 0x0000000c000d7305 */ /* 0x0000a2000021f000 */
[----:B------:R-:W-:Y:S02]  /*11b0*/  IABS R219, R14 ;  /* 0x0000000e00db7213 */ /* 0x000fe40000000000 */
[----:B------:R-:W-:Y:S01]  /*11c0*/  IABS R213, R189 ;  /* 0x000000bd00d57213 */ /* 0x000fe20000000000 */
[----:B-1----:R-:W-:Y:S01]  /*11d0*/  VIADD R10, R9, 0xffffffe ;  /* 0x0ffffffe090a7836 */ /* 0x002fe20000000000 */
[----:B------:R-:W-:-:S02]  /*11e0*/  IABS R215, R190 ;  /* 0x000000be00d77213 */ /* 0x000fc40000000000 */
[----:B------:R-:W-:Y:S01]  /*11f0*/  IABS R211, R188 ;  /* 0x000000bc00d37213 */ /* 0x000fe20000000000 */
[----:B------:R1:W3:Y:S01]  /*1200*/  F2I.FTZ.U32.TRUNC.NTZ R11, R10 ;  /* 0x0000000a000b7305 */ /* 0x0002e2000021f000 */
[----:B0-----:R-:W-:Y:S01]  /*1210*/  IMAD.MOV.U32 R12, RZ, RZ, RZ ;  /* 0x000000ffff0c7224 */ /* 0x001fe200078e00ff */
[----:B------:R-:W-:Y:S02]  /*1220*/  IABS R209, R186 ;  /* 0x000000ba00d17213 */ /* 0x000fe40000000000 */
[----:B------:R-:W-:Y:S02]  /*1230*/  IABS R207, R187 ;  /* 0x000000bb00cf7213 */ /* 0x000fe40000000000 */
[----:B------:R-:W-:Y:S01]  /*1240*/  IABS R205, R183 ;  /* 0x000000b700cd7213 */ /* 0x000fe20000000000 */
[----:B--2---:R-:W-:Y:S01]  /*1250*/  IMAD.MOV R25, RZ, RZ, -R13 ;  /* 0x000000ffff197224 */ /* 0x004fe200078e0a0d */
[----:B------:R-:W-:Y:S01]  /*1260*/  IABS R203, R184 ;  /* 0x000000b800cb7213 */ /* 0x000fe20000000000 */
[----:B-1----:R-:W-:Y:S01]  /*1270*/  IMAD.MOV.U32 R10, RZ, RZ, RZ ;  /* 0x000000ffff0a7224 */ /* 0x002fe200078e00ff */
[----:B------:R-:W-:Y:S01]  /*1280*/  IABS R201, R185 ;  /* 0x000000b900c97213 */ /* 0x000fe20000000000 */
[----:B------:R-:W-:Y:S01]  /*1290*/  IMAD R25, R25, R24, RZ ;  /* 0x0000001819197224 */ /* 0x000fe200078e02ff */
[----:B------:R-:W-:-:S02]  /*12a0*/  IABS R27, R147 ;  /* 0x00000093001b7213 */ /* 0x000fc40000000000 */
[----:B------:R-:W-:Y:S01]  /*12b0*/  IABS R29, R149 ;  /* 0x00000095001d7213 */ /* 0x000fe20000000000 */
[----:B------:R-:W-:Y:S01]  /*12c0*/  IMAD.HI.U32 R13, R13, R25, R12 ;  /* 0x000000190d0d7227 */ /* 0x000fe200078e000c */
[----:B------:R-:W-:Y:S02]  /*12d0*/  IABS R31, R105 ;  /* 0x00000069001f7213 */ /* 0x000fe40000000000 */
[----:B------:R-:W-:Y:S01]  /*12e0*/  IABS R33, R99 ;  /* 0x0000006300217213 */ /* 0x000fe20000000000 */
[----:B---3--:R-:W-:Y:S01]  /*12f0*/  IMAD.MOV R9, RZ, RZ, -R11 ;  /* 0x000000ffff097224 */ /* 0x008fe200078e0a0b */
[----:B------:R-:W-:Y:S01]  /*1300*/  IABS R87, R91 ;  /* 0x0000005b00577213 */ /* 0x000fe20000000000 */
[----:B------:R-:W-:Y:S01]  /*1310*/  IMAD.HI.U32 R13, R13, R3, RZ ;  /* 0x000000030d0d7227 */ /* 0x000fe200078e00ff */
[----:B------:R-:W-:Y:S02]  /*1320*/  IABS R85, R89 ;  /* 0x0000005900557213 */ /* 0x000fe40000000000 */
[----:B------:R-:W-:Y:S01]  /*1330*/  IABS R83, R166 ;  /* 0x000000a600537213 */ /* 0x000fe20000000000 */
[----:B------:R-:W-:Y:S01]  /*1340*/  IMAD.MOV R13, RZ, RZ, -R13 ;  /* 0x000000ffff0d7224 */ /* 0x000fe200078e0a0d */
[----:B------:R-:W-:Y:S01]  /*1350*/  IABS R81, R160 ;  /* 0x000000a000517213 */ /* 0x000fe20000000000 */
[----:B------:R-:W-:Y:S01]  /*1360*/  IMAD R9, R9, R6, RZ ;  /* 0x0000000609097224 */ /* 0x000fe200078e02ff */
[----:B------:R-:W-:Y:S01]  /*1370*/  IABS R79, R162 ;  /* 0x000000a2004f7213 */ /* 0x000fe20000000000 */
[----:B------:R-:W-:Y:S01]  /*1380*/  IMAD R3, R24, R13, R3 ;  /* 0x0000000d18037224 */ /* 0x000fe200078e0203 */
[----:B------:R-:W-:Y:S01]  /*1390*/  IABS R77, R164 ;  /* 0x000000a4004d7213 */ /* 0x000fe20000000000 */
[----:B------:R-:W-:Y:S01]  /*13a0*/  IMAD.HI.U32 R9, R11, R9, R10 ;  /* 0x000000090b097227 */ /* 0x000fe200078e000a */
[----:B------:R-:W-:-:S02]  /*13b0*/  IABS R75, R154 ;  /* 0x0000009a004b7213 */ /* 0x000fc40000000000 */
[----:B------:R-:W-:Y:S02]  /*13c0*/  ISETP.GT.U32.AND P0, PT, R24, R3, PT ;  /* 0x000000031800720c */ /* 0x000fe40003f04070 */
[----:B------:R-:W-:Y:S01]  /*13d0*/  IABS R73, R156 ;  /* 0x0000009c00497213 */ /* 0x000fe20000000000 */
[C---:B------:R-:W-:Y:S01]  /*13e0*/  IMAD.HI.U32 R12, R9.reuse, R245, RZ ;  /* 0x000000f5090c7227 */ /* 0x040fe200078e00ff */
[----:B------:R-:W-:Y:S02]  /*13f0*/  IABS R71, R150 ;  /* 0x0000009600477213 */ /* 0x000fe40000000000 */
[----:B------:R-:W-:Y:S01]  /*1400*/  IABS R67, R148 ;  /* 0x0000009400437213 */ /* 0x000fe20000000000 */
[----:B------:R-:W-:Y:S01]  /*1410*/  IMAD.HI.U32 R10, R9, R217, RZ ;  /* 0x000000d9090a7227 */ /* 0x000fe200078e00ff */
[----:B------:R-:W-:Y:S02]  /*1420*/  IABS R69, R152 ;  /* 0x0000009800457213 */ /* 0x000fe40000000000 */
[----:B------:R-:W-:Y:S01]  /*1430*/  IABS R61, R146 ;  /* 0x00000092003d7213 */ /* 0x000fe20000000000 */
[----:B------:R-:W-:Y:S01]  /*1440*/  IMAD.MOV R12, RZ, RZ, -R12 ;  /* 0x000000ffff0c7224 */ /* 0x000fe200078e0a0c */
[----:B------:R-:W-:Y:S01]  /*1450*/  IABS R65, R142 ;  /* 0x0000008e00417213 */ /* 0x000fe20000000000 */
[----:B------:R-:W-:Y:S01]  /*1460*/  @!P0 IMAD.IADD R3, R3, 0x1, -R24 ;  /* 0x0000000103038824 */ /* 0x000fe200078e0a18 */
[----:B------:R-:W-:Y:S01]  /*1470*/  IABS R63, R144 ;  /* 0x00000090003f7213 */ /* 0x000fe20000000000 */
[----:B------:R-:W-:Y:S01]  /*1480*/  IMAD.MOV R10, RZ, RZ, -R10 ;  /* 0x000000ffff0a7224 */ /* 0x000fe200078e0a0a */
[----:B------:R-:W-:Y:S01]  /*1490*/  IABS R59, R2 ;  /* 0x00000002003b7213 */ /* 0x000fe20000000000 */
[----:B------:R-:W-:Y:S01]  /*14a0*/  IMAD R245, R6, R12, R245 ;  /* 0x0000000c06f57224 */ /* 0x000fe200078e02f5 */
[----:B------:R-:W-:Y:S01]  /*14b0*/  ISETP.GT.U32.AND P6, PT, R24, R3, PT ;  /* 0x000000031800720c */ /* 0x000fe20003fc4070 */
[C---:B------:R-:W-:Y:S01]  /*14c0*/  IMAD R217, R6.reuse, R10, R217 ;  /* 0x0000000a06d97224 */ /* 0x040fe200078e02d9 */
[----:B------:R-:W-:Y:S01]  /*14d0*/  IABS R57, R140 ;  /* 0x0000008c00397213 */ /* 0x000fe20000000000 */
[----:B------:R-:W-:Y:S01]  /*14e0*/  IMAD.HI.U32 R10, R9, R227, RZ ;  /* 0x000000e3090a7227 */ /* 0x000fe200078e00ff */
[----:B------:R-:W-:-:S02]  /*14f0*/  ISETP.GT.U32.AND P0, PT, R6, R245, PT ;  /* 0x000000f50600720c */ /* 0x000fc40003f04070 */
[----:B------:R-:W-:Y:S01]  /*1500*/  ISETP.GT.U32.AND P5, PT, R6, R217, PT ;  /* 0x000000d90600720c */ /* 0x000fe20003fa4070 */
[----:B------:R-:W-:Y:S01]  /*1510*/  IMAD.HI.U32 R11, R9, R243, RZ ;  /* 0x000000f3090b7227 */ /* 0x000fe200078e00ff */
[----:B------:R-:W-:Y:S02]  /*1520*/  IABS R53, R138 ;  /* 0x0000008a00357213 */ /* 0x000fe40000000000 */
[----:B------:R-:W-:Y:S01]  /*1530*/  IABS R51, R132 ;  /* 0x0000008400337213 */ /* 0x000fe20000000000 */
[----:B------:R-:W-:Y:S01]  /*1540*/  IMAD.MOV R13, RZ, RZ, -R10 ;  /* 0x000000ffff0d7224 */ /* 0x000fe200078e0a0a */
[----:B------:R-:W-:Y:S01]  /*1550*/  IABS R49, R134 ;  /* 0x0000008600317213 */ /* 0x000fe20000000000 */
[----:B------:R-:W-:Y:S01]  /*1560*/  @!P6 IMAD.IADD R3, R3, 0x1, -R24 ;  /* 0x000000010303e824 */ /* 0x000fe200078e0a18 */
[----:B------:R-:W-:Y:S01]  /*1570*/  ISETP.NE.AND P6, PT, R158, RZ, PT ;  /* 0x000000ff9e00720c */ /* 0x000fe20003fc5270 */
[----:B------:R-:W-:Y:S01]  /*1580*/  IMAD.MOV R11, RZ, RZ, -R11 ;  /* 0x000000ffff0b7224 */ /* 0x000fe200078e0a0b */
[----:B------:R-:W-:Y:S01]  /*1590*/  IABS R24, R172 ;  /* 0x000000ac00187213 */ /* 0x000fe20000000000 */
[--C-:B------:R-:W-:Y:S01]  /*15a0*/  @!P0 IMAD.IADD R245, R245, 0x1, -R6.reuse ;  /* 0x00000001f5f58824 */ /* 0x100fe200078e0a06 */
[----:B------:R-:W-:Y:S01]  /*15b0*/  IABS R55, R136 ;  /* 0x0000008800377213 */ /* 0x000fe20000000000 */
[----:B------:R-:W-:Y:S01]  /*15c0*/  @!P5 IMAD.IADD R217, R217, 0x1, -R6 ;  /* 0x00000001d9d9d824 */ /* 0x000fe200078e0a06 */
[----:B------:R-:W-:Y:S01]  /*15d0*/  IABS R45, R126 ;  /* 0x0000007e002d7213 */ /* 0x000fe20000000000 */
[C---:B------:R-:W-:Y:S01]  /*15e0*/  IMAD R227, R6.reuse, R13, R227 ;  /* 0x0000000d06e37224 */ /* 0x040fe200078e02e3 */
[C---:B------:R-:W-:Y:S01]  /*15f0*/  ISETP.GT.U32.AND P5, PT, R6.reuse, R245, PT ;  /* 0x000000f50600720c */ /* 0x040fe20003fa4070 */
[C---:B------:R-:W-:Y:S01]  /*1600*/  IMAD R243, R6.reuse, R11, R243 ;  /* 0x0000000b06f37224 */ /* 0x040fe200078e02f3 */
[----:B------:R-:W-:Y:S01]  /*1610*/  ISETP.GT.U32.AND P0, PT, R6, R217, PT ;  /* 0x000000d90600720c */ /* 0x000fe20003f04070 */
[----:B------:R-:W-:Y:S01]  /*1620*/  IMAD.HI.U32 R11, R9, R231, RZ ;  /* 0x000000e7090b7227 */ /* 0x000fe200078e00ff */
[----:B------:R-:W-:-:S02]  /*1630*/  IABS R47, R130 ;  /* 0x00000082002f7213 */ /* 0x000fc40000000000 */
[----:B------:R-:W-:Y:S01]  /*1640*/  IABS R41, R124 ;  /* 0x0000007c00297213 */ /* 0x000fe20000000000 */
[C---:B------:R-:W-:Y:S01]  /*1650*/  IMAD.HI.U32 R12, R9.reuse, R241, RZ ;  /* 0x000000f1090c7227 */ /* 0x040fe200078e00ff */
[----:B------:R-:W-:Y:S02]  /*1660*/  IABS R39, R122 ;  /* 0x0000007a00277213 */ /* 0x000fe40000000000 */
[----:B------:R-:W-:Y:S01]  /*1670*/  IABS R43, R128 ;  /* 0x00000080002b7213 */ /* 0x000fe20000000000 */
[----:B------:R-:W-:Y:S01]  /*1680*/  @!P2 IMAD.MOV R3, RZ, RZ, -R3 ;  /* 0x000000ffff03a224 */ /* 0x000fe200078e0a03 */
[----:B------:R-:W-:Y:S01]  /*1690*/  @!P6 LOP3.LUT R3, RZ, R158, RZ, 0x33, !PT ;  /* 0x0000009eff03e212 */ /* 0x000fe200078e33ff */
[----:B------:R-:W-:Y:S01]  /*16a0*/  IMAD.MOV R11, RZ, RZ, -R11 ;  /* 0x000000ffff0b7224 */ /* 0x000fe200078e0a0b */
[C---:B------:R-:W-:Y:S01]  /*16b0*/  ISETP.GT.U32.AND P6, PT, R6.reuse, R227, PT ;  /* 0x000000e30600720c */ /* 0x040fe20003fc4070 */
[----:B------:R-:W-:Y:S01]  /*16c0*/  IMAD.HI.U32 R10, R9, R237, RZ ;  /* 0x000000ed090a7227 */ /* 0x000fe200078e00ff */
[----:B------:R-:W-:-:S02]  /*16d0*/  ISETP.GT.U32.AND P2, PT, R6, R243, PT ;  /* 0x000000f30600720c */ /* 0x000fc40003f44070 */
[----:B------:R-:W-:Y:S01]  /*16e0*/  IABS R37, R118 ;  /* 0x0000007600257213 */ /* 0x000fe20000000000 */
[----:B------:R-:W-:Y:S01]  /*16f0*/  IMAD.MOV R12, RZ, RZ, -R12 ;  /* 0x000000ffff0c7224 */ /* 0x000fe200078e0a0c */
[----:B------:R-:W-:Y:S01]  /*1700*/  IABS R35, R120 ;  /* 0x0000007800237213 */ /* 0x000fe20000000000 */
[C---:B------:R-:W-:Y:S01]  /*1710*/  IMAD R231, R6.reuse, R11, R231 ;  /* 0x0000000b06e77224 */ /* 0x040fe200078e02e7 */
[----:B------:R-:W-:Y:S01]  /*1720*/  IABS R229, R98 ;  /* 0x0000006200e57213 */ /* 0x000fe20000000000 */
[----:B------:R-:W-:Y:S01]  /*1730*/  IMAD.MOV R10, RZ, RZ, -R10 ;  /* 0x000000ffff0a7224 */ /* 0x000fe200078e0a0a */
[----:B------:R-:W-:Y:S01]  /*1740*/  IABS R239, R102 ;  /* 0x0000006600ef7213 */ /* 0x000fe20000000000 */
[C---:B------:R-:W-:Y:S01]  /*1750*/  IMAD R241, R6.reuse, R12, R241 ;  /* 0x0000000c06f17224 */ /* 0x040fe200078e02f1 */
[----:B------:R-:W-:Y:S01]  /*1760*/  IABS R249, R106 ;  /* 0x0000006a00f97213 */ /* 0x000fe20000000000 */
[C---:B------:R-:W-:Y:S01]  /*1770*/  IMAD R237, R6.reuse, R10, R237 ;  /* 0x0000000a06ed7224 */ /* 0x040fe200078e02ed */
[----:B------:R-:W-:Y:S01]  /*1780*/  IABS R251, R104 ;  /* 0x0000006800fb7213 */ /* 0x000fe20000000000 */
[--C-:B------:R-:W-:Y:S01]  /*1790*/  @!P5 IMAD.IADD R245, R245, 0x1, -R6.reuse ;  /* 0x00000001f5f5d824 */ /* 0x100fe200078e0a06 */
[C---:B------:R-:W-:Y:S01]  /*17a0*/  ISETP.GT.U32.AND P5, PT, R6.reuse, R231, PT ;  /* 0x000000e70600720c */ /* 0x040fe20003fa4070 */
[--C-:B------:R-:W-:Y:S01]  /*17b0*/  @!P0 IMAD.IADD R217, R217, 0x1, -R6.reuse ;  /* 0x00000001d9d98824 */ /* 0x100fe200078e0a06 */
[C---:B------:R-:W-:Y:S01]  /*17c0*/  ISETP.GT.U32.AND P0, PT, R6.reuse, R241, PT ;  /* 0x000000f10600720c */ /* 0x040fe20003f04070 */
[--C-:B------:R-:W-:Y:S01]  /*17d0*/  @!P6 IMAD.IADD R227, R227, 0x1, -R6.reuse ;  /* 0x00000001e3e3e824 */ /* 0x100fe200078e0a06 */
[----:B------:R-:W-:Y:S01]  /*17e0*/  ISETP.GT.U32.AND P6, PT, R6, R237, PT ;  /* 0x000000ed0600720c */ /* 0x000fe20003fc4070 */
[----:B------:R-:W-:Y:S01]  /*17f0*/  @!P2 IMAD.IADD R243, R243, 0x1, -R6 ;  /* 0x00000001f3f3a824 */ /* 0x000fe200078e0a06 */
[----:B------:R-:W-:Y:S01]  /*1800*/  ISETP.GE.AND P2, PT, R0, RZ, PT ;  /* 0x000000ff0000720c */ /* 0x000fe20003f46270 */
[----:B------:R-:W-:Y:S01]  /*1810*/  IMAD.HI.U32 R10, R9, R247, RZ ;  /* 0x000000f7090a7227 */ /* 0x000fe200078e00ff */
[----:B------:R-:W-:-:S02]  /*1820*/  IABS R26, R92 ;  /* 0x0000005c001a7213 */ /* 0x000fc40000000000 */
[----:B------:R-:W-:Y:S01]  /*1830*/  IABS R28, R94 ;  /* 0x0000005e001c7213 */ /* 0x000fe20000000000 */
[----:B------:R-:W-:Y:S02]  /*1840*/  IMAD.MOV R12, RZ, RZ, -R10 ;  /* 0x000000ffff0c7224 */ /* 0x000fe400078e0a0a */
[--C-:B------:R-:W-:Y:S01]  /*1850*/  @!P5 IMAD.IADD R231, R231, 0x1, -R6.reuse ;  /* 0x00000001e7e7d824 */ /* 0x100fe200078e0a06 */
[C---:B------:R-:W-:Y:S01]  /*1860*/  ISETP.GT.U32.AND P5, PT, R6.reuse, R243, PT ;  /* 0x000000f30600720c */ /* 0x040fe20003fa4070 */
[--C-:B------:R-:W-:Y:S02]  /*1870*/  @!P0 IMAD.IADD R241, R241, 0x1, -R6.reuse ;  /* 0x00000001f1f18824 */ /* 0x100fe400078e0a06 */
[----:B------:R-:W-:Y:S01]  /*1880*/  @!P6 IMAD.IADD R237, R237, 0x1, -R6 ;  /* 0x00000001edede824 */ /* 0x000fe200078e0a06 */
[C---:B------:R-:W-:Y:S01]  /*1890*/  ISETP.GT.U32.AND P0, PT, R6.reuse, R231, PT ;  /* 0x000000e70600720c */ /* 0x040fe20003f04070 */
[----:B------:R-:W-:Y:S01]  /*18a0*/  IMAD.HI.U32 R10, R9, R233, RZ ;  /* 0x000000e9090a7227 */ /* 0x000fe200078e00ff */
[----:B------:R-:W-:-:S03]  /*18b0*/  ISETP.GT.U32.AND P6, PT, R6, R241, PT ;  /* 0x000000f10600720c */ /* 0x000fc60003fc4070 */
[C---:B------:R-:W-:Y:S02]  /*18c0*/  IMAD R247, R6.reuse, R12, R247 ;  /* 0x0000000c06f77224 */ /* 0x040fe400078e02f7 */
[----:B------:R-:W-:Y:S02]  /*18d0*/  IMAD.MOV R10, RZ, RZ, -R10 ;  /* 0x000000ffff0a7224 */ /* 0x000fe400078e0a0a */
[----:B------:R-:W-:Y:S01]  /*18e0*/  @!P2 IMAD.MOV R245, RZ, RZ, -R245 ;  /* 0x000000fffff5a224 */ /* 0x000fe200078e0af5 */
[C---:B------:R-:W-:Y:S01]  /*18f0*/  ISETP.GT.U32.AND P2, PT, R6.reuse, R227, PT ;  /* 0x000000e30600720c */ /* 0x040fe20003f44070 */
[C---:B------:R-:W-:Y:S02]  /*1900*/  IMAD R233, R6.reuse, R10, R233 ;  /* 0x0000000a06e97224 */ /* 0x040fe400078e02e9 */
[----:B------:R-:W-:Y:S01]  /*1910*/  @!P5 IMAD.IADD R243, R243, 0x1, -R6 ;  /* 0x00000001f3f3d824 */ /* 0x000fe200078e0a06 */
[----:B------:R-:W-:Y:S01]  /*1920*/  ISETP.GT.U32.AND P5, PT, R6, R247, PT ;  /* 0x000000f70600720c */ /* 0x000fe20003fa4070 */
[----:B------:R-:W-:-:S04]  /*1930*/  IMAD.HI.U32 R11, R9, R235, RZ ;  /* 0x000000eb090b7227 */ /* 0x000fc800078e00ff */
[----:B------:R-:W-:Y:S01]  /*1940*/  @!P6 IMAD.IADD R241, R241, 0x1, -R6 ;  /* 0x00000001f1f1e824 */ /* 0x000fe200078e0a06 */
[----:B------:R-:W-:Y:S01]  /*1950*/  ISETP.GT.U32.AND P6, PT, R6, R233, PT ;  /* 0x000000e90600720c */ /* 0x000fe20003fc4070 */
[----:B------:R-:W-:Y:S02]  /*1960*/  IMAD.MOV R11, RZ, RZ, -R11 ;  /* 0x000000ffff0b7224 */ /* 0x000fe400078e0a0b */
[----:B------:R-:W-:-:S04]  /*1970*/  IMAD.HI.U32 R10, R9, R225, RZ ;  /* 0x000000e1090a7227 */ /* 0x000fc800078e00ff */
[C---:B------:R-:W-:Y:S02]  /*1980*/  IMAD R235, R6.reuse, R11, R235 ;  /* 0x0000000b06eb7224 */ /* 0x040fe400078e02eb */
[--C-:B------:R-:W-:Y:S02]  /*1990*/  @!P2 IMAD.IADD R227, R227, 0x1, -R6.reuse ;  /* 0x00000001e3e3a824 */ /* 0x100fe400078e0a06 */
[--C-:B------:R-:W-:Y:S01]  /*19a0*/  @!P0 IMAD.IADD R231, R231, 0x1, -R6.reuse ;  /* 0x00000001e7e78824 */ /* 0x100fe200078e0a06 */
[C---:B------:R-:W-:Y:S01]  /*19b0*/  ISETP.GT.U32.AND P2, PT, R6.reuse, R235, PT ;  /* 0x000000eb0600720c */ /* 0x040fe20003f44070 */
[----:B------:R-:W-:Y:S01]  /*19c0*/  @!P5 IMAD.IADD R247, R247, 0x1, -R6 ;  /* 0x00000001f7f7d824 */ /* 0x000fe200078e0a06 */
[----:B------:R-:W-:Y:S01]  /*19d0*/  ISETP.GE.AND P0, PT, R199, RZ, PT ;  /* 0x000000ffc700720c */ /* 0x000fe20003f06270 */
[----:B------:R-:W-:Y:S01]  /*19e0*/  @!P3 IMAD.MOV R217, RZ, RZ, -R217 ;  /* 0x000000ffffd9b224 */ /* 0x000fe200078e0ad9 */
[----:B------:R-:W-:Y:S01]  /*19f0*/  ISETP.GT.U32.AND P3, PT, R6, R237, PT ;  /* 0x000000ed0600720c */ /* 0x000fe20003f64070 */
[----:B------:R-:W-:Y:S01]  /*1a00*/  IMAD.MOV R10, RZ, RZ, -R10 ;  /* 0x000000ffff0a7224 */ /* 0x000fe200078e0a0a */
[----:B------:R-:W-:Y:S01]  /*1a10*/  ISETP.GE.AND P5, PT, R196, RZ, PT ;  /* 0x000000ffc400720c */ /* 0x000fe20003fa6270 */
[----:B------:R-:W-:Y:S01]  /*1a20*/  @!P6 IMAD.IADD R233, R233, 0x1, -R6 ;  /* 0x00000001e9e9e824 */ /* 0x000fe200078e0a06 */
[C---:B------:R-:W-:Y:S01]  /*1a30*/  ISETP.GT.U32.AND P6, PT, R6.reuse, R247, PT ;  /* 0x000000f70600720c */ /* 0x040fe20003fc4070 */
[----:B------:R-:W-:Y:S01]  /*1a40*/  IMAD R225, R6, R10, R225 ;  /* 0x0000000a06e17224 */ /* 0x000fe200078e02e1 */
[----:B------:R-:W-:Y:S01]  /*1a50*/  IABS R199, R182 ;  /* 0x000000b600c77213 */ /* 0x000fe20000000000 */
[----:B------:R-:W-:-:S04]  /*1a60*/  IMAD.HI.U32 R11, R9, R223, RZ ;  /* 0x000000df090b7227 */ /* 0x000fc800078e00ff */
[----:B------:R-:W-:Y:S01]  /*1a70*/  @!P1 IMAD.MOV R227, RZ, RZ, -R227 ;  /* 0x000000ffffe39224 */ /* 0x000fe200078e0ae3 */
[----:B------:R-:W-:Y:S01]  /*1a80*/  ISETP.GT.U32.AND P1, PT, R6, R225, PT ;  /* 0x000000e10600720c */ /* 0x000fe20003f24070 */
[----:B------:R-:W-:Y:S02]  /*1a90*/  IMAD.MOV R11, RZ, RZ, -R11 ;  /* 0x000000ffff0b7224 */ /* 0x000fe400078e0a0b */
[--C-:B------:R-:W-:Y:S01]  /*1aa0*/  @!P2 IMAD.IADD R235, R235, 0x1, -R6.reuse ;  /* 0x00000001ebeba824 */ /* 0x100fe200078e0a06 */
[----:B------:R-:W-:Y:S01]  /*1ab0*/  ISETP.GE.AND P2, PT, R198, RZ, PT ;  /* 0x000000ffc600720c */ /* 0x000fe20003f46270 */
[----:B------:R-:W-:Y:S01]  /*1ac0*/  @!P0 IMAD.MOV R231, RZ, RZ, -R231 ;  /* 0x000000ffffe78224 */ /* 0x000fe200078e0ae7 */
[C---:B------:R-:W-:Y:S01]  /*1ad0*/  ISETP.GT.U32.AND P0, PT, R6.reuse, R233, PT ;  /* 0x000000e90600720c */ /* 0x040fe20003f04070 */
[--C-:B------:R-:W-:Y:S01]  /*1ae0*/  @!P3 IMAD.IADD R237, R237, 0x1, -R6.reuse ;  /* 0x00000001ededb824 */ /* 0x100fe200078e0a06 */
[----:B------:R-:W-:Y:S01]  /*1af0*/  ISETP.GE.AND P3, PT, R197, RZ, PT ;  /* 0x000000ffc500720c */ /* 0x000fe20003f66270 */
[C---:B------:R-:W-:Y:S01]  /*1b00*/  IMAD R223, R6.reuse, R11, R223 ;  /* 0x0000000b06df7224 */ /* 0x040fe200078e02df */
[----:B------:R-:W-:Y:S01]  /*1b10*/  IABS R197, R180 ;  /* 0x000000b400c57213 */ /* 0x000fe20000000000 */
[----:B------:R-:W-:Y:S01]  /*1b20*/  @!P4 IMAD.MOV R243, RZ, RZ, -R243 ;  /* 0x000000fffff3c224 */ /* 0x000fe200078e0af3 */
[----:B------:R-:W-:Y:S01]  /*1b30*/  ISETP.GT.U32.AND P4, PT, R6, R235, PT ;  /* 0x000000eb0600720c */ /* 0x000fe20003f84070 */
[----:B------:R-:W-:Y:S01]  /*1b40*/  @!P6 IMAD.IADD R247, R247, 0x1, -R6 ;  /* 0x00000001f7f7e824 */ /* 0x000fe200078e0a06 */
[----:B------:R-:W-:Y:S01]  /*1b50*/  ISETP.GE.AND P6, PT, R191, RZ, PT ;  /* 0x000000ffbf00720c */ /* 0x000fe20003fc6270 */
[----:B------:R-:W-:Y:S01]  /*1b60*/  IMAD.HI.U32 R10, R9, R221, RZ ;  /* 0x000000dd090a7227 */ /* 0x000fe200078e00ff */
[----:B------:R-:W-:-:S03]  /*1b70*/  IABS R191, R178 ;  /* 0x000000b200bf7213 */ /* 0x000fc60000000000 */
[----:B------:R-:W-:Y:S01]  /*1b80*/  @!P5 IMAD.MOV R237, RZ, RZ, -R237 ;  /* 0x000000ffffedd224 */ /* 0x000fe200078e0aed */
[----:B------:R-:W-:Y:S01]  /*1b90*/  ISETP.GT.U32.AND P5, PT, R6, R223, PT ;  /* 0x000000df0600720c */ /* 0x000fe20003fa4070 */
[----:B------:R-:W-:Y:S02]  /*1ba0*/  IMAD.MOV R10, RZ, RZ, -R10 ;  /* 0x000000ffff0a7224 */ /* 0x000fe400078e0a0a */
[--C-:B------:R-:W-:Y:S01]  /*1bb0*/  @!P1 IMAD.IADD R225, R225, 0x1, -R6.reuse ;  /* 0x00000001e1e19824 */ /* 0x100fe200078e0a06 */
[----:B------:R-:W-:Y:S01]  /*1bc0*/  ISETP.GE.AND P1, PT, R194, RZ, PT ;  /* 0x000000ffc200720c */ /* 0x000fe20003f26270 */
[--C-:B------:R-:W-:Y:S01]  /*1bd0*/  @!P0 IMAD.IADD R233, R233, 0x1, -R6.reuse ;  /* 0x00000001e9e98824 */ /* 0x100fe200078e0a06 */
[----:B------:R-:W-:Y:S01]  /*1be0*/  ISETP.GE.AND P0, PT, R193, RZ, PT ;  /* 0x000000ffc100720c */ /* 0x000fe20003f06270 */
[C---:B------:R-:W-:Y:S01]  /*1bf0*/  IMAD R221, R6.reuse, R10, R221 ;  /* 0x0000000a06dd7224 */ /* 0x040fe200078e02dd */
[----:B------:R-:W-:Y:S01]  /*1c00*/  IABS R193, R177 ;  /* 0x000000b100c17213 */ /* 0x000fe20000000000 */
[----:B------:R-:W-:Y:S01]  /*1c10*/  @!P2 IMAD.MOV R247, RZ, RZ, -R247 ;  /* 0x000000fffff7a224 */ /* 0x000fe200078e0af7 */
[----:B------:R-:W-:Y:S01]  /*1c20*/  ISETP.GT.U32.AND P2, PT, R6, R225, PT ;  /* 0x000000e10600720c */ /* 0x000fe20003f44070 */
[--C-:B------:R-:W-:Y:S01]  /*1c30*/  @!P4 IMAD.IADD R235, R235, 0x1, -R6.reuse ;  /* 0x00000001ebebc824 */ /* 0x100fe200078e0a06 */
[----:B------:R-:W-:Y:S01]  /*1c40*/  ISETP.GE.AND P4, PT, R192, RZ, PT ;  /* 0x000000ffc000720c */ /* 0x000fe20003f86270 */
[----:B------:R-:W-:Y:S01]  /*1c50*/  @!P6 IMAD.MOV R233, RZ, RZ, -R233 ;  /* 0x000000ffffe9e224 */ /* 0x000fe200078e0ae9 */
[----:B------:R-:W-:Y:S01]  /*1c60*/  ISETP.GT.U32.AND P6, PT, R6, R221, PT ;  /* 0x000000dd0600720c */ /* 0x000fe20003fc4070 */
[----:B------:R-:W-:-:S02]  /*1c70*/  @!P5 IMAD.IADD R223, R223, 0x1, -R6 ;  /* 0x00000001dfdfd824 */ /* 0x000fc400078e0a06 */
[----:B------:R-:W-:-:S03]  /*1c80*/  IMAD.HI.U32 R10, R9, R219, RZ ;  /* 0x000000db090a7227 */ /* 0x000fc600078e00ff */
[----:B------:R-:W-:Y:S01]  /*1c90*/  ISETP.GT.U32.AND P5, PT, R6, R223, PT ;  /* 0x000000df0600720c */ /* 0x000fe20003fa4070 */
[----:B------:R-:W-:Y:S02]  /*1ca0*/  IMAD.MOV R12, RZ, RZ, -R10 ;  /* 0x000000ffff0c7224 */ /* 0x000fe400078e0a0a */
[----:B------:R-:W-:-:S04]  /*1cb0*/  IMAD.HI.U32 R10, R9, R213, RZ ;  /* 0x000000d5090a7227 */ /* 0x000fc800078e00ff */
[----:B------:R-:W-:Y:S01]  /*1cc0*/  @!P2 IMAD.IADD R225, R225, 0x1, -R6 ;  /* 0x00000001e1e1a824 */ /* 0x000fe200078e0a06 */
[----:B------:R-:W-:Y:S01]  /*1cd0*/  ISETP.GE.AND P2, PT, R190, RZ, PT ;  /* 0x000000ffbe00720c */ /* 0x000fe20003f46270 */
[----:B------:R-:W-:Y:S02]  /*1ce0*/  IMAD R219, R6, R12, R219 ;  /* 0x0000000c06db7224 */ /* 0x000fe400078e02db */
[----:B------:R-:W-:Y:S02]  /*1cf0*/  IMAD.MOV R10, RZ, RZ, -R10 ;  /* 0x000000ffff0a7224 */ /* 0x000fe400078e0a0a */
[----:B------:R-:W-:-:S04]  /*1d00*/  IMAD.HI.U32 R11, R9, R215, RZ ;  /* 0x000000d7090b7227 */ /* 0x000fc800078e00ff */
[----:B------:R-:W-:Y:S02]  /*1d10*/  @!P6 IMAD.IADD R221, R221, 0x1, -R6 ;  /* 0x00000001dddde824 */ /* 0x000fe400078e0a06 */
[----:B------:R-:W-:Y:S01]  /*1d20*/  @!P4 IMAD.MOV R225, RZ, RZ, -R225 ;  /* 0x000000ffffe1c224 */ /* 0x000fe200078e0ae1 */
[C---:B------:R-:W-:Y:S01]  /*1d30*/  ISETP.GT.U32.AND P4, PT, R6.reuse, R219, PT ;  /* 0x000000db0600720c */ /* 0x040fe20003f84070 */
[C---:B------:R-:W-:Y:S01]  /*1d40*/  IMAD R213, R6.reuse, R10, R213 ;  /* 0x0000000a06d57224 */ /* 0x040fe200078e02d5 */
[----:B------:R-:W-:Y:S01]  /*1d50*/  ISETP.GT.U32.AND P6, PT, R6, R221, PT ;  /* 0x000000dd0600720c */ /* 0x000fe20003fc4070 */
[----:B------:R-:W-:Y:S02]  /*1d60*/  IMAD.MOV R11, RZ, RZ, -R11 ;  /* 0x000000ffff0b7224 */ /* 0x000fe400078e0a0b */
[----:B------:R-:W-:-:S04]  /*1d70*/  IMAD.HI.U32 R10, R9, R211, RZ ;  /* 0x000000d3090a7227 */ /* 0x000fc800078e00ff */
[----:B------:R-:W-:Y:S01]  /*1d80*/  @!P5 IMAD.IADD R223, R223, 0x1, -R6 ;  /* 0x00000001dfdfd824 */ /* 0x000fe200078e0a06 */
[----:B------:R-:W-:Y:S01]  /*1d90*/  ISETP.GE.AND P5, PT, R189, RZ, PT ;  /* 0x000000ffbd00720c */ /* 0x000fe20003fa6270 */
[C---:B------:R-:W-:Y:S01]  /*1da0*/  IMAD R215, R6.reuse, R11, R215 ;  /* 0x0000000b06d77224 */ /* 0x040fe200078e02d7 */
[----:B------:R-:W-:Y:S01]  /*1db0*/  IABS R189, R179 ;  /* 0x000000b300bd7213 */ /* 0x000fe20000000000 */
[----:B------:R-:W-:Y:S02]  /*1dc0*/  IMAD.MOV R10, RZ, RZ, -R10 ;  /* 0x000000ffff0a7224 */ /* 0x000fe400078e0a0a */
[----:B------:R-:W-:Y:S01]  /*1dd0*/  @!P0 IMAD.MOV R223, RZ, RZ, -R223 ;  /* 0x000000ffffdf8224 */ /* 0x000fe200078e0adf */
[C---:B------:R-:W-:Y:S01]  /*1de0*/  ISETP.GT.U32.AND P0, PT, R6.reuse, R215, PT ;  /* 0x000000d70600720c */ /* 0x040fe20003f04070 */
[----:B------:R-:W-:Y:S02]  /*1df0*/  IMAD R211, R6, R10, R211 ;  /* 0x0000000a06d37224 */ /* 0x000fe400078e02d3 */
[----:B------:R-:W-:-:S02]  /*1e00*/  @!P4 IMAD.IADD R219, R219, 0x1, -R6 ;  /* 0x00000001dbdbc824 */ /* 0x000fc400078e0a06 */
[----:B------:R-:W-:Y:S01]  /*1e10*/  @!P6 IMAD.IADD R221, R221, 0x1, -R6 ;  /* 0x00000001dddde824 */ /* 0x000fe200078e0a06 */
[C---:B------:R-:W-:Y:S01]  /*1e20*/  ISETP.GT.U32.AND P4, PT, R6.reuse, R211, PT ;  /* 0x000000d30600720c */ /* 0x040fe20003f84070 */
[----:B------:R-:W-:Y:S01]  /*1e30*/  IMAD.HI.U32 R10, R9, R209, RZ ;  /* 0x000000d1090a7227 */ /* 0x000fe200078e00ff */
[----:B------:R-:W-:-:S03]  /*1e40*/  ISETP.GT.U32.AND P6, PT, R6, R213, PT ;  /* 0x000000d50600720c */ /* 0x000fc60003fc4070 */
[----:B------:R-:W-:Y:S02]  /*1e50*/  @!P1 IMAD.MOV R221, RZ, RZ, -R221 ;  /* 0x000000ffffdd9224 */ /* 0x000fe400078e0add */
[----:B------:R-:W-:Y:S01]  /*1e60*/  @!P0 IMAD.IADD R215, R215, 0x1, -R6 ;  /* 0x00000001d7d78824 */ /* 0x000fe200078e0a06 */
[C---:B------:R-:W-:Y:S01]  /*1e70*/  ISETP.GT.U32.AND P0, PT, R6.reuse, R219, PT ;  /* 0x000000db0600720c */ /* 0x040fe20003f04070 */
[----:B------:R-:W-:Y:S02]  /*1e80*/  IMAD.MOV R10, RZ, RZ, -R10 ;  /* 0x000000ffff0a7224 */ /* 0x000fe400078e0a0a */
[----:B------:R-:W-:Y:S01]  /*1e90*/  IMAD.HI.U32 R11, R9, R207, RZ ;  /* 0x000000cf090b7227 */ /* 0x000fe200078e00ff */
[----:B------:R-:W-:-:S03]  /*1ea0*/  ISETP.GT.U32.AND P1, PT, R6, R215, PT ;  /* 0x000000d70600720c */ /* 0x000fc60003f24070 */
[--C-:B------:R-:W-:Y:S02]  /*1eb0*/  @!P4 IMAD.IADD R211, R211, 0x1, -R6.reuse ;  /* 0x00000001d3d3c824 */ /* 0x100fe400078e0a06 */
[----:B------:R-:W-:Y:S02]  /*1ec0*/  @!P6 IMAD.IADD R213, R213, 0x1, -R6 ;  /* 0x00000001d5d5e824 */ /* 0x000fe400078e0a06 */
[C---:B------:R-:W-:Y:S01]  /*1ed0*/  IMAD R209, R6.reuse, R10, R209 ;  /* 0x0000000a06d17224 */ /* 0x040fe200078e02d1 */
[C---:B------:R-:W-:Y:S01]  /*1ee0*/  ISETP.GT.U32.AND P4, PT, R6.reuse, R211, PT ;  /* 0x000000d30600720c */ /* 0x040fe20003f84070 */
[----:B------:R-:W-:Y:S01]  /*1ef0*/  IMAD.MOV R11, RZ, RZ, -R11 ;  /* 0x000000ffff0b7224 */ /* 0x000fe200078e0a0b */
[----:B------:R-:W-:Y:S01]  /*1f00*/  ISETP.GT.U32.AND P6, PT, R6, R213, PT ;  /* 0x000000d50600720c */ /* 0x000fe20003fc4070 */
[----:B------:R-:W-:-:S04]  /*1f10*/  IMAD.HI.U32 R10, R9, R205, RZ ;  /* 0x000000cd090a7227 */ /* 0x000fc800078e00ff */
[C---:B------:R-:W-:Y:S02]  /*1f20*/  IMAD R207, R6.reuse, R11, R207 ;  /* 0x0000000b06cf7224 */ /* 0x040fe400078e02cf */
[----:B------:R-:W-:Y:S02]  /*1f30*/  IMAD.MOV R10, RZ, RZ, -R10 ;  /* 0x000000ffff0a7224 */ /* 0x000fe400078e0a0a */
[--C-:B------:R-:W-:Y:S01]  /*1f40*/  @!P1 IMAD.IADD R215, R215, 0x1, -R6.reuse ;  /* 0x00000001d7d79824 */ /* 0x100fe200078e0a06 */
[C---:B------:R-:W-:Y:S01]  /*1f50*/  ISETP.GT.U32.AND P1, PT, R6.reuse, R207, PT ;  /* 0x000000cf0600720c */ /* 0x040fe20003f24070 */
[C---:B------:R-:W-:Y:S02]  /*1f60*/  IMAD R205, R6.reuse, R10, R205 ;  /* 0x0000000a06cd7224 */ /* 0x040fe400078e02cd */
[--C-:B------:R-:W-:Y:S02]  /*1f70*/  @!P4 IMAD.IADD R211, R211, 0x1, -R6.reuse ;  /* 0x00000001d3d3c824 */ /* 0x100fe400078e0a06 */
[----:B------:R-:W-:Y:S01]  /*1f80*/  @!P6 IMAD.IADD R213, R213, 0x1, -R6 ;  /* 0x00000001d5d5e824 */ /* 0x000fe200078e0a06 */
[----:B------:R-:W-:Y:S01]  /*1f90*/  ISETP.GT.U32.AND P4, PT, R6, R205, PT ;  /* 0x000000cd0600720c */ /* 0x000fe20003f84070 */
[----:B------:R-:W-:Y:S01]  /*1fa0*/  IMAD.HI.U32 R10, R9, R203, RZ ;  /* 0x000000cb090a7227 */ /* 0x000fe200078e00ff */
[----:B------:R-:W-:-:S03]  /*1fb0*/  ISETP.GE.AND P6, PT, R188, RZ, PT ;  /* 0x000000ffbc00720c */ /* 0x000fc60003fc6270 */
[----:B------:R-:W-:Y:S02]  /*1fc0*/  IMAD.MOV R10, RZ, RZ, -R10 ;  /* 0x000000ffff0a7224 */ /* 0x000fe400078e0a0a */
[----:B------:R-:W-:Y:S01]  /*1fd0*/  @!P1 IMAD.IADD R207, R207, 0x1, -R6 ;  /* 0x00000001cfcf9824 */ /* 0x000fe200078e0a06 */
[----:B------:R-:W-:Y:S01]  /*1fe0*/  ISETP.GE.AND P1, PT, R187, RZ, PT ;  /* 0x000000ffbb00720c */ /* 0x000fe20003f26270 */
[----:B------:R-:W-:Y:S01]  /*1ff0*/  IMAD R203, R6, R10, R203 ;  /* 0x0000000a06cb7224 */ /* 0x000fe200078e02cb */
[----:B------:R-:W-:Y:S01]  /*2000*/  IABS R187, R173 ;  /* 0x000000ad00bb7213 */ /* 0x000fe20000000000 */
[----:B------:R-:W-:-:S04]  /*2010*/  IMAD.HI.U32 R10, R9, R201, RZ ;  /* 0x000000c9090a7227 */ /* 0x000fc800078e00ff */
[----:B------:R-:W-:Y:S01]  /*2020*/  @!P4 IMAD.IADD R205, R205, 0x1, -R6 ;  /* 0x00000001cdcdc824 */ /* 0x000fe200078e0a06 */
[C---:B------:R-:W-:Y:S01]  /*2030*/  ISETP.GT.U32.AND P4, PT, R6.reuse, R207, PT ;  /* 0x000000cf0600720c */ /* 0x040fe20003f84070 */
[----:B------:R-:W-:Y:S01]  /*2040*/  @!P6 IMAD.MOV R211, RZ, RZ, -R211 ;  /* 0x000000ffffd3e224 */ /* 0x000fe200078e0ad3 */
[----:B------:R-:W-:Y:S01]  /*2050*/  ISETP.GT.U32.AND P6, PT, R6, R203, PT ;  /* 0x000000cb0600720c */ /* 0x000fe20003fc4070 */
[----:B------:R-:W-:-:S04]  /*2060*/  IMAD.HI.U32 R11, R9, R199, RZ ;  /* 0x000000c7090b7227 */ /* 0x000fc800078e00ff */
[----:B------:R-:W-:Y:S02]  /*2070*/  IMAD.MOV R10, RZ, RZ, -R10 ;  /* 0x000000ffff0a7224 */ /* 0x000fe400078e0a0a */
[----:B------:R-:W-:Y:S02]  /*2080*/  IMAD.MOV R11, RZ, RZ, -R11 ;  /* 0x000000ffff0b7224 */ /* 0x000fe400078e0a0b */
[C---:B------:R-:W-:Y:S02]  /*2090*/  IMAD R201, R6.reuse, R10, R201 ;  /* 0x0000000a06c97224 */ /* 0x040fe400078e02c9 */
[C---:B------:R-:W-:Y:S02]  /*20a0*/  IMAD R199, R6.reuse, R11, R199 ;  /* 0x0000000b06c77224 */ /* 0x040fe400078e02c7 */
[--C-:B------:R-:W-:Y:S01]  /*20b0*/  @!P4 IMAD.IADD R207, R207, 0x1, -R6.reuse ;  /* 0x00000001cfcfc824 */ /* 0x100fe200078e0a06 */
[C---:B------:R-:W-:Y:S01]  /*20c0*/  ISETP.GT.U32.AND P4, PT, R6.reuse, R201, PT ;  /* 0x000000c90600720c */ /* 0x040fe20003f84070 */
[----:B------:R-:W-:Y:S01]  /*20d0*/  @!P6 IMAD.IADD R203, R203, 0x1, -R6 ;  /* 0x00000001cbcbe824 */ /* 0x000fe200078e0a06 */
[----:B------:R-:W-:Y:S01]  /*20e0*/  ISETP.GT.U32.AND P6, PT, R6, R199, PT ;  /* 0x000000c70600720c */ /* 0x000fe20003fc4070 */
[----:B------:R-:W-:Y:S01]  /*20f0*/  @!P3 IMAD.MOV R241, RZ, RZ, -R241 ;  /* 0x000000fffff1b224 */ /* 0x000fe200078e0af1 */
[----:B------:R-:W-:Y:S01]  /*2100*/  ISETP.GE.AND P3, PT, R195, RZ, PT ;  /* 0x000000ffc300720c */ /* 0x000fe20003f66270 */
[----:B------:R-:W-:Y:S01]  /*2110*/  IMAD.HI.U32 R10, R9, R197, RZ ;  /* 0x000000c5090a7227 */ /* 0x000fe200078e00ff */
[----:B------:R-:W-:-:S03]  /*2120*/  IABS R195, R181 ;  /* 0x000000b500c37213 */ /* 0x000fc60000000000 */
[----:B------:R-:W-:Y:S02]  /*2130*/  IMAD.MOV R10, RZ, RZ, -R10 ;  /* 0x000000ffff0a7224 */ /* 0x000fe400078e0a0a */
[----:B------:R-:W-:-:S04]  /*2140*/  IMAD.HI.U32 R11, R9, R195, RZ ;  /* 0x000000c3090b7227 */ /* 0x000fc800078e00ff */
[--C-:B------:R-:W-:Y:S01]  /*2150*/  @!P4 IMAD.IADD R201, R201, 0x1, -R6.reuse ;  /* 0x00000001c9c9c824 */ /* 0x100fe200078e0a06 */
[C---:B------:R-:W-:Y:S01]  /*2160*/  ISETP.GT.U32.AND P4, PT, R6.reuse, R203, PT ;  /* 0x000000cb0600720c */ /* 0x040fe20003f84070 */
[----:B------:R-:W-:Y:S02]  /*2170*/  @!P6 IMAD.IADD R199, R199, 0x1, -R6 ;  /* 0x00000001c7c7e824 */ /* 0x000fe400078e0a06 */
[----:B------:R-:W-:Y:S01]  /*2180*/  IMAD.MOV R11, RZ, RZ, -R11 ;  /* 0x000000ffff0b7224 */ /* 0x000fe200078e0a0b */
[C---:B------:R-:W-:Y:S01]  /*2190*/  ISETP.GT.U32.AND P6, PT, R6.reuse, R201, PT ;  /* 0x000000c90600720c */ /* 0x040fe20003fc4070 */
[----:B------:R-:W-:Y:S01]  /*21a0*/  @!P1 IMAD.MOV R207, RZ, RZ, -R207 ;  /* 0x000000ffffcf9224 */ /* 0x000fe200078e0acf */
[C---:B------:R-:W-:Y:S01]  /*21b0*/  ISETP.GT.U32.AND P1, PT, R6.reuse, R199, PT ;  /* 0x000000c70600720c */ /* 0x040fe20003f24070 */
[C---:B------:R-:W-:Y:S02]  /*21c0*/  IMAD R195, R6.reuse, R11, R195 ;  /* 0x0000000b06c37224 */ /* 0x040fe400078e02c3 */
[----:B------:R-:W-:-:S02]  /*21d0*/  IMAD R197, R6, R10, R197 ;  /* 0x0000000a06c57224 */ /* 0x000fc400078e02c5 */
[----:B------:R-:W-:-:S04]  /*21e0*/  IMAD.HI.U32 R10, R9, R193, RZ ;  /* 0x000000c1090a7227 */ /* 0x000fc800078e00ff */
[----:B------:R-:W-:Y:S02]  /*21f0*/  IMAD.MOV R10, RZ, RZ, -R10 ;  /* 0x000000ffff0a7224 */ /* 0x000fe400078e0a0a */
[--C-:B------:R-:W-:Y:S01]  /*2200*/  @!P6 IMAD.IADD R201, R201, 0x1, -R6.reuse ;  /* 0x00000001c9c9e824 */ /* 0x100fe200078e0a06 */
[C---:B------:R-:W-:Y:S01]  /*2210*/  ISETP.GT.U32.AND P6, PT, R6.reuse, R195, PT ;  /* 0x000000c30600720c */ /* 0x040fe20003fc4070 */
[----:B------:R-:W-:Y:S01]  /*2220*/  @!P0 IMAD.IADD R219, R219, 0x1, -R6 ;  /* 0x00000001dbdb8824 */ /* 0x000fe200078e0a06 */
[C---:B------:R-:W-:Y:S01]  /*2230*/  ISETP.GT.U32.AND P0, PT, R6.reuse, R209, PT ;  /* 0x000000d10600720c */ /* 0x040fe20003f04070 */
[----:B------:R-:W-:Y:S02]  /*2240*/  IMAD R193, R6, R10, R193 ;  /* 0x0000000a06c17224 */ /* 0x000fe400078e02c1 */
[----:B------:R-:W-:-:S04]  /*2250*/  IMAD.HI.U32 R10, R9, R191, RZ ;  /* 0x000000bf090a7227 */ /* 0x000fc800078e00ff */
[----:B------:R-:W-:Y:S01]  /*2260*/  @!P3 IMAD.MOV R235, RZ, RZ, -R235 ;  /* 0x000000ffffebb224 */ /* 0x000fe200078e0aeb */
[----:B------:R-:W-:Y:S01]  /*2270*/  ISETP.GE.AND P3, PT, R14, RZ, PT ;  /* 0x000000ff0e00720c */ /* 0x000fe20003f66270 */
[--C-:B------:R-:W-:Y:S01]  /*2280*/  @!P1 IMAD.IADD R199, R199, 0x1, -R6.reuse ;  /* 0x00000001c7c79824 */ /* 0x100fe200078e0a06 */
[C---:B------:R-:W-:Y:S01]  /*2290*/  ISETP.GT.U32.AND P1, PT, R6.reuse, R193, PT ;  /* 0x000000c10600720c */ /* 0x040fe20003f24070 */
[----:B------:R-:W-:Y:S01]  /*22a0*/  @!P6 IMAD.IADD R195, R195, 0x1, -R6 ;  /* 0x00000001c3c3e824 */ /* 0x000fe200078e0a06 */
[----:B------:R-:W-:Y:S01]  /*22b0*/  IABS R14, R170 ;  /* 0x000000aa000e7213 */ /* 0x000fe20000000000 */
[----:B------:R-:W-:Y:S02]  /*22c0*/  IMAD.MOV R11, RZ, RZ, -R10 ;  /* 0x000000ffff0b7224 */ /* 0x000fe400078e0a0a */
[----:B------:R-:W-:Y:S01]  /*22d0*/  IMAD.HI.U32 R10, R9, R189, RZ ;  /* 0x000000bd090a7227 */ /* 0x000fe200078e00ff */
[----:B------:R-:W-:-:S03]  /*22e0*/  ISETP.GT.U32.AND P6, PT, R6, R195, PT ;  /* 0x000000c30600720c */ /* 0x000fc60003fc4070 */
[----:B------:R-:W-:Y:S02]  /*22f0*/  IMAD R191, R6, R11, R191 ;  /* 0x0000000b06bf7224 */ /* 0x000fe400078e02bf */
[----:B------:R-:W-:Y:S01]  /*2300*/  @!P0 IMAD.IADD R209, R209, 0x1, -R6 ;  /* 0x00000001d1d18824 */ /* 0x000fe200078e0a06 */
[----:B------:R-:W-:Y:S01]  /*2310*/  ISETP.GE.AND P0, PT, R186, RZ, PT ;  /* 0x000000ffba00720c */ /* 0x000fe20003f06270 */
[----:B------:R-:W-:Y:S02]  /*2320*/  IMAD.MOV R12, RZ, RZ, -R10 ;  /* 0x000000ffff0c7224 */ /* 0x000fe400078e0a0a */
[----:B------:R-:W-:Y:S01]  /*2330*/  @!P2 IMAD.MOV R215, RZ, RZ, -R215 ;  /* 0x000000ffffd7a224 */ /* 0x000fe200078e0ad7 */
[----:B------:R-:W-:Y:S01]  /*2340*/  ISETP.GT.U32.AND P2, PT, R6, R205, PT ;  /* 0x000000cd0600720c */ /* 0x000fe20003f44070 */
[----:B------:R-:W-:-:S04]  /*2350*/  IMAD.HI.U32 R10, R9, R187, RZ ;  /* 0x000000bb090a7227 */ /* 0x000fc800078e00ff */
[--C-:B------:R-:W-:Y:S01]  /*2360*/  @!P6 IMAD.IADD R195, R195, 0x1, -R6.reuse ;  /* 0x00000001c3c3e824 */ /* 0x100fe200078e0a06 */
[C---:B------:R-:W-:Y:S01]  /*2370*/  ISETP.GT.U32.AND P6, PT, R6.reuse, R191, PT ;  /* 0x000000bf0600720c */ /* 0x040fe20003fc4070 */
[----:B------:R-:W-:Y:S01]  /*2380*/  @!P3 IMAD.MOV R219, RZ, RZ, -R219 ;  /* 0x000000ffffdbb224 */ /* 0x000fe200078e0adb */
[C---:B------:R-:W-:Y:S01]  /*2390*/  ISETP.GT.U32.AND P3, PT, R6.reuse, R209, PT ;  /* 0x000000d10600720c */ /* 0x040fe20003f64070 */
[----:B------:R-:W-:Y:S02]  /*23a0*/  @!P1 IMAD.IADD R193, R193, 0x1, -R6 ;  /* 0x00000001c1c19824 */ /* 0x000fe400078e0a06 */
[----:B------:R-:W-:Y:S02]  /*23b0*/  IMAD.MOV R10, RZ, RZ, -R10 ;  /* 0x000000ffff0a7224 */ /* 0x000fe400078e0a0a */
[----:B------:R-:W-:Y:S01]  /*23c0*/  @!P5 IMAD.MOV R213, RZ, RZ, -R213 ;  /* 0x000000ffffd5d224 */ /* 0x000fe200078e0ad5 */
[C---:B------:R-:W-:Y:S01]  /*23d0*/  ISETP.GT.U32.AND P1, PT, R6.reuse, R193, PT ;  /* 0x000000c10600720c */ /* 0x040fe20003f24070 */
[--C-:B------:R-:W-:Y:S01]  /*23e0*/  @!P4 IMAD.IADD R203, R203, 0x1, -R6.reuse ;  /* 0x00000001cbcbc824 */ /* 0x100fe200078e0a06 */
[----:B------:R-:W-:Y:S01]  /*23f0*/  ISETP.GE.AND P5, PT, R183, RZ, PT ;  /* 0x000000ffb700720c */ /* 0x000fe20003fa6270 */
[C---:B------:R-:W-:Y:S01]  /*2400*/  IMAD R187, R6.reuse, R10, R187 ;  /* 0x0000000a06bb7224 */ /* 0x040fe200078e02bb */
[C---:B------:R-:W-:Y:S01]  /*2410*/  ISETP.GT.U32.AND P4, PT, R6.reuse, R197, PT ;  /* 0x000000c50600720c */ /* 0x040fe20003f84070 */
[--C-:B------:R-:W-:Y:S01]  /*2420*/  @!P6 IMAD.IADD R191, R191, 0x1, -R6.reuse ;  /* 0x00000001bfbfe824 */ /* 0x100fe200078e0a06 */
[----:B------:R-:W-:Y:S01]  /*2430*/  IABS R183, R175 ;  /* 0x000000af00b77213 */ /* 0x000fe20000000000 */
[--C-:B------:R-:W-:Y:S01]  /*2440*/  @!P2 IMAD.IADD R205, R205, 0x1, -R6.reuse ;  /* 0x00000001cdcda824 */ /* 0x100fe200078e0a06 */
[----:B------:R-:W-:Y:S01]  /*2450*/  ISETP.GT.U32.AND P6, PT, R6, R187, PT ;  /* 0x000000bb0600720c */ /* 0x000fe20003fc4070 */
[----:B------:R-:W-:Y:S01]  /*2460*/  @!P3 IMAD.IADD R209, R209, 0x1, -R6 ;  /* 0x00000001d1d1b824 */ /* 0x000fe200078e0a06 */
[----:B------:R-:W-:Y:S01]  /*2470*/  ISETP.GE.AND P2, PT, R185, RZ, PT ;  /* 0x000000ffb900720c */ /* 0x000fe20003f46270 */
[----:B------:R-:W-:Y:S01]  /*2480*/  IMAD.HI.U32 R10, R9, R183, RZ ;  /* 0x000000b7090a7227 */ /* 0x000fe200078e00ff */
[----:B------:R-:W-:-:S02]  /*2490*/  ISETP.GE.AND P3, PT, R184, RZ, PT ;  /* 0x000000ffb800720c */ /* 0x000fc40003f66270 */
[----:B------:R-:W-:Y:S01]  /*24a0*/  IABS R185, R174 ;  /* 0x000000ae00b97213 */ /* 0x000fe20000000000 */
[C---:B------:R-:W-:Y:S02]  /*24b0*/  IMAD R189, R6.reuse, R12, R189 ;  /* 0x0000000c06bd7224 */ /* 0x040fe400078e02bd */
[----:B------:R-:W-:Y:S02]  /*24c0*/  IMAD.MOV R10, RZ, RZ, -R10 ;  /* 0x000000ffff0a7224 */ /* 0x000fe400078e0a0a */
[----:B------:R-:W-:Y:S01]  /*24d0*/  @!P1 IMAD.IADD R193, R193, 0x1, -R6 ;  /* 0x00000001c1c19824 */ /* 0x000fe200078e0a06 */
[----:B------:R-:W-:Y:S01]  /*24e0*/  ISETP.GT.U32.AND P1, PT, R6, R189, PT ;  /* 0x000000bd0600720c */ /* 0x000fe20003f24070 */
[----:B------:R-:W-:Y:S01]  /*24f0*/  @!P0 IMAD.MOV R209, RZ, RZ, -R209 ;  /* 0x000000ffffd18224 */ /* 0x000fe200078e0ad1 */
[----:B------:R-:W-:Y:S01]  /*2500*/  ISETP.GE.AND P0, PT, R182, RZ, PT ;  /* 0x000000ffb600720c */ /* 0x000fe20003f06270 */
[----:B------:R-:W-:-:S04]  /*2510*/  IMAD.HI.U32 R11, R9, R185, RZ ;  /* 0x000000b9090b7227 */ /* 0x000fc800078e00ff */
[--C-:B------:R-:W-:Y:S02]  /*2520*/  @!P4 IMAD.IADD R197, R197, 0x1, -R6.reuse ;  /* 0x00000001c5c5c824 */ /* 0x100fe400078e0a06 */
[C---:B------:R-:W-:Y:S02]  /*2530*/  IMAD R183, R6.reuse, R10, R183 ;  /* 0x0000000a06b77224 */ /* 0x040fe400078e02b7 */
[----:B------:R-:W-:Y:S01]  /*2540*/  IMAD.MOV R11, RZ, RZ, -R11 ;  /* 0x000000ffff0b7224 */ /* 0x000fe200078e0a0b */
[C---:B------:R-:W-:Y:S01]  /*2550*/  ISETP.GT.U32.AND P4, PT, R6.reuse, R197, PT ;  /* 0x000000c50600720c */ /* 0x040fe20003f84070 */
[--C-:B------:R-:W-:Y:S01]  /*2560*/  @!P6 IMAD.IADD R187, R187, 0x1, -R6.reuse ;  /* 0x00000001bbbbe824 */ /* 0x100fe200078e0a06 */
[C---:B------:R-:W-:Y:S01]  /*2570*/  ISETP.GT.U32.AND P6, PT, R6.reuse, R183, PT ;  /* 0x000000b70600720c */ /* 0x040fe20003fc4070 */
[----:B------:R-:W-:Y:S01]  /*2580*/  @!P3 IMAD.MOV R203, RZ, RZ, -R203 ;  /* 0x000000ffffcbb224 */ /* 0x000fe200078e0acb */
[----:B------:R-:W-:Y:S01]  /*2590*/  ISETP.GE.AND P3, PT, R181, RZ, PT ;  /* 0x000000ffb500720c */ /* 0x000fe20003f66270 */
[----:B------:R-:W-:Y:S01]  /*25a0*/  IMAD R185, R6, R11, R185 ;  /* 0x0000000b06b97224 */ /* 0x000fe200078e02b9 */
[----:B------:R-:W-:Y:S01]  /*25b0*/  IABS R181, R176 ;  /* 0x000000b000b57213 */ /* 0x000fe20000000000 */
[----:B------:R-:W-:Y:S01]  /*25c0*/  @!P5 IMAD.MOV R205, RZ, RZ, -R205 ;  /* 0x000000ffffcdd224 */ /* 0x000fe200078e0acd */
[----:B------:R-:W-:Y:S01]  /*25d0*/  ISETP.GE.AND P5, PT, R180, RZ, PT ;  /* 0x000000ffb400720c */ /* 0x000fe20003fa6270 */
[----:B------:R-:W-:Y:S01]  /*25e0*/  @!P1 IMAD.IADD R189, R189, 0x1, -R6 ;  /* 0x00000001bdbd9824 */ /* 0x000fe200078e0a06 */
[C---:B------:R-:W-:Y:S01]  /*25f0*/  ISETP.GT.U32.AND P1, PT, R6.reuse, R185, PT ;  /* 0x000000b90600720c */ /* 0x040fe20003f24070 */
[----:B------:R-:W-:Y:S01]  /*2600*/  @!P0 IMAD.MOV R199, RZ, RZ, -R199 ;  /* 0x000000ffffc78224 */ /* 0x000fe200078e0ac7 */
[----:B------:R-:W-:Y:S01]  /*2610*/  ISETP.GT.U32.AND P0, PT, R6, R191, PT ;  /* 0x000000bf0600720c */ /* 0x000fe20003f04070 */
[----:B------:R-:W-:-:S04]  /*2620*/  IMAD.HI.U32 R10, R9, R181, RZ ;  /* 0x000000b5090a7227 */ /* 0x000fc800078e00ff */
[----:B------:R-:W-:Y:S01]  /*2630*/  @!P2 IMAD.MOV R201, RZ, RZ, -R201 ;  /* 0x000000ffffc9a224 */ /* 0x000fe200078e0ac9 */
[----:B------:R-:W-:Y:S01]  /*2640*/  ISETP.GE.AND P2, PT, R177, RZ, PT ;  /* 0x000000ffb100720c */ /* 0x000fe20003f46270 */
[----:B------:R-:W-:Y:S01]  /*2650*/  @!P4 IMAD.IADD R197, R197, 0x1, -R6 ;  /* 0x00000001c5c5c824 */ /* 0x000fe200078e0a06 */
[----:B------:R-:W-:Y:S01]  /*2660*/  IABS R177, R169 ;  /* 0x000000a900b17213 */ /* 0x000fe20000000000 */
[----:B------:R-:W-:Y:S01]  /*2670*/  IMAD.MOV R13, RZ, RZ, -R10 ;  /* 0x000000ffff0d7224 */ /* 0x000fe200078e0a0a */
[----:B------:R-:W-:Y:S01]  /*2680*/  ISETP.GE.AND P4, PT, R178, RZ, PT ;  /* 0x000000ffb200720c */ /* 0x000fe20003f86270 */
[----:B------:R-:W-:Y:S02]  /*2690*/  @!P6 IMAD.IADD R183, R183, 0x1, -R6 ;  /* 0x00000001b7b7e824 */ /* 0x000fe400078e0a06 */
[----:B------:R-:W-:-:S03]  /*26a0*/  IMAD.HI.U32 R11, R9, R14, RZ ;  /* 0x0000000e090b7227 */ /* 0x000fc600078e00ff */
[C---:B------:R-:W-:Y:S01]  /*26b0*/  ISETP.GT.U32.AND P6, PT, R6.reuse, R183, PT ;  /* 0x000000b70600720c */ /* 0x040fe20003fc4070 */
[C---:B------:R-:W-:Y:S01]  /*26c0*/  IMAD R181, R6.reuse, R13, R181 ;  /* 0x0000000d06b57224 */ /* 0x040fe200078e02b5 */
[----:B------:R-:W-:Y:S01]  /*26d0*/  IABS R13, R168 ;  /* 0x000000a8000d7213 */ /* 0x000fe20000000000 */
[----:B------:R-:W-:Y:S01]  /*26e0*/  @!P5 IMAD.MOV R197, RZ, RZ, -R197 ;  /* 0x000000ffffc5d224 */ /* 0x000fe200078e0ac5 */
[----:B------:R-:W-:Y:S01]  /*26f0*/  ISETP.GT.U32.AND P5, PT, R6, R189, PT ;  /* 0x000000bd0600720c */ /* 0x000fe20003fa4070 */
[----:B------:R-:W-:Y:S02]  /*2700*/  IMAD.MOV R11, RZ, RZ, -R11 ;  /* 0x000000ffff0b7224 */ /* 0x000fe400078e0a0b */
[----:B------:R-:W-:-:S04]  /*2710*/  IMAD.HI.U32 R10, R9, R24, RZ ;  /* 0x00000018090a7227 */ /* 0x000fc800078e00ff */
[--C-:B------:R-:W-:Y:S01]  /*2720*/  @!P1 IMAD.IADD R185, R185, 0x1, -R6.reuse ;  /* 0x00000001b9b99824 */ /* 0x100fe200078e0a06 */
[----:B------:R-:W-:Y:S01]  /*2730*/  ISETP.GE.AND P1, PT, R179, RZ, PT ;  /* 0x000000ffb300720c */ /* 0x000fe20003f26270 */
[----:B------:R-:W-:Y:S01]  /*2740*/  @!P3 IMAD.MOV R195, RZ, RZ, -R195 ;  /* 0x000000ffffc3b224 */ /* 0x000fe200078e0ac3 */
[C---:B------:R-:W-:Y:S01]  /*2750*/  ISETP.GT.U32.AND P3, PT, R6.reuse, R187, PT ;  /* 0x000000bb0600720c */ /* 0x040fe20003f64070 */
[----:B------:R-:W-:Y:S01]  /*2760*/  @!P0 IMAD.IADD R191, R191, 0x1, -R6 ;  /* 0x00000001bfbf8824 */ /* 0x000fe200078e0a06 */
[----:B------:R-:W-:Y:S01]  /*2770*/  ISETP.GT.U32.AND P0, PT, R6, R181, PT ;  /* 0x000000b50600720c */ /* 0x000fe20003f04070 */
[----:B------:R-:W-:-:S04]  /*2780*/  IMAD.HI.U32 R12, R9, R177, RZ ;  /* 0x000000b1090c7227 */ /* 0x000fc800078e00ff */
[C---:B------:R-:W-:Y:S01]  /*2790*/  IMAD R179, R6.reuse, R11, R14 ;  /* 0x0000000b06b37224 */ /* 0x040fe200078e020e */
[----:B------:R-:W-:Y:S01]  /*27a0*/  IABS R14, R171 ;  /* 0x000000ab000e7213 */ /* 0x000fe20000000000 */
[----:B------:R-:W-:Y:S02]  /*27b0*/  IMAD.MOV R11, RZ, RZ, -R10 ;  /* 0x000000ffff0b7224 */ /* 0x000fe400078e0a0a */
[----:B------:R-:W-:Y:S01]  /*27c0*/  @!P2 IMAD.MOV R193, RZ, RZ, -R193 ;  /* 0x000000ffffc1a224 */ /* 0x000fe200078e0ac1 */
[C---:B------:R-:W-:Y:S01]  /*27d0*/  ISETP.GT.U32.AND P2, PT, R6.reuse, R185, PT ;  /* 0x000000b90600720c */ /* 0x040fe20003f44070 */
[----:B------:R-:W-:Y:S02]  /*27e0*/  IMAD.MOV R12, RZ, RZ, -R12 ;  /* 0x000000ffff0c7224 */ /* 0x000fe400078e0a0c */
[C---:B------:R-:W-:Y:S01]  /*27f0*/  IMAD R11, R6.reuse, R11, R24 ;  /* 0x0000000b060b7224 */ /* 0x040fe200078e0218 */
[----:B------:R-:W-:Y:S01]  /*2800*/  IABS R24, R145 ;  /* 0x0000009100187213 */ /* 0x000fe20000000000 */
[----:B------:R-:W-:-:S02]  /*2810*/  IMAD R177, R6, R12, R177 ;  /* 0x0000000c06b17224 */ /* 0x000fc400078e02b1 */
        /* <DEDUP_REMOVED lines=8> */
[----:B------:R-:W-:-:S04]  /*28a0*/  IMAD.HI.U32 R10, R9, R13, RZ ;  /* 0x0000000d090a7227 */ /* 0x000fc800078e00ff */
[----:B------:R-:W-:Y:S01]  /*28b0*/  @!P2 IMAD.IADD R185, R185, 0x1, -R6 ;  /* 0x00000001b9b9a824 */ /* 0x000fe200078e0a06 */
[----:B------:R-:W-:Y:S01]  /*28c0*/  ISETP.GE.AND P2, PT, R173, RZ, PT ;  /* 0x000000ffad00720c */ /* 0x000fe20003f46270 */
[----:B------:R-:W-:Y:S02]  /*28d0*/  IMAD.MOV R10, RZ, RZ, -R10 ;  /* 0x000000ffff0a7224 */ /* 0x000fe400078e0a0a */
[--C-:B------:R-:W-:Y:S01]  /*28e0*/  @!P5 IMAD.IADD R179, R179, 0x1, -R6.reuse ;  /* 0x00000001b3b3d824 */ /* 0x100fe200078e0a06 */
[----:B------:R-:W-:Y:S01]  /*28f0*/  ISETP.GE.AND P5, PT, R175, RZ, PT ;  /* 0x000000ffaf00720c */ /* 0x000fe20003fa6270 */
[C---:B------:R-:W-:Y:S02]  /*2900*/  IMAD R173, R6.reuse, R10, R13 ;  /* 0x0000000a06ad7224 */ /* 0x040fe400078e020d */
[----:B------:R-:W-:Y:S01]  /*2910*/  @!P6 IMAD.IADD R11, R11, 0x1, -R6 ;  /* 0x000000010b0be824 */ /* 0x000fe200078e0a06 */
[----:B------:R-:W-:Y:S01]  /*2920*/  ISETP.GT.U32.AND P6, PT, R6, R181, PT ;  /* 0x000000b50600720c */ /* 0x000fe20003fc4070 */
[----:B------:R-:W-:-:S04]  /*2930*/  IMAD.HI.U32 R12, R9, R14, RZ ;  /* 0x0000000e090c7227 */ /* 0x000fc800078e00ff */
[----:B------:R-:W-:Y:S01]  /*2940*/  @!P3 IMAD.IADD R177, R177, 0x1, -R6 ;  /* 0x00000001b1b1b824 */ /* 0x000fe200078e0a06 */
[----:B------:R-:W-:Y:S01]  /*2950*/  ISETP.GE.AND P3, PT, R176, RZ, PT ;  /* 0x000000ffb000720c */ /* 0x000fe20003f66270 */
[----:B------:R-:W-:Y:S01]  /*2960*/  @!P1 IMAD.MOV R189, RZ, RZ, -R189 ;  /* 0x000000ffffbd9224 */ /* 0x000fe200078e0abd */
[C---:B------:R-:W-:Y:S01]  /*2970*/  ISETP.GT.U32.AND P1, PT, R6.reuse, R179, PT ;  /* 0x000000b30600720c */ /* 0x040fe20003f24070 */
[----:B------:R-:W-:Y:S01]  /*2980*/  @!P0 IMAD.MOV R185, RZ, RZ, -R185 ;  /* 0x000000ffffb98224 */ /* 0x000fe200078e0ab9 */
[C---:B------:R-:W-:Y:S01]  /*2990*/  ISETP.GT.U32.AND P0, PT, R6.reuse, R173, PT ;  /* 0x000000ad0600720c */ /* 0x040fe20003f04070 */
[----:B------:R-:W-:Y:S01]  /*29a0*/  IMAD.MOV R25, RZ, RZ, -R12 ;  /* 0x000000ffff197224 */ /* 0x000fe200078e0a0c */
[----:B------:R-:W-:Y:S01]  /*29b0*/  IABS R12, R163 ;  /* 0x000000a3000c7213 */ /* 0x000fe20000000000 */
[----:B------:R-:W-:Y:S01]  /*29c0*/  @!P2 IMAD.MOV R187, RZ, RZ, -R187 ;  /* 0x000000ffffbba224 */ /* 0x000fe200078e0abb */
[C---:B------:R-:W-:Y:S01]  /*29d0*/  ISETP.GT.U32.AND P2, PT, R6.reuse, R177, PT ;  /* 0x000000b10600720c */ /* 0x040fe20003f44070 */
[C---:B------:R-:W-:Y:S01]  /*29e0*/  IMAD R13, R6.reuse, R25, R14 ;  /* 0x00000019060d7224 */ /* 0x040fe200078e020e */
[----:B------:R-:W-:Y:S01]  /*29f0*/  IABS R14, R157 ;  /* 0x0000009d000e7213 */ /* 0x000fe20000000000 */
[----:B------:R-:W-:Y:S01]  /*2a00*/  @!P4 IMAD.MOV R191, RZ, RZ, -R191 ;  /* 0x000000ffffbfc224 */ /* 0x000fe200078e0abf */
[C---:B------:R-:W-:Y:S01]  /*2a10*/  ISETP.GT.U32.AND P4, PT, R6.reuse, R11, PT ;  /* 0x0000000b0600720c */ /* 0x040fe20003f84070 */
[----:B------:R-:W-:Y:S01]  /*2a20*/  @!P6 IMAD.IADD R181, R181, 0x1, -R6 ;  /* 0x00000001b5b5e824 */ /* 0x000fe200078e0a06 */
[----:B------:R-:W-:Y:S01]  /*2a30*/  ISETP.GT.U32.AND P6, PT, R6, R13, PT ;  /* 0x0000000d0600720c */ /* 0x000fe20003fc4070 */
[----:B------:R-:W-:Y:S01]  /*2a40*/  IMAD.HI.U32 R10, R9, R12, RZ ;  /* 0x0000000c090a7227 */ /* 0x000fe200078e00ff */
[----:B------:R-:W-:-:S03]  /*2a50*/  IABS R25, R155 ;  /* 0x0000009b00197213 */ /* 0x000fc60000000000 */
[--C-:B------:R-:W-:Y:S01]  /*2a60*/  @!P1 IMAD.IADD R179, R179, 0x1, -R6.reuse ;  /* 0x00000001b3b39824 */ /* 0x100fe200078e0a06 */
[----:B------:R-:W-:Y:S01]  /*2a70*/  ISETP.GE.AND P1, PT, R169, RZ, PT ;  /* 0x000000ffa900720c */ /* 0x000fe20003f26270 */
[----:B------:R-:W-:Y:S01]  /*2a80*/  @!P0 IMAD.IADD R173, R173, 0x1, -R6 ;  /* 0x00000001adad8824 */ /* 0x000fe200078e0a06 */
[----:B------:R-:W-:Y:S01]  /*2a90*/  ISETP.GE.AND P0, PT, R171, RZ, PT ;  /* 0x000000ffab00720c */ /* 0x000fe20003f06270 */
[----:B------:R-:W-:Y:S01]  /*2aa0*/  IMAD.MOV R169, RZ, RZ, -R10 ;  /* 0x000000ffffa97224 */ /* 0x000fe200078e0a0a */
[----:B------:R-:W-:Y:S01]  /*2ab0*/  IABS R10, R165 ;  /* 0x000000a5000a7213 */ /* 0x000fe20000000000 */
[----:B------:R-:W-:Y:S01]  /*2ac0*/  @!P2 IMAD.IADD R177, R177, 0x1, -R6 ;  /* 0x00000001b1b1a824 */ /* 0x000fe200078e0a06 */
[----:B------:R-:W-:Y:S01]  /*2ad0*/  ISETP.GE.AND P2, PT, R172, RZ, PT ;  /* 0x000000ffac00720c */ /* 0x000fe20003f46270 */
[----:B------:R-:W-:Y:S01]  /*2ae0*/  @!P3 IMAD.MOV R181, RZ, RZ, -R181 ;  /* 0x000000ffffb5b224 */ /* 0x000fe200078e0ab5 */
[----:B------:R-:W-:Y:S01]  /*2af0*/  ISETP.GT.U32.AND P3, PT, R6, R173, PT ;  /* 0x000000ad0600720c */ /* 0x000fe20003f64070 */
[----:B------:R-:W-:Y:S01]  /*2b00*/  @!P5 IMAD.MOV R183, RZ, RZ, -R183 ;  /* 0x000000ffffb7d224 */ /* 0x000fe200078e0ab7 */
[----:B------:R-:W-:Y:S01]  /*2b10*/  ISETP.GE.AND P5, PT, R170, RZ, PT ;  /* 0x000000ffaa00720c */ /* 0x000fe20003fa6270 */
[----:B------:R-:W-:-:S02]  /*2b20*/  IMAD R169, R6, R169, R12 ;  /* 0x000000a906a97224 */ /* 0x000fc400078e020c */
[----:B------:R-:W-:Y:S02]  /*2b30*/  IMAD.MOV.U32 R12, RZ, RZ, R10 ;  /* 0x000000ffff0c7224 */ /* 0x000fe400078e000a */
[--C-:B------:R-:W-:Y:S01]  /*2b40*/  @!P4 IMAD.IADD R11, R11, 0x1, -R6.reuse ;  /* 0x000000010b0bc824 */ /* 0x100fe200078e0a06 */
[----:B------:R-:W-:Y:S01]  /*2b50*/  ISETP.GE.AND P4, PT, R168, RZ, PT ;  /* 0x000000ffa800720c */ /* 0x000fe20003f86270 */
[----:B------:R-:W-:Y:S01]  /*2b60*/  @!P6 IMAD.IADD R13, R13, 0x1, -R6 ;  /* 0x000000010d0de824 */ /* 0x000fe200078e0a06 */
[----:B------:R-:W-:Y:S01]  /*2b70*/  ISETP.GT.U32.AND P6, PT, R6, R169, PT ;  /* 0x000000a90600720c */ /* 0x000fe20003fc4070 */
[----:B------:R-:W-:-:S04]  /*2b80*/  IMAD.HI.U32 R10, R9, R12, RZ ;  /* 0x0000000c090a7227 */ /* 0x000fc800078e00ff */
[----:B------:R-:W-:Y:S02]  /*2b90*/  IMAD.MOV.U32 R175, RZ, RZ, R11 ;  /* 0x000000ffffaf7224 */ /* 0x000fe400078e000b */
[----:B------:R-:W-:Y:S01]  /*2ba0*/  IMAD.MOV R11, RZ, RZ, -R10 ;  /* 0x000000ffff0b7224 */ /* 0x000fe200078e0a0a */
[----:B------:R-:W-:Y:S01]  /*2bb0*/  IABS R10, R161 ;  /* 0x000000a1000a7213 */ /* 0x000fe20000000000 */
[----:B------:R-:W-:Y:S01]  /*2bc0*/  @!P2 IMAD.MOV R175, RZ, RZ, -R175 ;  /* 0x000000ffffafa224 */ /* 0x000fe200078e0aaf */
[----:B------:R-:W-:Y:S01]  /*2bd0*/  ISETP.GE.AND P2, PT, R165, RZ, PT ;  /* 0x000000ffa500720c */ /* 0x000fe20003f46270 */
[----:B------:R-:W-:Y:S01]  /*2be0*/  @!P3 IMAD.IADD R173, R173, 0x1, -R6 ;  /* 0x00000001adadb824 */ /* 0x000fe200078e0a06 */
[----:B------:R-:W-:Y:S01]  /*2bf0*/  IABS R165, R167 ;  /* 0x000000a700a57213 */ /* 0x000fe20000000000 */
[----:B------:R-:W-:Y:S01]  /*2c00*/  @!P5 IMAD.MOV R179, RZ, RZ, -R179 ;  /* 0x000000ffffb3d224 */ /* 0x000fe200078e0ab3 */
[----:B------:R-:W-:Y:S01]  /*2c10*/  ISETP.GE.AND P3, PT, R167, RZ, PT ;  /* 0x000000ffa700720c */ /* 0x000fe20003f66270 */
[C---:B------:R-:W-:Y:S01]  /*2c20*/  IMAD R167, R6.reuse, R11, R12 ;  /* 0x0000000b06a77224 */ /* 0x040fe200078e020c */
[C---:B------:R-:W-:Y:S01]  /*2c30*/  ISETP.GT.U32.AND P5, PT, R6.reuse, R13, PT ;  /* 0x0000000d0600720c */ /* 0x040fe20003fa4070 */
[----:B------:R-:W-:Y:S01]  /*2c40*/  @!P6 IMAD.IADD R169, R169, 0x1, -R6 ;  /* 0x00000001a9a9e824 */ /* 0x000fe200078e0a06 */
[----:B------:R-:W-:Y:S01]  /*2c50*/  IABS R12, R151 ;  /* 0x00000097000c7213 */ /* 0x000fe20000000000 */
[----:B------:R-:W-:Y:S01]  /*2c60*/  @!P1 IMAD.MOV R177, RZ, RZ, -R177 ;  /* 0x000000ffffb19224 */ /* 0x000fe200078e0ab1 */
[C---:B------:R-:W-:Y:S01]  /*2c70*/  ISETP.GT.U32.AND P6, PT, R6.reuse, R167, PT ;  /* 0x000000a70600720c */ /* 0x040fe20003fc4070 */
[----:B------:R-:W-:Y:S01]  /*2c80*/  @!P4 IMAD.MOV R173, RZ, RZ, -R173 ;  /* 0x000000ffffadc224 */ /* 0x000fe200078e0aad */
[----:B------:R-:W-:Y:S01]  /*2c90*/  ISETP.GE.AND P1, PT, R163, RZ, PT ;  /* 0x000000ffa300720c */ /* 0x000fe20003f26270 */
[----:B------:R-:W-:Y:S01]  /*2ca0*/  IMAD R3, R3, UR5, RZ ;  /* 0x0000000503037c24 */ /* 0x000fe2000f8e02ff */
[----:B------:R-:W-:Y:S01]  /*2cb0*/  IABS R163, R8 ;  /* 0x0000000800a37213 */ /* 0x000fe20000000000 */
[----:B------:R-:W-:Y:S01]  /*2cc0*/  UIADD3 UR5, UR4, 0x8000, URZ ;  /* 0x0000800004057890 */ /* 0x000fe2000fffe03f */
[----:B------:R-:W-:-:S03]  /*2cd0*/  ISETP.GT.U32.AND P4, PT, R6, R169, PT ;  /* 0x000000a90600720c */ /* 0x000fc60003f84070 */
[----:B------:R-:W-:Y:S01]  /*2ce0*/  @!P5 IMAD.IADD R13, R13, 0x1, -R6 ;  /* 0x000000010d0dd824 */ /* 0x000fe200078e0a06 */
[----:B------:R-:W-:Y:S01]  /*2cf0*/  ISETP.GE.AND P5, PT, R8, RZ, PT ;  /* 0x000000ff0800720c */ /* 0x000fe20003fa6270 */
[----:B------:R-:W-:Y:S01]  /*2d00*/  IMAD.HI.U32 R8, R9, R165, RZ ;  /* 0x000000a509087227 */ /* 0x000fe200078e00ff */
[----:B------:R-:W-:-:S03]  /*2d10*/  USHF.R.U32.HI UR5, URZ, 0x4, UR5 ;  /* 0x000000043f057899 */ /* 0x000fc60008011605 */
[----:B------:R-:W-:Y:S01]  /*2d20*/  @!P6 IMAD.IADD R167, R167, 0x1, -R6 ;  /* 0x00000001a7a7e824 */ /* 0x000fe200078e0a06 */
[----:B------:R-:W-:Y:S01]  /*2d30*/  USGXT.U32 UR38, UR5, 0xe ;  /* 0x0000000e0526789a */ /* 0x000fe20008000000 */
[----:B------:R-:W-:Y:S02]  /*2d40*/  IMAD.MOV R8, RZ, RZ, -R8 ;  /* 0x000000ffff087224 */ /* 0x000fe400078e0a08 */
[----:B------:R-:W-:Y:S01]  /*2d50*/  IMAD.MOV.U32 R171, RZ, RZ, R13 ;  /* 0x000000ffffab7224 */ /* 0x000fe200078e000d */
[C---:B------:R-:W-:Y:S01]  /*2d60*/  ISETP.GT.U32.AND P6, PT, R6.reuse, R167, PT ;  /* 0x000000a70600720c */ /* 0x040fe20003fc4070 */
[----:B------:R-:W-:Y:S02]  /*2d70*/  IMAD R165, R6, R8, R165 ;  /* 0x0000000806a57224 */ /* 0x000fe400078e02a5 */
[----:B------:R-:W-:-:S04]  /*2d80*/  IMAD.HI.U32 R8, R9, R163, RZ ;  /* 0x000000a309087227 */ /* 0x000fc800078e00ff */
[----:B------:R-:W-:Y:S01]  /*2d90*/  @!P0 IMAD.MOV R171, RZ, RZ, -R171 ;  /* 0x000000ffffab8224 */ /* 0x000fe200078e0aab */
[----:B------:R-:W-:Y:S01]  /*2da0*/  ISETP.GE.AND P0, PT, R161, RZ, PT ;  /* 0x000000ffa100720c */ /* 0x000fe20003f06270 */
[----:B------:R-:W-:Y:S02]  /*2db0*/  IMAD.MOV R11, RZ, RZ, -R8 ;  /* 0x000000ffff0b7224 */ /* 0x000fe400078e0a08 */
[----:B------:R-:W-:Y:S02]  /*2dc0*/  IMAD.MOV.U32 R161, RZ, RZ, R10 ;  /* 0x000000ffffa17224 */ /* 0x000fe400078e000a */
[----:B------:R-:W-:Y:S02]  /*2dd0*/  IMAD R163, R6, R11, R163 ;  /* 0x0000000b06a37224 */ /* 0x000fe400078e02a3 */
[----:B------:R-:W-:-:S04]  /*2de0*/  IMAD.HI.U32 R8, R9, R161, RZ ;  /* 0x000000a109087227 */ /* 0x000fc800078e00ff */
[----:B------:R-:W-:-:S04]  /*2df0*/  IMAD.HI.U32 R10, R9, R14, RZ ;  /* 0x0000000e090a7227 */ /* 0x000fc800078e00ff */
[----:B------:R-:W-:Y:S01]  /*2e00*/  @!P6 IMAD.IADD R167, R167, 0x1, -R6 ;  /* 0x00000001a7a7e824 */ /* 0x000fe200078e0a06 */
[----:B------:R-:W-:Y:S01]  /*2e10*/  ISETP.GT.U32.AND P6, PT, R6, R163, PT ;  /* 0x000000a30600720c */ /* 0x000fe20003fc4070 */
[----:B------:R-:W-:Y:S02]  /*2e20*/  IMAD.MOV R11, RZ, RZ, -R8 ;  /* 0x000000ffff0b7224 */ /* 0x000fe400078e0a08 */
[----:B------:R-:W-:Y:S01]  /*2e30*/  IMAD.MOV R13, RZ, RZ, -R10 ;  /* 0x000000ffff0d7224 */ /* 0x000fe200078e0a0a */
[----:B------:R-:W-:Y:S01]  /*2e40*/  IABS R10, R153 ;  /* 0x00000099000a7213 */ /* 0x000fe20000000000 */
[----:B------:R-:W-:-:S04]  /*2e50*/  IMAD.HI.U32 R8, R9, R12, RZ ;  /* 0x0000000c09087227 */ /* 0x000fc800078e00ff */
[C---:B------:R-:W-:Y:S02]  /*2e60*/  IMAD R161, R6.reuse, R11, R161 ;  /* 0x0000000b06a17224 */ /* 0x040fe400078e02a1 */
[----:B------:R-:W-:Y:S01]  /*2e70*/  @!P4 IMAD.IADD R169, R169, 0x1, -R6 ;  /* 0x00000001a9a9c824 */ /* 0x000fe200078e0a06 */
[C---:B------:R-:W-:Y:S01]  /*2e80*/  ISETP.GT.U32.AND P4, PT, R6.reuse, R165, PT ;  /* 0x000000a50600720c */ /* 0x040fe20003f84070 */
[C---:B------:R-:W-:Y:S02]  /*2e90*/  IMAD R14, R6.reuse, R13, R14 ;  /* 0x0000000d060e7224 */ /* 0x040fe400078e020e */
[----:B------:R-:W-:Y:S02]  /*2ea0*/  IMAD.MOV R11, RZ, RZ, -R8 ;  /* 0x000000ffff0b7224 */ /* 0x000fe400078e0a08 */
[----:B------:R-:W-:Y:S01]  /*2eb0*/  @!P1 IMAD.MOV R169, RZ, RZ, -R169 ;  /* 0x000000ffffa99224 */ /* 0x000fe200078e0aa9 */
[C---:B------:R-:W-:Y:S01]  /*2ec0*/  ISETP.GT.U32.AND P1, PT, R6.reuse, R161, PT ;  /* 0x000000a10600720c */ /* 0x040fe20003f24070 */
[----:B------:R-:W-:-:S02]  /*2ed0*/  IMAD R11, R6, R11, R12 ;  /* 0x0000000b060b7224 */ /* 0x000fc400078e020c */
[----:B------:R-:W-:Y:S01]  /*2ee0*/  @!P2 IMAD.MOV R167, RZ, RZ, -R167 ;  /* 0x000000ffffa7a224 */ /* 0x000fe200078e0aa7 */
[C---:B------:R-:W-:Y:S01]  /*2ef0*/  ISETP.GT.U32.AND P2, PT, R6.reuse, R14, PT ;  /* 0x0000000e0600720c */ /* 0x040fe20003f44070 */
[----:B------:R-:W-:Y:S01]  /*2f00*/  @!P6 IMAD.IADD R163, R163, 0x1, -R6 ;  /* 0x00000001a3a3e824 */ /* 0x000fe200078e0a06 */
[----:B------:R-:W-:Y:S01]  /*2f10*/  ISETP.GT.U32.AND P6, PT, R6, R11, PT ;  /* 0x0000000b0600720c */ /* 0x000fe20003fc4070 */
[----:B------:R-:W-:Y:S02]  /*2f20*/  IMAD.MOV.U32 R13, RZ, RZ, R10 ;  /* 0x000000ffff0d7224 */ /* 0x000fe400078e000a */
[----:B------:R-:W-:Y:S02]  /*2f30*/  @!P4 IMAD.IADD R165, R165, 0x1, -R6 ;  /* 0x00000001a5a5c824 */ /* 0x000fe400078e0a06 */
[----:B------:R-:W-:-:S03]  /*2f40*/  IMAD.HI.U32 R8, R9, R13, RZ ;  /* 0x0000000d09087227 */ /* 0x000fc600078e00ff */
[C---:B------:R-:W-:Y:S01]  /*2f50*/  ISETP.GT.U32.AND P4, PT, R6.reuse, R165, PT ;  /* 0x000000a50600720c */ /* 0x040fe20003f84070 */
[--C-:B------:R-:W-:Y:S01]  /*2f60*/  @!P1 IMAD.IADD R161, R161, 0x1, -R6.reuse ;  /* 0x00000001a1a19824 */ /* 0x100fe200078e0a06 */
[----:B------:R-:W-:Y:S01]  /*2f70*/  ISETP.GT.U32.AND P1, PT, R6, R163, PT ;  /* 0x000000a30600720c */ /* 0x000fe20003f24070 */
[----:B------:R-:W-:Y:S02]  /*2f80*/  @!P2 IMAD.IADD R14, R14, 0x1, -R6 ;  /* 0x000000010e0ea824 */ /* 0x000fe400078e0a06 */
[----:B------:R-:W-:Y:S01]  /*2f90*/  IMAD.MOV R8, RZ, RZ, -R8 ;  /* 0x000000ffff087224 */ /* 0x000fe200078e0a08 */
[C---:B------:R-:W-:Y:S01]  /*2fa0*/  ISETP.GT.U32.AND P2, PT, R6.reuse, R161, PT ;  /* 0x000000a10600720c */ /* 0x040fe20003f44070 */
[----:B------:R-:W-:Y:S01]  /*2fb0*/  @!P6 IMAD.IADD R11, R11, 0x1, -R6 ;  /* 0x000000010b0be824 */ /* 0x000fe200078e0a06 */
[C---:B------:R-:W-:Y:S01]  /*2fc0*/  ISETP.GT.U32.AND P6, PT, R6.reuse, R14, PT ;  /* 0x0000000e0600720c */ /* 0x040fe20003fc4070 */
[----:B------:R-:W-:Y:S02]  /*2fd0*/  IMAD R13, R6, R8, R13 ;  /* 0x00000008060d7224 */ /* 0x000fe400078e020d */
[----:B------:R-:W-:-:S04]  /*2fe0*/  IMAD.HI.U32 R8, R9, R25, RZ ;  /* 0x0000001909087227 */ /* 0x000fc800078e00ff */
[----:B------:R-:W-:Y:S02]  /*2ff0*/  IMAD.MOV R8, RZ, RZ, -R8 ;  /* 0x000000ffff087224 */ /* 0x000fe400078e0a08 */
[--C-:B------:R-:W-:Y:S01]  /*3000*/  @!P1 IMAD.IADD R163, R163, 0x1, -R6.reuse ;  /* 0x00000001a3a39824 */ /* 0x100fe200078e0a06 */
[C---:B------:R-:W-:Y:S01]  /*3010*/  ISETP.GT.U32.AND P1, PT, R6.reuse, R13, PT ;  /* 0x0000000d0600720c */ /* 0x040fe20003f24070 */
[----:B------:R-:W-:Y:S02]  /*3020*/  IMAD R25, R6, R8, R25 ;  /* 0x0000000806197224 */ /* 0x000fe400078e0219 */
[--C-:B------:R-:W-:Y:S02]  /*3030*/  @!P6 IMAD.IADD R14, R14, 0x1, -R6.reuse ;  /* 0x000000010e0ee824 */ /* 0x100fe400078e0a06 */
[----:B------:R-:W-:Y:S01]  /*3040*/  @!P4 IMAD.IADD R165, R165, 0x1, -R6 ;  /* 0x00000001a5a5c824 */ /* 0x000fe200078e0a06 */
[----:B------:R-:W-:Y:S01]  /*3050*/  ISETP.GT.U32.AND P6, PT, R6, R25, PT ;  /* 0x000000190600720c */ /* 0x000fe20003fc4070 */
[----:B------:R-:W-:Y:S01]  /*3060*/  IMAD.HI.U32 R10, R9, R27, RZ ;  /* 0x0000001b090a7227 */ /* 0x000fe200078e00ff */
[----:B------:R-:W-:-:S03]  /*3070*/  ISETP.GE.AND P4, PT, R157, RZ, PT ;  /* 0x000000ff9d00720c */ /* 0x000fc60003f86270 */
[----:B------:R-:W-:-:S04]  /*3080*/  IMAD.HI.U32 R12, R9, R29, RZ ;  /* 0x0000001d090c7227 */ /* 0x000fc800078e00ff */
[----:B------:R-:W-:Y:S01]  /*3090*/  @!P1 IMAD.IADD R13, R13, 0x1, -R6 ;  /* 0x000000010d0d9824 */ /* 0x000fe200078e0a06 */
[----:B------:R-:W-:Y:S01]  /*30a0*/  ISETP.GE.AND P1, PT, R155, RZ, PT ;  /* 0x000000ff9b00720c */ /* 0x000fe20003f26270 */
[----:B------:R-:W-:Y:S02]  /*30b0*/  IMAD.MOV R10, RZ, RZ, -R10 ;  /* 0x000000ffff0a7224 */ /* 0x000fe400078e0a0a */
[----:B------:R-:W-:Y:S01]  /*30c0*/  @!P6 IMAD.IADD R25, R25, 0x1, -R6 ;  /* 0x000000011919e824 */ /* 0x000fe200078e0a06 */
[C---:B------:R-:W-:Y:S01]  /*30d0*/  ISETP.GT.U32.AND P6, PT, R6.reuse, R13, PT ;  /* 0x0000000d0600720c */ /* 0x040fe20003fc4070 */
[----:B------:R-:W-:Y:S01]  /*30e0*/  @!P3 IMAD.MOV R165, RZ, RZ, -R165 ;  /* 0x000000ffffa5b224 */ /* 0x000fe200078e0aa5 */
[----:B------:R-:W-:Y:S01]  /*30f0*/  ISETP.GT.U32.AND P3, PT, R6, R11, PT ;  /* 0x0000000b0600720c */ /* 0x000fe20003f64070 */
[----:B------:R-:W-:-:S04]  /*3100*/  IMAD.HI.U32 R8, R9, R24, RZ ;  /* 0x0000001809087227 */ /* 0x000fc800078e00ff */
[----:B------:R-:W-:Y:S02]  /*3110*/  IMAD.MOV R12, RZ, RZ, -R12 ;  /* 0x000000ffff0c7224 */ /* 0x000fe400078e0a0c */
[C---:B------:R-:W-:Y:S01]  /*3120*/  IMAD R27, R6.reuse, R10, R27 ;  /* 0x0000000a061b7224 */ /* 0x040fe200078e021b */
[----:B------:R-:W-:Y:S01]  /*3130*/  IABS R10, R139 ;  /* 0x0000008b000a7213 */ /* 0x000fe20000000000 */
[----:B------:R-:W-:Y:S01]  /*3140*/  @!P2 IMAD.IADD R161, R161, 0x1, -R6 ;  /* 0x00000001a1a1a824 */ /* 0x000fe200078e0a06 */
[----:B------:R-:W-:Y:S01]  /*3150*/  ISETP.GE.AND P2, PT, R151, RZ, PT ;  /* 0x000000ff9700720c */ /* 0x000fe20003f46270 */
[----:B------:R-:W-:Y:S02]  /*3160*/  IMAD.MOV R151, RZ, RZ, -R8 ;  /* 0x000000ffff977224 */ /* 0x000fe400078e0a08 */
[C---:B------:R-:W-:Y:S01]  /*3170*/  IMAD R29, R6.reuse, R12, R29 ;  /* 0x0000000c061d7224 */ /* 0x040fe200078e021d */
[----:B------:R-:W-:Y:S01]  /*3180*/  IABS R12, R141 ;  /* 0x0000008d000c7213 */ /* 0x000fe20000000000 */
[----:B------:R-:W-:Y:S01]  /*3190*/  @!P4 IMAD.MOV R14, RZ, RZ, -R14 ;  /* 0x000000ffff0ec224 */ /* 0x000fe200078e0a0e */
[C---:B------:R-:W-:Y:S01]  /*31a0*/  ISETP.GT.U32.AND P4, PT, R6.reuse, R27, PT ;  /* 0x0000001b0600720c */ /* 0x040fe20003f84070 */
[C---:B------:R-:W-:Y:S01]  /*31b0*/  IMAD R151, R6.reuse, R151, R24 ;  /* 0x0000009706977224 */ /* 0x040fe200078e0218 */
[----:B------:R-:W-:Y:S01]  /*31c0*/  IABS R24, R137 ;  /* 0x0000008900187213 */ /* 0x000fe20000000000 */
[--C-:B------:R-:W-:Y:S01]  /*31d0*/  @!P6 IMAD.IADD R13, R13, 0x1, -R6.reuse ;  /* 0x000000010d0de824 */ /* 0x100fe200078e0a06 */
[C---:B------:R-:W-:Y:S01]  /*31e0*/  ISETP.GT.U32.AND P6, PT, R6.reuse, R29, PT ;  /* 0x0000001d0600720c */ /* 0x040fe20003fc4070 */
[----:B------:R-:W-:Y:S01]  /*31f0*/  @!P0 IMAD.MOV R161, RZ, RZ, -R161 ;  /* 0x000000ffffa18224 */ /* 0x000fe200078e0aa1 */
[C---:B------:R-:W-:Y:S01]  /*3200*/  ISETP.GT.U32.AND P0, PT, R6.reuse, R25, PT ;  /* 0x000000190600720c */ /* 0x040fe20003f04070 */
[----:B------:R-:W-:Y:S01]  /*3210*/  @!P5 IMAD.MOV R163, RZ, RZ, -R163 ;  /* 0x000000ffffa3d224 */ /* 0x000fe200078e0aa3 */
[----:B------:R-:W-:Y:S01]  /*3220*/  ISETP.GT.U32.AND P5, PT, R6, R151, PT ;  /* 0x000000970600720c */ /* 0x000fe20003fa4070 */
[----:B------:R-:W-:Y:S01]  /*3230*/  @!P3 IMAD.IADD R11, R11, 0x1, -R6 ;  /* 0x000000010b0bb824 */ /* 0x000fe200078e0a06 */
[----:B------:R-:W-:Y:S01]  /*3240*/  ISETP.GE.AND P3, PT, R153, RZ, PT ;  /* 0x000000ff9900720c */ /* 0x000fe20003f66270 */
[----:B------:R-:W-:-:S04]  /*3250*/  IMAD.HI.U32 R8, R9, R10, RZ ;  /* 0x0000000a09087227 */ /* 0x000fc800078e00ff */
[----:B------:R-:W-:Y:S02]  /*3260*/  IMAD.MOV.U32 R157, RZ, RZ, R11 ;  /* 0x000000ffff9d7224 */ /* 0x000fe400078e000b */
[----:B------:R-:W-:Y:S02]  /*3270*/  @!P4 IMAD.IADD R27, R27, 0x1, -R6 ;  /* 0x000000011b1bc824 */ /* 0x000fe400078e0a06 */
[----:B------:R-:W-:Y:S01]  /*3280*/  IMAD.MOV.U32 R11, RZ, RZ, R12 ;  /* 0x000000ffff0b7224 */ /* 0x000fe200078e000c */
[----:B------:R-:W-:Y:S01]  /*3290*/  IABS R12, R143 ;  /* 0x0000008f000c7213 */ /* 0x000fe20000000000 */
[----:B------:R-:W-:Y:S01]  /*32a0*/  @!P2 IMAD.MOV R157, RZ, RZ, -R157 ;  /* 0x000000ffff9da224 */ /* 0x000fe200078e0a9d */
[----:B------:R-:W-:Y:S01]  /*32b0*/  ISETP.GE.AND P2, PT, R145, RZ, PT ;  /* 0x000000ff9100720c */ /* 0x000fe20003f46270 */
[----:B------:R-:W-:Y:S01]  /*32c0*/  @!P6 IMAD.IADD R29, R29, 0x1, -R6 ;  /* 0x000000011d1de824 */ /* 0x000fe200078e0a06 */
[----:B------:R-:W-:Y:S01]  /*32d0*/  ISETP.GT.U32.AND P6, PT, R6, R27, PT ;  /* 0x0000001b0600720c */ /* 0x000fe20003fc4070 */
[----:B------:R-:W-:-:S02]  /*32e0*/  IMAD.MOV R145, RZ, RZ, -R8 ;  /* 0x000000ffff917224 */ /* 0x000fc400078e0a08 */
[----:B------:R-:W-:Y:S01]  /*32f0*/  @!P0 IMAD.IADD R25, R25, 0x1, -R6 ;  /* 0x0000000119198824 */ /* 0x000fe200078e0a06 */
[----:B------:R-:W-:Y:S01]  /*3300*/  ISETP.GE.AND P0, PT, R147, RZ, PT ;  /* 0x000000ff9300720c */ /* 0x000fe20003f06270 */
[----:B------:R-:W-:-:S04]  /*3310*/  IMAD.HI.U32 R8, R9, R11, RZ ;  /* 0x0000000b09087227 */ /* 0x000fc800078e00ff */
[----:B------:R-:W-:Y:S01]  /*3320*/  IMAD.MOV.U32 R155, RZ, RZ, R13 ;  /* 0x000000ffff9b7224 */ /* 0x000fe200078e000d */
[----:B------:R-:W-:Y:S01]  /*3330*/  IABS R13, R135 ;  /* 0x00000087000d7213 */ /* 0x000fe20000000000 */
[----:B------:R-:W-:Y:S01]  /*3340*/  @!P5 IMAD.IADD R151, R151, 0x1, -R6 ;  /* 0x000000019797d824 */ /* 0x000fe200078e0a06 */
[----:B------:R-:W-:Y:S01]  /*3350*/  ISETP.GE.AND P5, PT, R149, RZ, PT ;  /* 0x000000ff9500720c */ /* 0x000fe20003fa6270 */
[C---:B------:R-:W-:Y:S02]  /*3360*/  IMAD R145, R6.reuse, R145, R10 ;  /* 0x0000009106917224 */ /* 0x040fe400078e020a */
[----:B------:R-:W-:Y:S01]  /*3370*/  IMAD.MOV R8, RZ, RZ, -R8 ;  /* 0x000000ffff087224 */ /* 0x000fe200078e0a08 */
[C---:B------:R-:W-:Y:S01]  /*3380*/  ISETP.GT.U32.AND P4, PT, R6.reuse, R151, PT ;  /* 0x000000970600720c */ /* 0x040fe20003f84070 */
[----:B------:R-:W-:Y:S01]  /*3390*/  @!P3 IMAD.MOV R155, RZ, RZ, -R155 ;  /* 0x000000ffff9bb224 */ /* 0x000fe200078e0a9b */
[----:B------:R-:W-:Y:S01]  /*33a0*/  ISETP.GT.U32.AND P3, PT, R6, R29, PT ;  /* 0x0000001d0600720c */ /* 0x000fe20003f64070 */
[----:B------:R-:W-:-:S02]  /*33b0*/  IMAD.MOV.U32 R153, RZ, RZ, R25 ;  /* 0x000000ffff997224 */ /* 0x000fc400078e0019 */
[C---:B------:R-:W-:Y:S02]  /*33c0*/  IMAD R11, R6.reuse, R8, R11 ;  /* 0x00000008060b7224 */ /* 0x040fe400078e020b */
[----:B------:R-:W-:Y:S01]  /*33d0*/  @!P1 IMAD.MOV R153, RZ, RZ, -R153 ;  /* 0x000000ffff999224 */ /* 0x000fe200078e0a99 */
[C---:B------:R-:W-:Y:S01]  /*33e0*/  ISETP.GT.U32.AND P1, PT, R6.reuse, R145, PT ;  /* 0x000000910600720c */ /* 0x040fe20003f24070 */
[----:B------:R-:W-:Y:S01]  /*33f0*/  @!P6 IMAD.IADD R27, R27, 0x1, -R6 ;  /* 0x000000011b1be824 */ /* 0x000fe200078e0a06 */
[----:B------:R-:W-:Y:S01]  /*3400*/  ISETP.GT.U32.AND P6, PT, R6, R11, PT ;  /* 0x0000000b0600720c */ /* 0x000fe20003fc4070 */
[----:B------:R-:W-:-:S04]  /*3410*/  IMAD.HI.U32 R10, R9, R13, RZ ;  /* 0x0000000d090a7227 */ /* 0x000fc800078e00ff */
[----:B------:R-:W-:Y:S01]  /*3420*/  @!P3 IMAD.IADD R29, R29, 0x1, -R6 ;  /* 0x000000011d1db824 */ /* 0x000fe200078e0a06 */
[----:B------:R-:W-:Y:S01]  /*3430*/  ISETP.GE.AND P3, PT, R141, RZ, PT ;  /* 0x000000ff8d00720c */ /* 0x000fe20003f66270 */
[----:B------:R-:W-:Y:S02]  /*3440*/  IMAD.MOV R10, RZ, RZ, -R10 ;  /* 0x000000ffff0a7224 */ /* 0x000fe400078e0a0a */
[--C-:B------:R-:W-:Y:S01]  /*3450*/  @!P4 IMAD.IADD R151, R151, 0x1, -R6.reuse ;  /* 0x000000019797c824 */ /* 0x100fe200078e0a06 */
[----:B------:R-:W-:Y:S01]  /*3460*/  ISETP.GE.AND P4, PT, R139, RZ, PT ;  /* 0x000000ff8b00720c */ /* 0x000fe20003f86270 */
[----:B------:R-:W-:Y:S01]  /*3470*/  @!P1 IMAD.IADD R145, R145, 0x1, -R6 ;  /* 0x0000000191919824 */ /* 0x000fe200078e0a06 */
[----:B------:R-:W-:Y:S01]  /*3480*/  ISETP.GE.AND P1, PT, R143, RZ, PT ;  /* 0x000000ff8f00720c */ /* 0x000fe20003f26270 */
[----:B------:R-:W-:Y:S01]  /*3490*/  IMAD R139, R6, R10, R13 ;  /* 0x0000000a068b7224 */ /* 0x000fe200078e020d */
[----:B------:R-:W-:Y:S01]  /*34a0*/  IABS R10, R131 ;  /* 0x00000083000a7213 */ /* 0x000fe20000000000 */
[----:B------:R-:W-:Y:S01]  /*34b0*/  IMAD.MOV.U32 R147, RZ, RZ, R29 ;  /* 0x000000ffff937224 */ /* 0x000fe200078e001d */
[----:B------:R-:W-:Y:S01]  /*34c0*/  IABS R29, R107 ;  /* 0x0000006b001d7213 */ /* 0x000fe20000000000 */
[----:B------:R-:W-:-:S04]  /*34d0*/  IMAD.HI.U32 R8, R9, R12, RZ ;  /* 0x0000000c09087227 */ /* 0x000fc800078e00ff */
[----:B------:R-:W-:Y:S01]  /*34e0*/  @!P6 IMAD.IADD R11, R11, 0x1, -R6 ;  /* 0x000000010b0be824 */ /* 0x000fe200078e0a06 */
[C---:B------:R-:W-:Y:S01]  /*34f0*/  ISETP.GT.U32.AND P6, PT, R6.reuse, R145, PT ;  /* 0x000000910600720c */ /* 0x040fe20003fc4070 */
[----:B------:R-:W-:Y:S02]  /*3500*/  IMAD.MOV.U32 R149, RZ, RZ, R27 ;  /* 0x000000ffff957224 */ /* 0x000fe400078e001b */
[----:B------:R-:W-:Y:S01]  /*3510*/  @!P5 IMAD.MOV R147, RZ, RZ, -R147 ;  /* 0x000000ffff93d224 */ /* 0x000fe200078e0a93 */
[C---:B------:R-:W-:Y:S01]  /*3520*/  ISETP.GT.U32.AND P5, PT, R6.reuse, R139, PT ;  /* 0x0000008b0600720c */ /* 0x040fe20003fa4070 */
[----:B------:R-:W-:Y:S02]  /*3530*/  IMAD.MOV R141, RZ, RZ, -R8 ;  /* 0x000000ffff8d7224 */ /* 0x000fe400078e0a08 */
[----:B------:R-:W-:Y:S01]  /*3540*/  @!P0 IMAD.MOV R149, RZ, RZ, -R149 ;  /* 0x000000ffff958224 */ /* 0x000fe200078e0a95 */
[----:B------:R-:W-:Y:S01]  /*3550*/  ISETP.GT.U32.AND P0, PT, R6, R11, PT ;  /* 0x0000000b0600720c */ /* 0x000fe20003f04070 */
[----:B------:R-:W-:-:S04]  /*3560*/  IMAD.HI.U32 R8, R9, R24, RZ ;  /* 0x0000001809087227 */ /* 0x000fc800078e00ff */
[C---:B------:R-:W-:Y:S01]  /*3570*/  IMAD R141, R6.reuse, R141, R12 ;  /* 0x0000008d068d7224 */ /* 0x040fe200078e020c */
[----:B------:R-:W-:Y:S01]  /*3580*/  IABS R12, R133 ;  /* 0x00000085000c7213 */ /* 0x000fe20000000000 */
[----:B------:R-:W-:Y:S02]  /*3590*/  IMAD.MOV R13, RZ, RZ, -R8 ;  /* 0x000000ffff0d7224 */ /* 0x000fe400078e0a08 */
[----:B------:R-:W-:Y:S01]  /*35a0*/  @!P2 IMAD.MOV R151, RZ, RZ, -R151 ;  /* 0x000000ffff97a224 */ /* 0x000fe200078e0a97 */
[C---:B------:R-:W-:Y:S01]  /*35b0*/  ISETP.GT.U32.AND P2, PT, R6.reuse, R141, PT ;  /* 0x0000008d0600720c */ /* 0x040fe20003f44070 */
[----:B------:R-:W-:Y:S01]  /*35c0*/  IMAD R13, R6, R13, R24 ;  /* 0x0000000d060d7224 */ /* 0x000fe200078e0218 */
[----:B------:R-:W-:Y:S01]  /*35d0*/  IABS R24, R127 ;  /* 0x0000007f00187213 */ /* 0x000fe20000000000 */
[--C-:B------:R-:W-:Y:S01]  /*35e0*/  @!P6 IMAD.IADD R145, R145, 0x1, -R6.reuse ;  /* 0x000000019191e824 */ /* 0x100fe200078e0a06 */
[----:B------:R-:W-:Y:S01]  /*35f0*/  ISETP.GE.AND P6, PT, R135, RZ, PT ;  /* 0x000000ff8700720c */ /* 0x000fe20003fc6270 */
[----:B------:R-:W-:-:S02]  /*3600*/  @!P5 IMAD.IADD R139, R139, 0x1, -R6 ;  /* 0x000000018b8bd824 */ /* 0x000fc400078e0a06 */
[----:B------:R-:W-:-:S04]  /*3610*/  IMAD.HI.U32 R8, R9, R10, RZ ;  /* 0x0000000a09087227 */ /* 0x000fc800078e00ff */
[----:B------:R-:W-:Y:S01]  /*3620*/  @!P0 IMAD.IADD R11, R11, 0x1, -R6 ;  /* 0x000000010b0b8824 */ /* 0x000fe200078e0a06 */
[C---:B------:R-:W-:Y:S01]  /*3630*/  ISETP.GT.U32.AND P0, PT, R6.reuse, R13, PT ;  /* 0x0000000d0600720c */ /* 0x040fe20003f04070 */
[----:B------:R-:W-:Y:S01]  /*3640*/  @!P4 IMAD.MOV R145, RZ, RZ, -R145 ;  /* 0x000000ffff91c224 */ /* 0x000fe200078e0a91 */
[----:B------:R-:W-:Y:S01]  /*3650*/  ISETP.GT.U32.AND P4, PT, R6, R139, PT ;  /* 0x0000008b0600720c */ /* 0x000fe20003f84070 */
[----:B------:R-:W-:Y:S02]  /*3660*/  IMAD.MOV R135, RZ, RZ, -R8 ;  /* 0x000000ffff877224 */ /* 0x000fe400078e0a08 */
[----:B------:R-:W-:-:S04]  /*3670*/  IMAD.HI.U32 R8, R9, R12, RZ ;  /* 0x0000000c09087227 */ /* 0x000fc800078e00ff */
[----:B------:R-:W-:Y:S02]  /*3680*/  IMAD.MOV R25, RZ, RZ, -R8 ;  /* 0x000000ffff197224 */ /* 0x000fe400078e0a08 */
[----:B------:R-:W-:Y:S01]  /*3690*/  @!P2 IMAD.IADD R141, R141, 0x1, -R6 ;  /* 0x000000018d8da824 */ /* 0x000fe200078e0a06 */
[----:B------:R-:W-:Y:S01]  /*36a0*/  ISETP.GE.AND P2, PT, R137, RZ, PT ;  /* 0x000000ff8900720c */ /* 0x000fe20003f46270 */
[----:B------:R-:W-:Y:S02]  /*36b0*/  IMAD.MOV.U32 R143, RZ, RZ, R11 ;  /* 0x000000ffff8f7224 */ /* 0x000fe400078e000b */
[C---:B------:R-:W-:Y:S01]  /*36c0*/  IMAD R11, R6.reuse, R25, R12 ;  /* 0x00000019060b7224 */ /* 0x040fe200078e020c */
[C---:B------:R-:W-:Y:S01]  /*36d0*/  ISETP.GT.U32.AND P5, PT, R6.reuse, R141, PT ;  /* 0x0000008d0600720c */ /* 0x040fe20003fa4070 */
[----:B------:R-:W-:Y:S02]  /*36e0*/  IMAD R135, R6, R135, R10 ;  /* 0x0000008706877224 */ /* 0x000fe400078e020a */
[----:B------:R-:W-:-:S02]  /*36f0*/  @!P0 IMAD.IADD R13, R13, 0x1, -R6 ;  /* 0x000000010d0d8824 */ /* 0x000fc400078e0a06 */
[----:B------:R-:W-:Y:S01]  /*3700*/  @!P4 IMAD.IADD R139, R139, 0x1, -R6 ;  /* 0x000000018b8bc824 */ /* 0x000fe200078e0a06 */
[C---:B------:R-:W-:Y:S01]  /*3710*/  ISETP.GT.U32.AND P4, PT, R6.reuse, R11, PT ;  /* 0x0000000b0600720c */ /* 0x040fe20003f84070 */
[----:B------:R-:W-:Y:S01]  /*3720*/  IMAD.MOV.U32 R10, RZ, RZ, R24 ;  /* 0x000000ffff0a7224 */ /* 0x000fe200078e0018 */
[C---:B------:R-:W-:Y:S01]  /*3730*/  ISETP.GT.U32.AND P0, PT, R6.reuse, R13, PT ;  /* 0x0000000d0600720c */ /* 0x040fe20003f04070 */
[----:B------:R-:W-:Y:S01]  /*3740*/  @!P3 IMAD.MOV R143, RZ, RZ, -R143 ;  /* 0x000000ffff8fb224 */ /* 0x000fe200078e0a8f */
[----:B------:R-:W-:Y:S01]  /*3750*/  ISETP.GT.U32.AND P3, PT, R6, R135, PT ;  /* 0x000000870600720c */ /* 0x000fe20003f64070 */
[----:B------:R-:W-:Y:S01]  /*3760*/  IMAD.HI.U32 R8, R9, R10, RZ ;  /* 0x0000000a09087227 */ /* 0x000fe200078e00ff */
[----:B------:R-:W-:-:S03]  /*3770*/  IABS R24, R129 ;  /* 0x0000008100187213 */ /* 0x000fc60000000000 */
[----:B------:R-:W-:Y:S02]  /*3780*/  IMAD.MOV R25, RZ, RZ, -R8 ;  /* 0x000000ffff197224 */ /* 0x000fe400078e0a08 */
[----:B------:R-:W-:Y:S01]  /*3790*/  IMAD.MOV.U32 R12, RZ, RZ, R24 ;  /* 0x000000ffff0c7224 */ /* 0x000fe200078e0018 */
[----:B------:R-:W-:Y:S01]  /*37a0*/  IABS R24, R113 ;  /* 0x0000007100187213 */ /* 0x000fe20000000000 */
[----:B------:R-:W-:Y:S01]  /*37b0*/  @!P5 IMAD.IADD R141, R141, 0x1, -R6 ;  /* 0x000000018d8dd824 */ /* 0x000fe200078e0a06 */
[----:B------:R-:W-:Y:S01]  /*37c0*/  ISETP.GE.AND P5, PT, R131, RZ, PT ;  /* 0x000000ff8300720c */ /* 0x000fe20003fa6270 */
[----:B------:R-:W-:Y:S01]  /*37d0*/  IMAD R131, R6, R25, R10 ;  /* 0x0000001906837224 */ /* 0x000fe200078e020a */
[----:B------:R-:W-:Y:S01]  /*37e0*/  IABS R10, R123 ;  /* 0x0000007b000a7213 */ /* 0x000fe20000000000 */
[----:B------:R-:W-:Y:S02]  /*37f0*/  @!P4 IMAD.IADD R11, R11, 0x1, -R6 ;  /* 0x000000010b0bc824 */ /* 0x000fe400078e0a06 */
[----:B------:R-:W-:-:S03]  /*3800*/  IMAD.HI.U32 R8, R9, R12, RZ ;  /* 0x0000000c09087227 */ /* 0x000fc600078e00ff */
[C---:B------:R-:W-:Y:S01]  /*3810*/  ISETP.GT.U32.AND P4, PT, R6.reuse, R11, PT ;  /* 0x0000000b0600720c */ /* 0x040fe20003f84070 */
[--C-:B------:R-:W-:Y:S01]  /*3820*/  @!P0 IMAD.IADD R13, R13, 0x1, -R6.reuse ;  /* 0x000000010d0d8824 */ /* 0x100fe200078e0a06 */
[----:B------:R-:W-:Y:S01]  /*3830*/  ISETP.GE.AND P0, PT, R133, RZ, PT ;  /* 0x000000ff8500720c */ /* 0x000fe20003f06270 */
[----:B------:R-:W-:Y:S01]  /*3840*/  @!P3 IMAD.IADD R135, R135, 0x1, -R6 ;  /* 0x000000018787b824 */ /* 0x000fe200078e0a06 */
[----:B------:R-:W-:Y:S01]  /*3850*/  ISETP.GT.U32.AND P3, PT, R6, R131, PT ;  /* 0x000000830600720c */ /* 0x000fe20003f64070 */
[----:B------:R-:W-:Y:S02]  /*3860*/  IMAD.MOV R25, RZ, RZ, -R8 ;  /* 0x000000ffff197224 */ /* 0x000fe400078e0a08 */
[----:B------:R-:W-:-:S04]  /*3870*/  IMAD.HI.U32 R8, R9, R10, RZ ;  /* 0x0000000a09087227 */ /* 0x000fc800078e00ff */
[----:B------:R-:W-:Y:S01]  /*3880*/  IMAD.MOV.U32 R137, RZ, RZ, R13 ;  /* 0x000000ffff897224 */ /* 0x000fe200078e000d */
[----:B------:R-:W-:Y:S01]  /*3890*/  IABS R13, R111 ;  /* 0x0000006f000d7213 */ /* 0x000fe20000000000 */
[C---:B------:R-:W-:Y:S01]  /*38a0*/  IMAD R25, R6.reuse, R25, R12 ;  /* 0x0000001906197224 */ /* 0x040fe200078e020c */
[----:B------:R-:W-:Y:S01]  /*38b0*/  IABS R12, R121 ;  /* 0x00000079000c7213 */ /* 0x000fe20000000000 */
[----:B------:R-:W-:Y:S02]  /*38c0*/  IMAD.MOV R27, RZ, RZ, -R8 ;  /* 0x000000ffff1b7224 */ /* 0x000fe400078e0a08 */
[----:B------:R-:W-:Y:S01]  /*38d0*/  @!P2 IMAD.MOV R137, RZ, RZ, -R137 ;  /* 0x000000ffff89a224 */ /* 0x000fe200078e0a89 */
[----:B------:R-:W-:Y:S01]  /*38e0*/  ISETP.GE.AND P2, PT, R127, RZ, PT ;  /* 0x000000ff7f00720c */ /* 0x000fe20003f46270 */
[----:B------:R-:W-:Y:S01]  /*38f0*/  @!P1 IMAD.MOV R141, RZ, RZ, -R141 ;  /* 0x000000ffff8d9224 */ /* 0x000fe200078e0a8d */
[C---:B------:R-:W-:Y:S01]  /*3900*/  ISETP.GT.U32.AND P1, PT, R6.reuse, R135, PT ;  /* 0x000000870600720c */ /* 0x040fe20003f24070 */
[----:B------:R-:W-:Y:S01]  /*3910*/  @!P6 IMAD.MOV R139, RZ, RZ, -R139 ;  /* 0x000000ffff8be224 */ /* 0x000fe200078e0a8b */
[C---:B------:R-:W-:Y:S01]  /*3920*/  ISETP.GT.U32.AND P6, PT, R6.reuse, R25, PT ;  /* 0x000000190600720c */ /* 0x040fe20003fc4070 */
[C---:B------:R-:W-:Y:S01]  /*3930*/  IMAD R127, R6.reuse, R27, R10 ;  /* 0x0000001b067f7224 */ /* 0x040fe200078e020a */
[----:B------:R-:W-:Y:S01]  /*3940*/  IABS R10, R125 ;  /* 0x0000007d000a7213 */ /* 0x000fe20000000000 */
[--C-:B------:R-:W-:Y:S01]  /*3950*/  @!P3 IMAD.IADD R131, R131, 0x1, -R6.reuse ;  /* 0x000000018383b824 */ /* 0x100fe200078e0a06 */
[----:B------:R-:W-:Y:S01]  /*3960*/  IABS R27, R109 ;  /* 0x0000006d001b7213 */ /* 0x000fe20000000000 */
[----:B------:R-:W-:Y:S01]  /*3970*/  @!P4 IMAD.IADD R11, R11, 0x1, -R6 ;  /* 0x000000010b0bc824 */ /* 0x000fe200078e0a06 */
[C---:B------:R-:W-:Y:S01]  /*3980*/  ISETP.GT.U32.AND P4, PT, R6.reuse, R127, PT ;  /* 0x0000007f0600720c */ /* 0x040fe20003f84070 */
[----:B------:R-:W-:Y:S01]  /*3990*/  IMAD.HI.U32 R8, R9, R10, RZ ;  /* 0x0000000a09087227 */ /* 0x000fe200078e00ff */
[----:B------:R-:W-:-:S03]  /*39a0*/  ISETP.GT.U32.AND P3, PT, R6, R131, PT ;  /* 0x000000830600720c */ /* 0x000fc60003f64070 */
[--C-:B------:R-:W-:Y:S01]  /*39b0*/  @!P1 IMAD.IADD R135, R135, 0x1, -R6.reuse ;  /* 0x0000000187879824 */ /* 0x100fe200078e0a06 */
[----:B------:R-:W-:Y:S01]  /*39c0*/  ISETP.GE.AND P1, PT, R129, RZ, PT ;  /* 0x000000ff8100720c */ /* 0x000fe20003f26270 */
[--C-:B------:R-:W-:Y:S01]  /*39d0*/  @!P6 IMAD.IADD R25, R25, 0x1, -R6.reuse ;  /* 0x000000011919e824 */ /* 0x100fe200078e0a06 */
[----:B------:R-:W-:Y:S01]  /*39e0*/  ISETP.GE.AND P6, PT, R123, RZ, PT ;  /* 0x000000ff7b00720c */ /* 0x000fe20003fc6270 */
[----:B------:R-:W-:Y:S02]  /*39f0*/  @!P5 IMAD.MOV R135, RZ, RZ, -R135 ;  /* 0x000000ffff87d224 */ /* 0x000fe400078e0a87 */
[----:B------:R-:W-:Y:S01]  /*3a00*/  IMAD.MOV.U32 R133, RZ, RZ, R11 ;  /* 0x000000ffff857224 */ /* 0x000fe200078e000b */
[C---:B------:R-:W-:Y:S01]  /*3a10*/  ISETP.GT.U32.AND P5, PT, R6.reuse, R25, PT ;  /* 0x000000190600720c */ /* 0x040fe20003fa4070 */
[--C-:B------:R-:W-:Y:S01]  /*3a20*/  @!P4 IMAD.IADD R127, R127, 0x1, -R6.reuse ;  /* 0x000000017f7fc824 */ /* 0x100fe200078e0a06 */
[----:B------:R-:W-:Y:S01]  /*3a30*/  ISETP.GE.AND P4, PT, R121, RZ, PT ;  /* 0x000000ff7900720c */ /* 0x000fe20003f86270 */
[----:B------:R-:W-:Y:S01]  /*3a40*/  @!P3 IMAD.IADD R131, R131, 0x1, -R6 ;  /* 0x000000018383b824 */ /* 0x000fe200078e0a06 */
[----:B------:R-:W-:Y:S01]  /*3a50*/  ISETP.GE.AND P3, PT, R125, RZ, PT ;  /* 0x000000ff7d00720c */ /* 0x000fe20003f66270 */
[----:B------:R-:W-:Y:S01]  /*3a60*/  @!P0 IMAD.MOV R133, RZ, RZ, -R133 ;  /* 0x000000ffff858224 */ /* 0x000fe200078e0a85 */
[----:B------:R-:W-:Y:S01]  /*3a70*/  ISETP.GT.U32.AND P0, PT, R6, R127, PT ;  /* 0x0000007f0600720c */ /* 0x000fe20003f04070 */
[----:B------:R-:W-:Y:S01]  /*3a80*/  IMAD.MOV.U32 R123, RZ, RZ, R12 ;  /* 0x000000ffff7b7224 */ /* 0x000fe200078e000c */
[----:B------:R-:W-:Y:S01]  /*3a90*/  IABS R121, R119 ;  /* 0x0000007700797213 */ /* 0x000fe20000000000 */
[----:B------:R-:W-:Y:S01]  /*3aa0*/  IMAD.MOV R125, RZ, RZ, -R8 ;  /* 0x000000ffff7d7224 */ /* 0x000fe200078e0a08 */
[----:B------:R-:W-:Y:S01]  /*3ab0*/  IABS R12, R117 ;  /* 0x00000075000c7213 */ /* 0x000fe20000000000 */
[----:B------:R-:W-:-:S04]  /*3ac0*/  IMAD.HI.U32 R8, R9, R123, RZ ;  /* 0x0000007b09087227 */ /* 0x000fc800078e00ff */
[C---:B------:R-:W-:Y:S01]  /*3ad0*/  IMAD R125, R6.reuse, R125, R10 ;  /* 0x0000007d067d7224 */ /* 0x040fe200078e020a */
[----:B------:R-:W-:Y:S01]  /*3ae0*/  IABS R10, R7 ;  /* 0x00000007000a7213 */ /* 0x000fe20000000000 */
[----:B------:R-:W-:Y:S02]  /*3af0*/  IMAD.MOV R8, RZ, RZ, -R8 ;  /* 0x000000ffff087224 */ /* 0x000fe400078e0a08 */
[--C-:B------:R-:W-:Y:S01]  /*3b00*/  @!P5 IMAD.IADD R25, R25, 0x1, -R6.reuse ;  /* 0x000000011919d824 */ /* 0x100fe200078e0a06 */
[C---:B------:R-:W-:Y:S01]  /*3b10*/  ISETP.GT.U32.AND P5, PT, R6.reuse, R125, PT ;  /* 0x0000007d0600720c */ /* 0x040fe20003fa4070 */
[C---:B------:R-:W-:Y:S02]  /*3b20*/  IMAD R123, R6.reuse, R8, R123 ;  /* 0x00000008067b7224 */ /* 0x040fe400078e027b */
[--C-:B------:R-:W-:Y:S01]  /*3b30*/  @!P0 IMAD.IADD R127, R127, 0x1, -R6.reuse ;  /* 0x000000017f7f8824 */ /* 0x100fe200078e0a06 */
[----:B------:R-:W-:Y:S01]  /*3b40*/  ISETP.GE.AND P0, PT, R7, RZ, PT ;  /* 0x000000ff0700720c */ /* 0x000fe20003f06270 */
[----:B------:R-:W-:Y:S01]  /*3b50*/  IMAD.MOV.U32 R129, RZ, RZ, R25 ;  /* 0x000000ffff817224 */ /* 0x000fe200078e0019 */
[----:B------:R-:W-:Y:S01]  /*3b60*/  IABS R25, R115 ;  /* 0x0000007300197213 */ /* 0x000fe20000000000 */
[----:B------:R-:W-:Y:S01]  /*3b70*/  @!P6 IMAD.MOV R127, RZ, RZ, -R127 ;  /* 0x000000ffff7fe224 */ /* 0x000fe200078e0a7f */
[----:B------:R-:W-:Y:S01]  /*3b80*/  ISETP.GT.U32.AND P6, PT, R6, R123, PT ;  /* 0x0000007b0600720c */ /* 0x000fe20003fc4070 */
[----:B------:R-:W-:Y:S01]  /*3b90*/  @!P2 IMAD.MOV R131, RZ, RZ, -R131 ;  /* 0x000000ffff83a224 */ /* 0x000fe200078e0a83 */
[----:B------:R-:W-:Y:S01]  /*3ba0*/  ISETP.GE.AND P2, PT, R119, RZ, PT ;  /* 0x000000ff7700720c */ /* 0x000fe20003f46270 */
[----:B------:R-:W-:Y:S01]  /*3bb0*/  @!P1 IMAD.MOV R129, RZ, RZ, -R129 ;  /* 0x000000ffff819224 */ /* 0x000fe200078e0a81 */
[----:B------:R-:W-:Y:S01]  /*3bc0*/  ISETP.GE.AND P1, PT, R5, RZ, PT ;  /* 0x000000ff0500720c */ /* 0x000fe20003f26270 */
[----:B------:R-:W-:Y:S01]  /*3bd0*/  @!P5 IMAD.IADD R125, R125, 0x1, -R6 ;  /* 0x000000017d7dd824 */ /* 0x000fe200078e0a06 */
[----:B------:R-:W-:Y:S01]  /*3be0*/  IABS R119, R5 ;  /* 0x0000000500777213 */ /* 0x000fe20000000000 */
[----:B------:R-:W-:-:S03]  /*3bf0*/  IMAD.HI.U32 R5, R9, R121, RZ ;  /* 0x0000007909057227 */ /* 0x000fc600078e00ff */
[----:B------:R-:W-:Y:S01]  /*3c00*/  ISETP.GT.U32.AND P5, PT, R6, R125, PT ;  /* 0x0000007d0600720c */ /* 0x000fe20003fa4070 */
[----:B------:R-:W-:Y:S02]  /*3c10*/  IMAD.MOV R7, RZ, RZ, -R5 ;  /* 0x000000ffff077224 */ /* 0x000fe400078e0a05 */
[----:B------:R-:W-:Y:S02]  /*3c20*/  @!P6 IMAD.IADD R123, R123, 0x1, -R6 ;  /* 0x000000017b7be824 */ /* 0x000fe400078e0a06 */
[----:B------:R-:W-:-:S03]  /*3c30*/  IMAD.HI.U32 R5, R9, R119, RZ ;  /* 0x0000007709057227 */ /* 0x000fc600078e00ff */
[C---:B------:R-:W-:Y:S01]  /*3c40*/  ISETP.GT.U32.AND P6, PT, R6.reuse, R123, PT ;  /* 0x0000007b0600720c */ /* 0x040fe20003fc4070 */
[----:B------:R-:W-:Y:S02]  /*3c50*/  IMAD R121, R6, R7, R121 ;  /* 0x0000000706797224 */ /* 0x000fe400078e0279 */
[----:B------:R-:W-:-:S04]  /*3c60*/  IMAD.HI.U32 R7, R9, R10, RZ ;  /* 0x0000000a09077227 */ /* 0x000fc800078e00ff */
[----:B------:R-:W-:Y:S02]  /*3c70*/  IMAD.MOV R5, RZ, RZ, -R5 ;  /* 0x000000ffff057224 */ /* 0x000fe400078e0a05 */
[----:B------:R-:W-:Y:S01]  /*3c80*/  @!P5 IMAD.IADD R125, R125, 0x1, -R6 ;  /* 0x000000017d7dd824 */ /* 0x000fe200078e0a06 */
[C---:B------:R-:W-:Y:S01]  /*3c90*/  ISETP.GT.U32.AND P5, PT, R6.reuse, R121, PT ;  /* 0x000000790600720c */ /* 0x040fe20003fa4070 */
[----:B------:R-:W-:Y:S02]  /*3ca0*/  IMAD.MOV R11, RZ, RZ, -R7 ;  /* 0x000000ffff0b7224 */ /* 0x000fe400078e0a07 */
[C---:B------:R-:W-:Y:S02]  /*3cb0*/  IMAD R119, R6.reuse, R5, R119 ;  /* 0x0000000506777224 */ /* 0x040fe400078e0277 */
[C---:B------:R-:W-:Y:S02]  /*3cc0*/  IMAD R5, R6.reuse, R11, R10 ;  /* 0x0000000b06057224 */ /* 0x040fe400078e020a */
[----:B------:R-:W-:Y:S01]  /*3cd0*/  @!P6 IMAD.IADD R123, R123, 0x1, -R6 ;  /* 0x000000017b7be824 */ /* 0x000fe200078e0a06 */
[----:B------:R-:W-:Y:S01]  /*3ce0*/  ISETP.GT.U32.AND P6, PT, R6, R119, PT ;  /* 0x000000770600720c */ /* 0x000fe20003fc4070 */
[----:B------:R-:W-:-:S04]  /*3cf0*/  IMAD.HI.U32 R7, R9, R12, RZ ;  /* 0x0000000c09077227 */ /* 0x000fc800078e00ff */
[----:B------:R-:W-:-:S04]  /*3d00*/  IMAD.HI.U32 R8, R9, R13, RZ ;  /* 0x0000000d09087227 */ /* 0x000fc800078e00ff */
[----:B------:R-:W-:Y:S01]  /*3d10*/  @!P3 IMAD.MOV R125, RZ, RZ, -R125 ;  /* 0x000000ffff7db224 */ /* 0x000fe200078e0a7d */
[C---:B------:R-:W-:Y:S01]  /*3d20*/  ISETP.GT.U32.AND P3, PT, R6.reuse, R5, PT ;  /* 0x000000050600720c */ /* 0x040fe20003f64070 */
[----:B------:R-:W-:Y:S02]  /*3d30*/  IMAD.MOV R7, RZ, RZ, -R7 ;  /* 0x000000ffff077224 */ /* 0x000fe400078e0a07 */
[----:B------:R-:W-:Y:S02]  /*3d40*/  IMAD.MOV R8, RZ, RZ, -R8 ;  /* 0x000000ffff087224 */ /* 0x000fe400078e0a08 */
[----:B------:R-:W-:Y:S02]  /*3d50*/  @!P5 IMAD.IADD R121, R121, 0x1, -R6 ;  /* 0x000000017979d824 */ /* 0x000fe400078e0a06 */
[C---:B------:R-:W-:Y:S02]  /*3d60*/  IMAD R7, R6.reuse, R7, R12 ;  /* 0x0000000706077224 */ /* 0x040fe400078e020c */
[C---:B------:R-:W-:Y:S01]  /*3d70*/  IMAD R11, R6.reuse, R8, R13 ;  /* 0x00000008060b7224 */ /* 0x040fe200078e020d */
[C---:B------:R-:W-:Y:S01]  /*3d80*/  ISETP.GT.U32.AND P5, PT, R6.reuse, R121, PT ;  /* 0x000000790600720c */ /* 0x040fe20003fa4070 */
[----:B------:R-:W-:Y:S01]  /*3d90*/  @!P4 IMAD.MOV R123, RZ, RZ, -R123 ;  /* 0x000000ffff7bc224 */ /* 0x000fe200078e0a7b */
[C---:B------:R-:W-:Y:S01]  /*3da0*/  ISETP.GT.U32.AND P4, PT, R6.reuse, R7, PT ;  /* 0x000000070600720c */ /* 0x040fe20003f84070 */
[--C-:B------:R-:W-:Y:S01]  /*3db0*/  @!P6 IMAD.IADD R119, R119, 0x1, -R6.reuse ;  /* 0x000000017777e824 */ /* 0x100fe200078e0a06 */
[----:B------:R-:W-:Y:S01]  /*3dc0*/  ISETP.GT.U32.AND P6, PT, R6, R11, PT ;  /* 0x0000000b0600720c */ /* 0x000fe20003fc4070 */
[----:B------:R-:W-:-:S02]  /*3dd0*/  @!P3 IMAD.IADD R5, R5, 0x1, -R6 ;  /* 0x000000010505b824 */ /* 0x000fc400078e0a06 */
[----:B------:R-:W-:Y:S01]  /*3de0*/  IMAD.HI.U32 R8, R9, R24, RZ ;  /* 0x0000001809087227 */ /* 0x000fe200078e00ff */
[----:B------:R-:W-:-:S03]  /*3df0*/  ISETP.GT.U32.AND P3, PT, R6, R119, PT ;  /* 0x000000770600720c */ /* 0x000fc60003f64070 */
[----:B------:R-:W-:Y:S02]  /*3e00*/  IMAD.MOV R13, RZ, RZ, -R8 ;  /* 0x000000ffff0d7224 */ /* 0x000fe400078e0a08 */
[----:B------:R-:W-:Y:S01]  /*3e10*/  @!P5 IMAD.IADD R121, R121, 0x1, -R6 ;  /* 0x000000017979d824 */ /* 0x000fe200078e0a06 */
[----:B------:R-:W-:Y:S01]  /*3e20*/  ISETP.GE.AND P5, PT, R117, RZ, PT ;  /* 0x000000ff7500720c */ /* 0x000fe20003fa6270 */
[C---:B------:R-:W-:Y:S01]  /*3e30*/  IMAD R13, R6.reuse, R13, R24 ;  /* 0x0000000d060d7224 */ /* 0x040fe200078e0218 */
[----:B------:R-:W-:Y:S01]  /*3e40*/  IABS R24, R90 ;  /* 0x0000005a00187213 */ /* 0x000fe20000000000 */
[--C-:B------:R-:W-:Y:S02]  /*3e50*/  @!P4 IMAD.IADD R7, R7, 0x1, -R6.reuse ;  /* 0x000000010707c824 */ /* 0x100fe400078e0a06 */
[----:B------:R-:W-:Y:S01]  /*3e60*/  @!P2 IMAD.MOV R121, RZ, RZ, -R121 ;  /* 0x000000ffff79a224 */ /* 0x000fe200078e0a79 */
[C---:B------:R-:W-:Y:S01]  /*3e70*/  ISETP.GT.U32.AND P2, PT, R6.reuse, R5, PT ;  /* 0x000000050600720c */ /* 0x040fe20003f44070 */
[----:B------:R-:W-:Y:S01]  /*3e80*/  @!P6 IMAD.IADD R11, R11, 0x1, -R6 ;  /* 0x000000010b0be824 */ /* 0x000fe200078e0a06 */
[----:B------:R-:W-:Y:S01]  /*3e90*/  ISETP.GT.U32.AND P4, PT, R6, R7, PT ;  /* 0x000000070600720c */ /* 0x000fe20003f84070 */
[----:B------:R-:W-:-:S03]  /*3ea0*/  IMAD.HI.U32 R10, R9, R25, RZ ;  /* 0x00000019090a7227 */ /* 0x000fc600078e00ff */
[C---:B------:R-:W-:Y:S01]  /*3eb0*/  ISETP.GT.U32.AND P6, PT, R6.reuse, R11, PT ;  /* 0x0000000b0600720c */ /* 0x040fe20003fc4070 */
[----:B------:R-:W-:Y:S01]  /*3ec0*/  @!P3 IMAD.IADD R119, R119, 0x1, -R6 ;  /* 0x000000017777b824 */ /* 0x000fe200078e0a06 */
[----:B------:R-:W-:Y:S01]  /*3ed0*/  ISETP.GT.U32.AND P3, PT, R6, R13, PT ;  /* 0x0000000d0600720c */ /* 0x000fe20003f64070 */
[----:B------:R-:W-:Y:S02]  /*3ee0*/  IMAD.MOV R10, RZ, RZ, -R10 ;  /* 0x000000ffff0a7224 */ /* 0x000fe400078e0a0a */
[----:B------:R-:W-:-:S04]  /*3ef0*/  IMAD.HI.U32 R8, R9, R27, RZ ;  /* 0x0000001b09087227 */ /* 0x000fc800078e00ff */
[C---:B------:R-:W-:Y:S02]  /*3f00*/  IMAD R25, R6.reuse, R10, R25 ;  /* 0x0000000a06197224 */ /* 0x040fe400078e0219 */
[----:B------:R-:W-:Y:S02]  /*3f10*/  IMAD.MOV R8, RZ, RZ, -R8 ;  /* 0x000000ffff087224 */ /* 0x000fe400078e0a08 */
[--C-:B------:R-:W-:Y:S01]  /*3f20*/  @!P2 IMAD.IADD R5, R5, 0x1, -R6.reuse ;  /* 0x000000010505a824 */ /* 0x100fe200078e0a06 */
[C---:B------:R-:W-:Y:S01]  /*3f30*/  ISETP.GT.U32.AND P2, PT, R6.reuse, R25, PT ;  /* 0x000000190600720c */ /* 0x040fe20003f44070 */
[C---:B------:R-:W-:Y:S02]  /*3f40*/  IMAD R27, R6.reuse, R8, R27 ;  /* 0x00000008061b7224 */ /* 0x040fe400078e021b */
[--C-:B------:R-:W-:Y:S01]  /*3f50*/  @!P4 IMAD.IADD R7, R7, 0x1, -R6.reuse ;  /* 0x000000010707c824 */ /* 0x100fe200078e0a06 */
[----:B------:R-:W-:Y:S01]  /*3f60*/  ISETP.GE.AND P4, PT, R111, RZ, PT ;  /* 0x000000ff6f00720c */ /* 0x000fe20003f86270 */
[--C-:B------:R-:W-:Y:S01]  /*3f70*/  @!P6 IMAD.IADD R11, R11, 0x1, -R6.reuse ;  /* 0x000000010b0be824 */ /* 0x100fe200078e0a06 */
[----:B------:R-:W-:Y:S01]  /*3f80*/  ISETP.GT.U32.AND P6, PT, R6, R27, PT ;  /* 0x0000001b0600720c */ /* 0x000fe20003fc4070 */
[----:B------:R-:W-:Y:S01]  /*3f90*/  @!P3 IMAD.IADD R13, R13, 0x1, -R6 ;  /* 0x000000010d0db824 */ /* 0x000fe200078e0a06 */
[----:B------:R-:W-:Y:S01]  /*3fa0*/  ISETP.GE.AND P3, PT, R113, RZ, PT ;  /* 0x000000ff7100720c */ /* 0x000fe20003f66270 */
[----:B------:R-:W-:-:S04]  /*3fb0*/  IMAD.HI.U32 R10, R9, R31, RZ ;  /* 0x0000001f090a7227 */ /* 0x000fc800078e00ff */
[----:B------:R-:W-:Y:S01]  /*3fc0*/  @!P1 IMAD.MOV R119, RZ, RZ, -R119 ;  /* 0x000000ffff779224 */ /* 0x000fe200078e0a77 */
[----:B------:R-:W-:Y:S01]  /*3fd0*/  ISETP.GT.U32.AND P1, PT, R6, R13, PT ;  /* 0x0000000d0600720c */ /* 0x000fe20003f24070 */
[----:B------:R-:W-:-:S04]  /*3fe0*/  IMAD.HI.U32 R12, R9, R33, RZ ;  /* 0x00000021090c7227 */ /* 0x000fc800078e00ff */
[----:B------:R-:W-:Y:S02]  /*3ff0*/  IMAD.MOV R10, RZ, RZ, -R10 ;  /* 0x000000ffff0a7224 */ /* 0x000fe400078e0a0a */
[----:B------:R-:W-:-:S04]  /*4000*/  IMAD.HI.U32 R8, R9, R29, RZ ;  /* 0x0000001d09087227 */ /* 0x000fc800078e00ff */
[----:B------:R-:W-:Y:S02]  /*4010*/  IMAD.MOV R12, RZ, RZ, -R12 ;  /* 0x000000ffff0c7224 */ /* 0x000fe400078e0a0c */
[----:B------:R-:W-:Y:S01]  /*4020*/  @!P2 IMAD.IADD R25, R25, 0x1, -R6 ;  /* 0x000000011919a824 */ /* 0x000fe200078e0a06 */
[----:B------:R-:W-:Y:S01]  /*4030*/  ISETP.GE.AND P2, PT, R115, RZ, PT ;  /* 0x000000ff7300720c */ /* 0x000fe20003f46270 */
[C---:B------:R-:W-:Y:S02]  /*4040*/  IMAD R31, R6.reuse, R10, R31 ;  /* 0x0000000a061f7224 */ /* 0x040fe400078e021f */
[----:B------:R-:W-:Y:S01]  /*4050*/  IMAD.MOV.U32 R113, RZ, RZ, R11 ;  /* 0x000000ffff717224 */ /* 0x000fe200078e000b */
[----:B------:R-:W-:Y:S01]  /*4060*/  IABS R11, R97 ;  /* 0x00000061000b7213 */ /* 0x000fe20000000000 */
[----:B------:R-:W-:Y:S02]  /*4070*/  IMAD.MOV R8, RZ, RZ, -R8 ;  /* 0x000000ffff087224 */ /* 0x000fe400078e0a08 */
[C---:B------:R-:W-:Y:S01]  /*4080*/  IMAD R33, R6.reuse, R12, R33 ;  /* 0x0000000c06217224 */ /* 0x040fe200078e0221 */
[----:B------:R-:W-:Y:S01]  /*4090*/  IABS R12, R95 ;  /* 0x0000005f000c7213 */ /* 0x000fe20000000000 */
[----:B------:R-:W-:Y:S01]  /*40a0*/  @!P6 IMAD.IADD R27, R27, 0x1, -R6 ;  /* 0x000000011b1be824 */ /* 0x000fe200078e0a06 */
[C---:B------:R-:W-:Y:S01]  /*40b0*/  ISETP.GT.U32.AND P6, PT, R6.reuse, R25, PT ;  /* 0x000000190600720c */ /* 0x040fe20003fc4070 */
[----:B------:R-:W-:Y:S01]  /*40c0*/  @!P4 IMAD.MOV R113, RZ, RZ, -R113 ;  /* 0x000000ffff71c224 */ /* 0x000fe200078e0a71 */
[C---:B------:R-:W-:Y:S01]  /*40d0*/  ISETP.GT.U32.AND P4, PT, R6.reuse, R31, PT ;  /* 0x0000001f0600720c */ /* 0x040fe20003f84070 */
[----:B------:R-:W-:Y:S01]  /*40e0*/  IMAD R29, R6, R8, R29 ;  /* 0x00000008061d7224 */ /* 0x000fe200078e021d */
[----:B------:R-:W-:Y:S01]  /*40f0*/  IABS R8, R101 ;  /* 0x0000006500087213 */ /* 0x000fe20000000000 */
[----:B------:R-:W-:-:S02]  /*4100*/  IMAD.MOV.U32 R117, RZ, RZ, R5 ;  /* 0x000000ffff757224 */ /* 0x000fc400078e0005 */
[----:B------:R-:W-:Y:S01]  /*4110*/  @!P1 IMAD.IADD R13, R13, 0x1, -R6 ;  /* 0x000000010d0d9824 */ /* 0x000fe200078e0a06 */
[C---:B------:R-:W-:Y:S01]  /*4120*/  ISETP.GT.U32.AND P1, PT, R6.reuse, R33, PT ;  /* 0x000000210600720c */ /* 0x040fe20003f24070 */
[----:B------:R-:W-:Y:S01]  /*4130*/  @!P0 IMAD.MOV R117, RZ, RZ, -R117 ;  /* 0x000000ffff758224 */ /* 0x000fe200078e0a75 */
[----:B------:R-:W-:Y:S01]  /*4140*/  ISETP.GT.U32.AND P0, PT, R6, R27, PT ;  /* 0x0000001b0600720c */ /* 0x000fe20003f04070 */
[----:B------:R-:W-:Y:S02]  /*4150*/  IMAD.MOV.U32 R115, RZ, RZ, R7 ;  /* 0x000000ffff737224 */ /* 0x000fe400078e0007 */
[----:B------:R-:W-:Y:S01]  /*4160*/  IMAD.MOV.U32 R7, RZ, RZ, R8 ;  /* 0x000000ffff077224 */ /* 0x000fe200078e0008 */
[----:B------:R-:W-:Y:S01]  /*4170*/  IABS R8, R103 ;  /* 0x0000006700087213 */ /* 0x000fe20000000000 */
[----:B------:R-:W-:Y:S01]  /*4180*/  @!P6 IMAD.IADD R25, R25, 0x1, -R6 ;  /* 0x000000011919e824 */ /* 0x000fe200078e0a06 */
[----:B------:R-:W-:Y:S01]  /*4190*/  ISETP.GE.AND P6, PT, R109, RZ, PT ;  /* 0x000000ff6d00720c */ /* 0x000fe20003fc6270 */
[----:B------:R-:W-:-:S04]  /*41a0*/  IMAD.HI.U32 R5, R9, R7, RZ ;  /* 0x0000000709057227 */ /* 0x000fc800078e00ff */
[--C-:B------:R-:W-:Y:S02]  /*41b0*/  @!P4 IMAD.IADD R31, R31, 0x1, -R6.reuse ;  /* 0x000000011f1fc824 */ /* 0x100fe400078e0a06 */
[----:B------:R-:W-:Y:S02]  /*41c0*/  IMAD.MOV R5, RZ, RZ, -R5 ;  /* 0x000000ffff057224 */ /* 0x000fe400078e0a05 */
[--C-:B------:R-:W-:Y:S01]  /*41d0*/  @!P1 IMAD.IADD R33, R33, 0x1, -R6.reuse ;  /* 0x0000000121219824 */ /* 0x100fe200078e0a06 */
[C---:B------:R-:W-:Y:S01]  /*41e0*/  ISETP.GT.U32.AND P1, PT, R6.reuse, R31, PT ;  /* 0x0000001f0600720c */ /* 0x040fe20003f24070 */
[----:B------:R-:W-:Y:S02]  /*41f0*/  IMAD R5, R6, R5, R7 ;  /* 0x0000000506057224 */ /* 0x000fe400078e0207 */
[----:B------:R-:W-:Y:S01]  /*4200*/  @!P0 IMAD.IADD R27, R27, 0x1, -R6 ;  /* 0x000000011b1b8824 */ /* 0x000fe200078e0a06 */
[----:B------:R-:W-:Y:S01]  /*4210*/  ISETP.GE.AND P0, PT, R107, RZ, PT ;  /* 0x000000ff6b00720c */ /* 0x000fe20003f06270 */
[----:B------:R-:W-:-:S04]  /*4220*/  IMAD.HI.U32 R7, R9, R8, RZ ;  /* 0x0000000809077227 */ /* 0x000fc800078e00ff */
[----:B------:R-:W-:Y:S02]  /*4230*/  IMAD.MOV R7, RZ, RZ, -R7 ;  /* 0x000000ffff077224 */ /* 0x000fe400078e0a07 */
[----:B------:R-:W-:Y:S01]  /*4240*/  IMAD.MOV.U32 R107, RZ, RZ, R27 ;  /* 0x000000ffff6b7224 */ /* 0x000fe200078e001b */
[----:B------:R-:W-:Y:S01]  /*4250*/  IABS R27, R23 ;  /* 0x00000017001b7213 */ /* 0x000fe20000000000 */
[----:B------:R-:W-:Y:S01]  /*4260*/  @!P5 IMAD.MOV R115, RZ, RZ, -R115 ;  /* 0x000000ffff73d224 */ /* 0x000fe200078e0a73 */
[C---:B------:R-:W-:Y:S01]  /*4270*/  ISETP.GT.U32.AND P5, PT, R6.reuse, R29, PT ;  /* 0x0000001d0600720c */ /* 0x040fe20003fa4070 */
[C---:B------:R-:W-:Y:S02]  /*4280*/  IMAD R7, R6.reuse, R7, R8 ;  /* 0x0000000706077224 */ /* 0x040fe400078e0208 */
[----:B------:R-:W-:Y:S01]  /*4290*/  @!P6 IMAD.MOV R107, RZ, RZ, -R107 ;  /* 0x000000ffff6be224 */ /* 0x000fe200078e0a6b */
[----:B------:R-:W-:Y:S01]  /*42a0*/  ISETP.GT.U32.AND P6, PT, R6, R5, PT ;  /* 0x000000050600720c */ /* 0x000fe20003fc4070 */
[----:B------:R-:W-:-:S02]  /*42b0*/  IMAD.MOV.U32 R111, RZ, RZ, R13 ;  /* 0x000000ffff6f7224 */ /* 0x000fc400078e000d */
[----:B------:R-:W-:Y:S01]  /*42c0*/  @!P1 IMAD.IADD R31, R31, 0x1, -R6 ;  /* 0x000000011f1f9824 */ /* 0x000fe200078e0a06 */
[C---:B------:R-:W-:Y:S01]  /*42d0*/  ISETP.GT.U32.AND P1, PT, R6.reuse, R7, PT ;  /* 0x000000070600720c */ /* 0x040fe20003f24070 */
[----:B------:R-:W-:Y:S01]  /*42e0*/  @!P3 IMAD.MOV R111, RZ, RZ, -R111 ;  /* 0x000000ffff6fb224 */ /* 0x000fe200078e0a6f */
[----:B------:R-:W-:Y:S01]  /*42f0*/  ISETP.GT.U32.AND P3, PT, R6, R33, PT ;  /* 0x000000210600720c */ /* 0x000fe20003f64070 */
[----:B------:R-:W-:-:S04]  /*4300*/  IMAD.HI.U32 R8, R9, R11, RZ ;  /* 0x0000000b09087227 */ /* 0x000fc800078e00ff */
[--C-:B------:R-:W-:Y:S01]  /*4310*/  @!P5 IMAD.IADD R29, R29, 0x1, -R6.reuse ;  /* 0x000000011d1dd824 */ /* 0x100fe200078e0a06 */
[----:B------:R-:W-:Y:S01]  /*4320*/  ISETP.GE.AND P5, PT, R105, RZ, PT ;  /* 0x000000ff6900720c */ /* 0x000fe20003fa6270 */
[--C-:B------:R-:W-:Y:S02]  /*4330*/  @!P6 IMAD.IADD R5, R5, 0x1, -R6.reuse ;  /* 0x000000010505e824 */ /* 0x100fe400078e0a06 */
[----:B------:R-:W-:Y:S01]  /*4340*/  IMAD.HI.U32 R10, R9, R12, RZ ;  /* 0x0000000c090a7227 */ /* 0x000fe200078e00ff */
[C---:B------:R-:W-:Y:S02]  /*4350*/  ISETP.GT.U32.AND P4, PT, R6.reuse, R29, PT ;  /* 0x0000001d0600720c */ /* 0x040fe40003f84070 */
[C---:B------:R-:W-:Y:S01]  /*4360*/  ISETP.GT.U32.AND P6, PT, R6.reuse, R5, PT ;  /* 0x000000050600720c */ /* 0x040fe20003fc4070 */
[--C-:B------:R-:W-:Y:S02]  /*4370*/  @!P1 IMAD.IADD R7, R7, 0x1, -R6.reuse ;  /* 0x0000000107079824 */ /* 0x100fe400078e0a06 */
[----:B------:R-:W-:Y:S01]  /*4380*/  @!P3 IMAD.IADD R33, R33, 0x1, -R6 ;  /* 0x000000012121b824 */ /* 0x000fe200078e0a06 */
[----:B------:R-:W-:Y:S01]  /*4390*/  ISETP.GE.AND P3, PT, R103, RZ, PT ;  /* 0x000000ff6700720c */ /* 0x000fe20003f66270 */
[----:B------:R-:W-:Y:S01]  /*43a0*/  IMAD.MOV.U32 R103, RZ, RZ, R31 ;  /* 0x000000ffff677224 */ /* 0x000fe200078e001f */
[C---:B------:R-:W-:Y:S01]  /*43b0*/  ISETP.GT.U32.AND P1, PT, R6.reuse, R7, PT ;  /* 0x000000070600720c */ /* 0x040fe20003f24070 */
[----:B------:R-:W-:Y:S01]  /*43c0*/  IMAD.MOV R8, RZ, RZ, -R8 ;  /* 0x000000ffff087224 */ /* 0x000fe200078e0a08 */
[----:B------:R-:W-:Y:S01]  /*43d0*/  IABS R31, R116 ;  /* 0x00000074001f7213 */ /* 0x000fe20000000000 */
[----:B------:R-:W-:Y:S01]  /*43e0*/  @!P5 IMAD.MOV R103, RZ, RZ, -R103 ;  /* 0x000000ffff67d224 */ /* 0x000fe200078e0a67 */
[----:B------:R-:W-:Y:S01]  /*43f0*/  ISETP.GE.AND P5, PT, R95, RZ, PT ;  /* 0x000000ff5f00720c */ /* 0x000fe20003fa6270 */
[----:B------:R-:W-:Y:S01]  /*4400*/  IMAD.MOV R13, RZ, RZ, -R10 ;  /* 0x000000ffff0d7224 */ /* 0x000fe200078e0a0a */
[----:B------:R-:W-:Y:S01]  /*4410*/  IABS R10, R93 ;  /* 0x0000005d000a7213 */ /* 0x000fe20000000000 */
[C---:B------:R-:W-:Y:S01]  /*4420*/  IMAD R95, R6.reuse, R8, R11 ;  /* 0x00000008065f7224 */ /* 0x040fe200078e020b */
[----:B------:R-:W-:Y:S01]  /*4430*/  IABS R8, R4 ;  /* 0x0000000400087213 */ /* 0x000fe20000000000 */
[----:B------:R-:W-:Y:S01]  /*4440*/  IMAD.MOV.U32 R109, RZ, RZ, R25 ;  /* 0x000000ffff6d7224 */ /* 0x000fe200078e0019 */
[----:B------:R-:W-:Y:S01]  /*4450*/  IABS R25, R108 ;  /* 0x0000006c00197213 */ /* 0x000fe20000000000 */
[C---:B------:R-:W-:Y:S01]  /*4460*/  IMAD R11, R6.reuse, R13, R12 ;  /* 0x0000000d060b7224 */ /* 0x040fe200078e020c */
[----:B------:R-:W-:Y:S01]  /*4470*/  IABS R13, R21 ;  /* 0x00000015000d7213 */ /* 0x000fe20000000000 */
[--C-:B------:R-:W-:Y:S01]  /*4480*/  @!P6 IMAD.IADD R5, R5, 0x1, -R6.reuse ;  /* 0x000000010505e824 */ /* 0x100fe200078e0a06 */
[C---:B------:R-:W-:Y:S01]  /*4490*/  ISETP.GT.U32.AND P6, PT, R6.reuse, R95, PT ;  /* 0x0000005f0600720c */ /* 0x040fe20003fc4070 */
[----:B------:R-:W-:Y:S01]  /*44a0*/  @!P2 IMAD.MOV R109, RZ, RZ, -R109 ;  /* 0x000000ffff6da224 */ /* 0x000fe200078e0a6d */
[----:B------:R-:W-:Y:S01]  /*44b0*/  ISETP.GE.AND P2, PT, R99, RZ, PT ;  /* 0x000000ff6300720c */ /* 0x000fe20003f46270 */
[--C-:B------:R-:W-:Y:S01]  /*44c0*/  @!P1 IMAD.IADD R7, R7, 0x1, -R6.reuse ;  /* 0x0000000107079824 */ /* 0x100fe200078e0a06 */
[----:B------:R-:W-:Y:S01]  /*44d0*/  ISETP.GT.U32.AND P1, PT, R6, R11, PT ;  /* 0x0000000b0600720c */ /* 0x000fe20003f24070 */
[--C-:B------:R-:W-:Y:S01]  /*44e0*/  @!P4 IMAD.IADD R29, R29, 0x1, -R6.reuse ;  /* 0x000000011d1dc824 */ /* 0x100fe200078e0a06 */
[----:B------:R-:W-:Y:S01]  /*44f0*/  ISETP.GE.AND P4, PT, R101, RZ, PT ;  /* 0x000000ff6500720c */ /* 0x000fe20003f86270 */
[----:B------:R-:W-:Y:S01]  /*4500*/  IMAD.MOV.U32 R101, RZ, RZ, R33 ;  /* 0x000000ffff657224 */ /* 0x000fe200078e0021 */
[----:B------:R-:W-:Y:S01]  /*4510*/  IABS R33, R114 ;  /* 0x0000007200217213 */ /* 0x000fe20000000000 */
[----:B------:R-:W-:Y:S01]  /*4520*/  IMAD.MOV.U32 R105, RZ, RZ, R29 ;  /* 0x000000ffff697224 */ /* 0x000fe200078e001d */
[----:B------:R-:W-:Y:S01]  /*4530*/  IABS R29, R112 ;  /* 0x00000070001d7213 */ /* 0x000fe20000000000 */
[----:B------:R-:W-:Y:S01]  /*4540*/  IMAD.MOV.U32 R99, RZ, RZ, R5 ;  /* 0x000000ffff637224 */ /* 0x000fe200078e0005 */
[----:B------:R-:W-:Y:S01]  /*4550*/  IABS R12, R19 ;  /* 0x00000013000c7213 */ /* 0x000fe20000000000 */
[----:B------:R-:W-:-:S02]  /*4560*/  @!P6 IMAD.IADD R95, R95, 0x1, -R6 ;  /* 0x000000015f5fe824 */ /* 0x000fc400078e0a06 */
[----:B------:R-:W-:Y:S01]  /*4570*/  @!P0 IMAD.MOV R105, RZ, RZ, -R105 ;  /* 0x000000ffff698224 */ /* 0x000fe200078e0a69 */
[----:B------:R-:W-:Y:S01]  /*4580*/  ISETP.GE.AND P0, PT, R97, RZ, PT ;  /* 0x000000ff6100720c */ /* 0x000fe20003f06270 */
[----:B------:R-:W-:Y:S01]  /*4590*/  @!P2 IMAD.MOV R101, RZ, RZ, -R101 ;  /* 0x000000ffff65a224 */ /* 0x000fe200078e0a65 */
[----:B------:R-:W-:Y:S01]  /*45a0*/  ISETP.GE.AND P2, PT, R4, RZ, PT ;  /* 0x000000ff0400720c */ /* 0x000fe20003f46270 */
[----:B------:R-:W-:Y:S01]  /*45b0*/  IMAD.MOV.U32 R97, RZ, RZ, R7 ;  /* 0x000000ffff617224 */ /* 0x000fe200078e0007 */
[----:B------:R-:W-:Y:S01]  /*45c0*/  ISETP.GT.U32.AND P6, PT, R6, R95, PT ;  /* 0x0000005f0600720c */ /* 0x000fe20003fc4070 */
[----:B------:R-:W-:Y:S02]  /*45d0*/  @!P1 IMAD.IADD R11, R11, 0x1, -R6 ;  /* 0x000000010b0b9824 */ /* 0x000fe400078e0a06 */
[----:B------:R-:W-:-:S03]  /*45e0*/  IMAD.HI.U32 R4, R9, R8, RZ ;  /* 0x0000000809047227 */ /* 0x000fc600078e00ff */
[----:B------:R-:W-:Y:S01]  /*45f0*/  ISETP.GT.U32.AND P1, PT, R6, R11, PT ;  /* 0x0000000b0600720c */ /* 0x000fe20003f24070 */
[----:B------:R-:W-:Y:S01]  /*4600*/  @!P3 IMAD.MOV R97, RZ, RZ, -R97 ;  /* 0x000000ffff61b224 */ /* 0x000fe200078e0a61 */
[----:B------:R-:W-:Y:S01]  /*4610*/  ISETP.GE.AND P3, PT, R91, RZ, PT ;  /* 0x000000ff5b00720c */ /* 0x000fe20003f66270 */
[----:B------:R-:W-:-:S04]  /*4620*/  IMAD.HI.U32 R5, R9, R10, RZ ;  /* 0x0000000a09057227 */ /* 0x000fc800078e00ff */
[----:B------:R-:W-:Y:S02]  /*4630*/  IMAD.MOV R91, RZ, RZ, -R4 ;  /* 0x000000ffff5b7224 */ /* 0x000fe400078e0a04 */
[----:B------:R-:W-:Y:S02]  /*4640*/  IMAD.MOV R5, RZ, RZ, -R5 ;  /* 0x000000ffff057224 */ /* 0x000fe400078e0a05 */
[C---:B------:R-:W-:Y:S02]  /*4650*/  IMAD R91, R6.reuse, R91, R8 ;  /* 0x0000005b065b7224 */ /* 0x040fe400078e0208 */
[C---:B------:R-:W-:Y:S01]  /*4660*/  IMAD R5, R6.reuse, R5, R10 ;  /* 0x0000000506057224 */ /* 0x040fe200078e020a */
[----:B------:R-:W-:Y:S01]  /*4670*/  IABS R10, R17 ;  /* 0x00000011000a7213 */ /* 0x000fe20000000000 */
[--C-:B------:R-:W-:Y:S01]  /*4680*/  @!P6 IMAD.IADD R95, R95, 0x1, -R6.reuse ;  /* 0x000000015f5fe824 */ /* 0x100fe200078e0a06 */
[C---:B------:R-:W-:Y:S01]  /*4690*/  ISETP.GT.U32.AND P6, PT, R6.reuse, R91, PT ;  /* 0x0000005b0600720c */ /* 0x040fe20003fc4070 */
[----:B------:R-:W-:Y:S01]  /*46a0*/  @!P1 IMAD.IADD R11, R11, 0x1, -R6 ;  /* 0x000000010b0b9824 */ /* 0x000fe200078e0a06 */
[----:B------:R-:W-:Y:S01]  /*46b0*/  ISETP.GT.U32.AND P1, PT, R6, R5, PT ;  /* 0x000000050600720c */ /* 0x000fe20003f24070 */
[----:B------:R-:W-:-:S04]  /*46c0*/  IMAD.HI.U32 R4, R9, R85, RZ ;  /* 0x0000005509047227 */ /* 0x000fc800078e00ff */
[----:B------:R-:W-:-:S04]  /*46d0*/  IMAD.HI.U32 R7, R9, R87, RZ ;  /* 0x0000005709077227 */ /* 0x000fc800078e00ff */
[----:B------:R-:W-:Y:S02]  /*46e0*/  IMAD.MOV R4, RZ, RZ, -R4 ;  /* 0x000000ffff047224 */ /* 0x000fe400078e0a04 */
[--C-:B------:R-:W-:Y:S02]  /*46f0*/  @!P6 IMAD.IADD R91, R91, 0x1, -R6.reuse ;  /* 0x000000015b5be824 */ /* 0x100fe400078e0a06 */
[----:B------:R-:W-:Y:S02]  /*4700*/  @!P1 IMAD.IADD R5, R5, 0x1, -R6 ;  /* 0x0000000105059824 */ /* 0x000fe400078e0a06 */
[----:B------:R-:W-:Y:S01]  /*4710*/  IMAD.MOV R7, RZ, RZ, -R7 ;  /* 0x000000ffff077224 */ /* 0x000fe200078e0a07 */
[C---:B------:R-:W-:Y:S01]  /*4720*/  ISETP.GT.U32.AND P1, PT, R6.reuse, R91, PT ;  /* 0x0000005b0600720c */ /* 0x040fe20003f24070 */
[C---:B------:R-:W-:Y:S02]  /*4730*/  IMAD R85, R6.reuse, R4, R85 ;  /* 0x0000000406557224 */ /* 0x040fe400078e0255 */
[----:B------:R-:W-:-:S02]  /*4740*/  IMAD R87, R6, R7, R87 ;  /* 0x0000000706577224 */ /* 0x000fc400078e0257 */
[----:B------:R-:W-:-:S03]  /*4750*/  IMAD.HI.U32 R4, R9, R83, RZ ;  /* 0x0000005309047227 */ /* 0x000fc600078e00ff */
[----:B------:R-:W-:Y:S01]  /*4760*/  ISETP.GT.U32.AND P6, PT, R6, R87, PT ;  /* 0x000000570600720c */ /* 0x000fe20003fc4070 */
[----:B------:R-:W-:Y:S02]  /*4770*/  IMAD.MOV R4, RZ, RZ, -R4 ;  /* 0x000000ffff047224 */ /* 0x000fe400078e0a04 */
[----:B------:R-:W-:Y:S01]  /*4780*/  @!P4 IMAD.MOV R99, RZ, RZ, -R99 ;  /* 0x000000ffff63c224 */ /* 0x000fe200078e0a63 */
[----:B------:R-:W-:Y:S01]  /*4790*/  ISETP.GE.AND P4, PT, R93, RZ, PT ;  /* 0x000000ff5d00720c */ /* 0x000fe20003f86270 */
[----:B------:R-:W-:-:S04]  /*47a0*/  IMAD.HI.U32 R7, R9, R81, RZ ;  /* 0x0000005109077227 */ /* 0x000fc800078e00ff */
[C---:B------:R-:W-:Y:S02]  /*47b0*/  IMAD R83, R6.reuse, R4, R83 ;  /* 0x0000000406537224 */ /* 0x040fe400078e0253 */
[----:B------:R-:W-:Y:S01]  /*47c0*/  @!P1 IMAD.IADD R91, R91, 0x1, -R6 ;  /* 0x000000015b5b9824 */ /* 0x000fe200078e0a06 */
[C---:B------:R-:W-:Y:S01]  /*47d0*/  ISETP.GT.U32.AND P1, PT, R6.reuse, R85, PT ;  /* 0x000000550600720c */ /* 0x040fe20003f24070 */
[----:B------:R-:W-:Y:S02]  /*47e0*/  IMAD.MOV.U32 R93, RZ, RZ, R11 ;  /* 0x000000ffff5d7224 */ /* 0x000fe400078e000b */
[----:B------:R-:W-:Y:S02]  /*47f0*/  IMAD.MOV R7, RZ, RZ, -R7 ;  /* 0x000000ffff077224 */ /* 0x000fe400078e0a07 */
[----:B------:R-:W-:Y:S01]  /*4800*/  @!P5 IMAD.MOV R93, RZ, RZ, -R93 ;  /* 0x000000ffff5dd224 */ /* 0x000fe200078e0a5d */
[C---:B------:R-:W-:Y:S01]  /*4810*/  ISETP.GT.U32.AND P5, PT, R6.reuse, R83, PT ;  /* 0x000000530600720c */ /* 0x040fe20003fa4070 */
[----:B------:R-:W-:-:S02]  /*4820*/  IMAD R81, R6, R7, R81 ;  /* 0x0000000706517224 */ /* 0x000fc400078e0251 */
[----:B------:R-:W-:Y:S01]  /*4830*/  @!P6 IMAD.IADD R87, R87, 0x1, -R6 ;  /* 0x000000015757e824 */ /* 0x000fe200078e0a06 */
[C---:B------:R-:W-:Y:S01]  /*4840*/  ISETP.GT.U32.AND P6, PT, R6.reuse, R5, PT ;  /* 0x000000050600720c */ /* 0x040fe20003fc4070 */
[----:B------:R-:W-:Y:S01]  /*4850*/  @!P2 IMAD.MOV R91, RZ, RZ, -R91 ;  /* 0x000000ffff5ba224 */ /* 0x000fe200078e0a5b */
[----:B------:R-:W-:Y:S01]  /*4860*/  ISETP.GT.U32.AND P2, PT, R6, R81, PT ;  /* 0x000000510600720c */ /* 0x000fe20003f44070 */
[----:B------:R-:W-:-:S04]  /*4870*/  IMAD.HI.U32 R8, R9, R79, RZ ;  /* 0x0000004f09087227 */ /* 0x000fc800078e00ff */
[----:B------:R-:W-:Y:S01]  /*4880*/  @!P1 IMAD.IADD R85, R85, 0x1, -R6 ;  /* 0x0000000155559824 */ /* 0x000fe200078e0a06 */
[----:B------:R-:W-:Y:S01]  /*4890*/  ISETP.GE.AND P1, PT, R166, RZ, PT ;  /* 0x000000ffa600720c */ /* 0x000fe20003f26270 */
[----:B------:R-:W-:Y:S02]  /*48a0*/  IMAD.MOV R8, RZ, RZ, -R8 ;  /* 0x000000ffff087224 */ /* 0x000fe400078e0a08 */
[----:B------:R-:W-:Y:S01]  /*48b0*/  @!P5 IMAD.IADD R83, R83, 0x1, -R6 ;  /* 0x000000015353d824 */ /* 0x000fe200078e0a06 */
[C---:B------:R-:W-:Y:S01]  /*48c0*/  ISETP.GT.U32.AND P5, PT, R6.reuse, R85, PT ;  /* 0x000000550600720c */ /* 0x040fe20003fa4070 */
[----:B------:R-:W-:Y:S02]  /*48d0*/  IMAD R79, R6, R8, R79 ;  /* 0x00000008064f7224 */ /* 0x000fe400078e024f */
[----:B------:R-:W-:-:S04]  /*48e0*/  IMAD.HI.U32 R4, R9, R77, RZ ;  /* 0x0000004d09047227 */ /* 0x000fc800078e00ff */
[----:B------:R-:W-:Y:S02]  /*48f0*/  IMAD.MOV R4, RZ, RZ, -R4 ;  /* 0x000000ffff047224 */ /* 0x000fe400078e0a04 */
[--C-:B------:R-:W-:Y:S01]  /*4900*/  @!P6 IMAD.IADD R5, R5, 0x1, -R6.reuse ;  /* 0x000000010505e824 */ /* 0x100fe200078e0a06 */
[C---:B------:R-:W-:Y:S01]  /*4910*/  ISETP.GT.U32.AND P6, PT, R6.reuse, R79, PT ;  /* 0x0000004f0600720c */ /* 0x040fe20003fc4070 */
[----:B------:R-:W-:Y:S01]  /*4920*/  @!P2 IMAD.IADD R81, R81, 0x1, -R6 ;  /* 0x000000015151a824 */ /* 0x000fe200078e0a06 */
[----:B------:R-:W-:Y:S01]  /*4930*/  ISETP.GT.U32.AND P2, PT, R6, R83, PT ;  /* 0x000000530600720c */ /* 0x000fe20003f44070 */
[----:B------:R-:W-:-:S04]  /*4940*/  IMAD.HI.U32 R7, R9, R75, RZ ;  /* 0x0000004b09077227 */ /* 0x000fc800078e00ff */
[----:B------:R-:W-:Y:S01]  /*4950*/  @!P0 IMAD.MOV R95, RZ, RZ, -R95 ;  /* 0x000000ffff5f8224 */ /* 0x000fe200078e0a5f */
[C---:B------:R-:W-:Y:S01]  /*4960*/  ISETP.GT.U32.AND P0, PT, R6.reuse, R87, PT ;  /* 0x000000570600720c */ /* 0x040fe20003f04070 */
[C---:B------:R-:W-:Y:S02]  /*4970*/  IMAD R77, R6.reuse, R4, R77 ;  /* 0x00000004064d7224 */ /* 0x040fe400078e024d */
[----:B------:R-:W-:Y:S02]  /*4980*/  IMAD.MOV R7, RZ, RZ, -R7 ;  /* 0x000000ffff077224 */ /* 0x000fe400078e0a07 */
[--C-:B------:R-:W-:Y:S01]  /*4990*/  @!P5 IMAD.IADD R85, R85, 0x1, -R6.reuse ;  /* 0x000000015555d824 */ /* 0x100fe200078e0a06 */
[C---:B------:R-:W-:Y:S01]  /*49a0*/  ISETP.GT.U32.AND P5, PT, R6.reuse, R77, PT ;  /* 0x0000004d0600720c */ /* 0x040fe20003fa4070 */
[----:B------:R-:W-:Y:S01]  /*49b0*/  IMAD R75, R6, R7, R75 ;  /* 0x00000007064b7224 */ /* 0x000fe200078e024b */
[----:B------:R-:W-:Y:S01]  /*49c0*/  IABS R7, R22 ;  /* 0x0000001600077213 */ /* 0x000fe20000000000 */
[----:B------:R-:W-:-:S02]  /*49d0*/  @!P6 IMAD.IADD R79, R79, 0x1, -R6 ;  /* 0x000000014f4fe824 */ /* 0x000fc400078e0a06 */
[--C-:B------:R-:W-:Y:S01]  /*49e0*/  @!P2 IMAD.IADD R83, R83, 0x1, -R6.reuse ;  /* 0x000000015353a824 */ /* 0x100fe200078e0a06 */
[C---:B------:R-:W-:Y:S01]  /*49f0*/  ISETP.GT.U32.AND P2, PT, R6.reuse, R75, PT ;  /* 0x0000004b0600720c */ /* 0x040fe20003f44070 */
[----:B------:R-:W-:Y:S01]  /*4a00*/  @!P0 IMAD.IADD R87, R87, 0x1, -R6 ;  /* 0x0000000157578824 */ /* 0x000fe200078e0a06 */
[----:B------:R-:W-:Y:S01]  /*4a10*/  ISETP.GE.AND P0, PT, R89, RZ, PT ;  /* 0x000000ff5900720c */ /* 0x000fe20003f06270 */
[----:B------:R-:W-:Y:S01]  /*4a20*/  IMAD.HI.U32 R4, R9, R73, RZ ;  /* 0x0000004909047227 */ /* 0x000fe200078e00ff */
[----:B------:R-:W-:-:S03]  /*4a30*/  ISETP.GT.U32.AND P6, PT, R6, R79, PT ;  /* 0x0000004f0600720c */ /* 0x000fc60003fc4070 */
[----:B------:R-:W-:Y:S01]  /*4a40*/  @!P5 IMAD.IADD R77, R77, 0x1, -R6 ;  /* 0x000000014d4dd824 */ /* 0x000fe200078e0a06 */
[----:B------:R-:W-:Y:S01]  /*4a50*/  ISETP.GE.AND P5, PT, R162, RZ, PT ;  /* 0x000000ffa200720c */ /* 0x000fe20003fa6270 */
[----:B------:R-:W-:Y:S02]  /*4a60*/  IMAD.MOV R4, RZ, RZ, -R4 ;  /* 0x000000ffff047224 */ /* 0x000fe400078e0a04 */
[----:B------:R-:W-:Y:S02]  /*4a70*/  IMAD.MOV.U32 R89, RZ, RZ, R5 ;  /* 0x000000ffff597224 */ /* 0x000fe400078e0005 */
[----:B------:R-:W-:Y:S02]  /*4a80*/  IMAD R73, R6, R4, R73 ;  /* 0x0000000406497224 */ /* 0x000fe400078e0249 */
[----:B------:R-:W-:Y:S01]  /*4a90*/  @!P2 IMAD.IADD R75, R75, 0x1, -R6 ;  /* 0x000000014b4ba824 */ /* 0x000fe200078e0a06 */
[----:B------:R-:W-:Y:S01]  /*4aa0*/  ISETP.GE.AND P2, PT, R164, RZ, PT ;  /* 0x000000ffa400720c */ /* 0x000fe20003f46270 */
[----:B------:R-:W-:-:S04]  /*4ab0*/  IMAD.HI.U32 R4, R9, R71, RZ ;  /* 0x0000004709047227 */ /* 0x000fc800078e00ff */
[----:B------:R-:W-:Y:S01]  /*4ac0*/  @!P6 IMAD.IADD R79, R79, 0x1, -R6 ;  /* 0x000000014f4fe824 */ /* 0x000fe200078e0a06 */
[C---:B------:R-:W-:Y:S01]  /*4ad0*/  ISETP.GT.U32.AND P6, PT, R6.reuse, R73, PT ;  /* 0x000000490600720c */ /* 0x040fe20003fc4070 */
[----:B------:R-:W-:Y:S01]  /*4ae0*/  @!P0 IMAD.MOV R85, RZ, RZ, -R85 ;  /* 0x000000ffff558224 */ /* 0x000fe200078e0a55 */
[C---:B------:R-:W-:Y:S01]  /*4af0*/  ISETP.GT.U32.AND P0, PT, R6.reuse, R75, PT ;  /* 0x0000004b0600720c */ /* 0x040fe20003f04070 */
[----:B------:R-:W-:Y:S02]  /*4b00*/  IMAD.MOV R4, RZ, RZ, -R4 ;  /* 0x000000ffff047224 */ /* 0x000fe400078e0a04 */
[----:B------:R-:W-:Y:S01]  /*4b10*/  @!P4 IMAD.MOV R89, RZ, RZ, -R89 ;  /* 0x000000ffff59c224 */ /* 0x000fe200078e0a59 */
[----:B------:R-:W-:Y:S01]  /*4b20*/  ISETP.GT.U32.AND P4, PT, R6, R81, PT ;  /* 0x000000510600720c */ /* 0x000fe20003f84070 */
[----:B------:R-:W-:Y:S01]  /*4b30*/  @!P5 IMAD.MOV R79, RZ, RZ, -R79 ;  /* 0x000000ffff4fd224 */ /* 0x000fe200078e0a4f */
[----:B------:R-:W-:Y:S01]  /*4b40*/  ISETP.GE.AND P5, PT, R154, RZ, PT ;  /* 0x000000ff9a00720c */ /* 0x000fe20003fa6270 */
[----:B------:R-:W-:-:S02]  /*4b50*/  IMAD R71, R6, R4, R71 ;  /* 0x0000000406477224 */ /* 0x000fc400078e0247 */
[----:B------:R-:W-:-:S04]  /*4b60*/  IMAD.HI.U32 R4, R9, R67, RZ ;  /* 0x0000004309047227 */ /* 0x000fc800078e00ff */
[----:B------:R-:W-:Y:S02]  /*4b70*/  IMAD.MOV R4, RZ, RZ, -R4 ;  /* 0x000000ffff047224 */ /* 0x000fe400078e0a04 */
[--C-:B------:R-:W-:Y:S01]  /*4b80*/  @!P0 IMAD.IADD R75, R75, 0x1, -R6.reuse ;  /* 0x000000014b4b8824 */ /* 0x100fe200078e0a06 */
[----:B------:R-:W-:Y:S01]  /*4b90*/  ISETP.GE.AND P0, PT, R150, RZ, PT ;  /* 0x000000ff9600720c */ /* 0x000fe20003f06270 */
[----:B------:R-:W-:Y:S02]  /*4ba0*/  IMAD R67, R6, R4, R67 ;  /* 0x0000000406437224 */ /* 0x000fe400078e0243 */
[----:B------:R-:W-:Y:S01]  /*4bb0*/  @!P4 IMAD.IADD R81, R81, 0x1, -R6 ;  /* 0x000000015151c824 */ /* 0x000fe200078e0a06 */
[----:B------:R-:W-:Y:S01]  /*4bc0*/  ISETP.GE.AND P4, PT, R160, RZ, PT ;  /* 0x000000ffa000720c */ /* 0x000fe20003f86270 */
[----:B------:R-:W-:-:S04]  /*4bd0*/  IMAD.HI.U32 R5, R9, R69, RZ ;  /* 0x0000004509057227 */ /* 0x000fc800078e00ff */
[----:B------:R-:W-:Y:S01]  /*4be0*/  @!P5 IMAD.MOV R75, RZ, RZ, -R75 ;  /* 0x000000ffff4bd224 */ /* 0x000fe200078e0a4b */
[C---:B------:R-:W-:Y:S01]  /*4bf0*/  ISETP.GT.U32.AND P5, PT, R6.reuse, R67, PT ;  /* 0x000000430600720c */ /* 0x040fe20003fa4070 */
[----:B------:R-:W-:Y:S02]  /*4c00*/  IMAD.MOV R5, RZ, RZ, -R5 ;  /* 0x000000ffff057224 */ /* 0x000fe400078e0a05 */
[----:B------:R-:W-:Y:S01]  /*4c10*/  @!P1 IMAD.MOV R83, RZ, RZ, -R83 ;  /* 0x000000ffff539224 */ /* 0x000fe200078e0a53 */
[C---:B------:R-:W-:Y:S01]  /*4c20*/  ISETP.GT.U32.AND P1, PT, R6.reuse, R71, PT ;  /* 0x000000470600720c */ /* 0x040fe20003f24070 */
[C---:B------:R-:W-:Y:S02]  /*4c30*/  IMAD R69, R6.reuse, R5, R69 ;  /* 0x0000000506457224 */ /* 0x040fe400078e0245 */
[----:B------:R-:W-:Y:S02]  /*4c40*/  @!P4 IMAD.MOV R81, RZ, RZ, -R81 ;  /* 0x000000ffff51c224 */ /* 0x000fe400078e0a51 */
[----:B------:R-:W-:Y:S01]  /*4c50*/  @!P6 IMAD.IADD R73, R73, 0x1, -R6 ;  /* 0x000000014949e824 */ /* 0x000fe200078e0a06 */
[----:B------:R-:W-:Y:S01]  /*4c60*/  ISETP.GT.U32.AND P4, PT, R6, R69, PT ;  /* 0x000000450600720c */ /* 0x000fe20003f84070 */
[----:B------:R-:W-:-:S03]  /*4c70*/  IMAD.HI.U32 R5, R9, R61, RZ ;  /* 0x0000003d09057227 */ /* 0x000fc600078e00ff */
[----:B------:R-:W-:Y:S01]  /*4c80*/  ISETP.GT.U32.AND P6, PT, R6, R73, PT ;  /* 0x000000490600720c */ /* 0x000fe20003fc4070 */
[--C-:B------:R-:W-:Y:S02]  /*4c90*/  @!P5 IMAD.IADD R67, R67, 0x1, -R6.reuse ;  /* 0x000000014343d824 */ /* 0x100fe400078e0a06 */
[----:B------:R-:W-:Y:S01]  /*4ca0*/  @!P1 IMAD.IADD R71, R71, 0x1, -R6 ;  /* 0x0000000147479824 */ /* 0x000fe200078e0a06 */
[----:B------:R-:W-:Y:S01]  /*4cb0*/  ISETP.GE.AND P1, PT, R148, RZ, PT ;  /* 0x000000ff9400720c */ /* 0x000fe20003f26270 */
[----:B------:R-:W-:Y:S01]  /*4cc0*/  IMAD.MOV R5, RZ, RZ, -R5 ;  /* 0x000000ffff057224 */ /* 0x000fe200078e0a05 */
[----:B------:R-:W-:Y:S01]  /*4cd0*/  ISETP.GT.U32.AND P5, PT, R6, R67, PT ;  /* 0x000000430600720c */ /* 0x000fe20003fa4070 */
[----:B------:R-:W-:-:S04]  /*4ce0*/  IMAD.HI.U32 R4, R9, R65, RZ ;  /* 0x0000004109047227 */ /* 0x000fc800078e00ff */
[--C-:B------:R-:W-:Y:S02]  /*4cf0*/  @!P4 IMAD.IADD R69, R69, 0x1, -R6.reuse ;  /* 0x000000014545c824 */ /* 0x100fe400078e0a06 */
[C---:B------:R-:W-:Y:S02]  /*4d00*/  IMAD R61, R6.reuse, R5, R61 ;  /* 0x00000005063d7224 */ /* 0x040fe400078e023d */
[----:B------:R-:W-:Y:S01]  /*4d10*/  @!P6 IMAD.IADD R73, R73, 0x1, -R6 ;  /* 0x000000014949e824 */ /* 0x000fe200078e0a06 */
[----:B------:R-:W-:Y:S01]  /*4d20*/  ISETP.GT.U32.AND P4, PT, R6, R69, PT ;  /* 0x000000450600720c */ /* 0x000fe20003f84070 */
[----:B------:R-:W-:Y:S01]  /*4d30*/  IMAD.MOV R4, RZ, RZ, -R4 ;  /* 0x000000ffff047224 */ /* 0x000fe200078e0a04 */
[----:B------:R-:W-:Y:S01]  /*4d40*/  ISETP.GE.AND P6, PT, R152, RZ, PT ;  /* 0x000000ff9800720c */ /* 0x000fe20003fc6270 */
[----:B------:R-:W-:Y:S02]  /*4d50*/  @!P5 IMAD.IADD R67, R67, 0x1, -R6 ;  /* 0x000000014343d824 */ /* 0x000fe400078e0a06 */
[----:B------:R-:W-:-:S02]  /*4d60*/  IMAD R65, R6, R4, R65 ;  /* 0x0000000406417224 */ /* 0x000fc400078e0241 */
[----:B------:R-:W-:Y:S01]  /*4d70*/  @!P1 IMAD.MOV R67, RZ, RZ, -R67 ;  /* 0x000000ffff439224 */ /* 0x000fe200078e0a43 */
[----:B------:R-:W-:Y:S01]  /*4d80*/  ISETP.GT.U32.AND P1, PT, R6, R61, PT ;  /* 0x0000003d0600720c */ /* 0x000fe20003f24070 */
[----:B------:R-:W-:-:S04]  /*4d90*/  IMAD.HI.U32 R4, R9, R63, RZ ;  /* 0x0000003f09047227 */ /* 0x000fc800078e00ff */
[----:B------:R-:W-:Y:S01]  /*4da0*/  @!P4 IMAD.IADD R69, R69, 0x1, -R6 ;  /* 0x000000014545c824 */ /* 0x000fe200078e0a06 */
[----:B------:R-:W-:Y:S01]  /*4db0*/  ISETP.GE.AND P4, PT, R146, RZ, PT ;  /* 0x000000ff9200720c */ /* 0x000fe20003f86270 */
[----:B------:R-:W-:Y:S01]  /*4dc0*/  @!P3 IMAD.MOV R87, RZ, RZ, -R87 ;  /* 0x000000ffff57b224 */ /* 0x000fe200078e0a57 */
[----:B------:R-:W-:Y:S01]  /*4dd0*/  ISETP.GT.U32.AND P3, PT, R6, R77, PT ;  /* 0x0000004d0600720c */ /* 0x000fe20003f64070 */
[----:B------:R-:W-:Y:S01]  /*4de0*/  @!P6 IMAD.MOV R69, RZ, RZ, -R69 ;  /* 0x000000ffff45e224 */ /* 0x000fe200078e0a45 */
[----:B------:R-:W-:Y:S01]  /*4df0*/  ISETP.GE.AND P6, PT, R2, RZ, PT ;  /* 0x000000ff0200720c */ /* 0x000fe20003fc6270 */
[----:B------:R-:W-:Y:S02]  /*4e00*/  IMAD.MOV R4, RZ, RZ, -R4 ;  /* 0x000000ffff047224 */ /* 0x000fe400078e0a04 */
[----:B------:R-:W-:-:S04]  /*4e10*/  IMAD.HI.U32 R2, R9, R59, RZ ;  /* 0x0000003b09027227 */ /* 0x000fc800078e00ff */
[----:B------:R-:W-:Y:S02]  /*4e20*/  @!P1 IMAD.IADD R61, R61, 0x1, -R6 ;  /* 0x000000013d3d9824 */ /* 0x000fe400078e0a06 */
[C---:B------:R-:W-:Y:S02]  /*4e30*/  IMAD R63, R6.reuse, R4, R63 ;  /* 0x00000004063f7224 */ /* 0x040fe400078e023f */
[----:B------:R-:W-:Y:S01]  /*4e40*/  IMAD.MOV R4, RZ, RZ, -R2 ;  /* 0x000000ffff047224 */ /* 0x000fe200078e0a02 */
[C---:B------:R-:W-:Y:S01]  /*4e50*/  ISETP.GT.U32.AND P1, PT, R6.reuse, R61, PT ;  /* 0x0000003d0600720c */ /* 0x040fe20003f24070 */
[----:B------:R-:W-:Y:S01]  /*4e60*/  IMAD.HI.U32 R2, R9, R57, RZ ;  /* 0x0000003909027227 */ /* 0x000fe200078e00ff */
[----:B------:R-:W-:-:S03]  /*4e70*/  ISETP.GT.U32.AND P5, PT, R6, R63, PT ;  /* 0x0000003f0600720c */ /* 0x000fc60003fa4070 */
[----:B------:R-:W-:Y:S02]  /*4e80*/  IMAD.MOV R5, RZ, RZ, -R2 ;  /* 0x000000ffff057224 */ /* 0x000fe400078e0a02 */
[----:B------:R-:W-:-:S04]  /*4e90*/  IMAD.HI.U32 R2, R9, R53, RZ ;  /* 0x0000003509027227 */ /* 0x000fc800078e00ff */
[----:B------:R-:W-:Y:S01]  /*4ea0*/  @!P3 IMAD.IADD R77, R77, 0x1, -R6 ;  /* 0x000000014d4db824 */ /* 0x000fe200078e0a06 */
[----:B------:R-:W-:Y:S01]  /*4eb0*/  ISETP.GE.AND P3, PT, R156, RZ, PT ;  /* 0x000000ff9c00720c */ /* 0x000fe20003f66270 */
[----:B------:R-:W-:Y:S02]  /*4ec0*/  IMAD.MOV R2, RZ, RZ, -R2 ;  /* 0x000000ffff027224 */ /* 0x000fe400078e0a02 */
[----:B------:R-:W-:Y:S01]  /*4ed0*/  @!P2 IMAD.MOV R77, RZ, RZ, -R77 ;  /* 0x000000ffff4da224 */ /* 0x000fe200078e0a4d */
[C---:B------:R-:W-:Y:S01]  /*4ee0*/  ISETP.GT.U32.AND P2, PT, R6.reuse, R71, PT ;  /* 0x000000470600720c */ /* 0x040fe20003f44070 */
[----:B------:R-:W-:Y:S02]  /*4ef0*/  IMAD R53, R6, R2, R53 ;  /* 0x0000000206357224 */ /* 0x000fe400078e0235 */
[----:B------:R-:W-:Y:S02]  /*4f00*/  @!P1 IMAD.IADD R61, R61, 0x1, -R6 ;  /* 0x000000013d3d9824 */ /* 0x000fe400078e0a06 */
[----:B------:R-:W-:-:S04]  /*4f10*/  IMAD.HI.U32 R2, R9, R51, RZ ;  /* 0x0000003309027227 */ /* 0x000fc800078e00ff */
[----:B------:R-:W-:Y:S01]  /*4f20*/  @!P4 IMAD.MOV R61, RZ, RZ, -R61 ;  /* 0x000000ffff3dc224 */ /* 0x000fe200078e0a3d */
[----:B------:R-:W-:Y:S01]  /*4f30*/  ISETP.GT.U32.AND P4, PT, R6, R53, PT ;  /* 0x000000350600720c */ /* 0x000fe20003f84070 */
[----:B------:R-:W-:Y:S02]  /*4f40*/  IMAD.MOV R2, RZ, RZ, -R2 ;  /* 0x000000ffff027224 */ /* 0x000fe400078e0a02 */
[----:B------:R-:W-:Y:S01]  /*4f50*/  @!P2 IMAD.IADD R71, R71, 0x1, -R6 ;  /* 0x000000014747a824 */ /* 0x000fe200078e0a06 */
[----:B------:R-:W-:Y:S01]  /*4f60*/  ISETP.GE.AND P2, PT, R144, RZ, PT ;  /* 0x000000ff9000720c */ /* 0x000fe20003f46270 */
[C---:B------:R-:W-:Y:S02]  /*4f70*/  IMAD R51, R6.reuse, R2, R51 ;  /* 0x0000000206337224 */ /* 0x040fe400078e0233 */
[----:B------:R-:W-:Y:S01]  /*4f80*/  @!P0 IMAD.MOV R71, RZ, RZ, -R71 ;  /* 0x000000ffff478224 */ /* 0x000fe200078e0a47 */
[----:B------:R-:W-:Y:S01]  /*4f90*/  ISETP.GT.U32.AND P0, PT, R6, R65, PT ;  /* 0x000000410600720c */ /* 0x000fe20003f04070 */
[----:B------:R-:W-:-:S04]  /*4fa0*/  IMAD.HI.U32 R2, R9, R49, RZ ;  /* 0x0000003109027227 */ /* 0x000fc800078e00ff */
[----:B------:R-:W-:Y:S02]  /*4fb0*/  @!P4 IMAD.IADD R53, R53, 0x1, -R6 ;  /* 0x000000013535c824 */ /* 0x000fe400078e0a06 */
[----:B------:R-:W-:Y:S02]  /*4fc0*/  IMAD.MOV R2, RZ, RZ, -R2 ;  /* 0x000000ffff027224 */ /* 0x000fe400078e0a02 */
[C---:B------:R-:W-:Y:S01]  /*4fd0*/  IMAD R59, R6.reuse, R4, R59 ;  /* 0x00000004063b7224 */ /* 0x040fe200078e023b */
[C---:B------:R-:W-:Y:S01]  /*4fe0*/  ISETP.GT.U32.AND P4, PT, R6.reuse, R53, PT ;  /* 0x000000350600720c */ /* 0x040fe20003f84070 */
[----:B------:R-:W-:Y:S02]  /*4ff0*/  IMAD R49, R6, R2, R49 ;  /* 0x0000000206317224 */ /* 0x000fe400078e0231 */
[----:B------:R-:W-:Y:S02]  /*5000*/  @!P0 IMAD.IADD R65, R65, 0x1, -R6 ;  /* 0x0000000141418824 */ /* 0x000fe400078e0a06 */
[----:B------:R-:W-:-:S03]  /*5010*/  IMAD.HI.U32 R4, R9, R55, RZ ;  /* 0x0000003709047227 */ /* 0x000fc600078e00ff */
[----:B------:R-:W-:Y:S01]  /*5020*/  ISETP.GT.U32.AND P0, PT, R6, R65, PT ;  /* 0x000000410600720c */ /* 0x000fe20003f04070 */
[----:B------:R-:W-:Y:S02]  /*5030*/  IMAD.MOV R4, RZ, RZ, -R4 ;  /* 0x000000ffff047224 */ /* 0x000fe400078e0a04 */
[----:B------:R-:W-:Y:S01]  /*5040*/  @!P3 IMAD.MOV R73, RZ, RZ, -R73 ;  /* 0x000000ffff49b224 */ /* 0x000fe200078e0a49 */
[----:B------:R-:W-:Y:S01]  /*5050*/  ISETP.GE.AND P3, PT, R142, RZ, PT ;  /* 0x000000ff8e00720c */ /* 0x000fe20003f66270 */
[--C-:B------:R-:W-:Y:S01]  /*5060*/  @!P4 IMAD.IADD R53, R53, 0x1, -R6.reuse ;  /* 0x000000013535c824 */ /* 0x100fe200078e0a06 */
[C---:B------:R-:W-:Y:S01]  /*5070*/  ISETP.GT.U32.AND P4, PT, R6.reuse, R49, PT ;  /* 0x000000310600720c */ /* 0x040fe20003f84070 */
[C---:B------:R-:W-:Y:S02]  /*5080*/  IMAD R55, R6.reuse, R4, R55 ;  /* 0x0000000406377224 */ /* 0x040fe400078e0237 */
[C---:B------:R-:W-:Y:S02]  /*5090*/  IMAD R57, R6.reuse, R5, R57 ;  /* 0x0000000506397224 */ /* 0x040fe400078e0239 */
[--C-:B------:R-:W-:Y:S01]  /*50a0*/  @!P5 IMAD.IADD R63, R63, 0x1, -R6.reuse ;  /* 0x000000013f3fd824 */ /* 0x100fe200078e0a06 */
[C---:B------:R-:W-:Y:S01]  /*50b0*/  ISETP.GT.U32.AND P1, PT, R6.reuse, R55, PT ;  /* 0x000000370600720c */ /* 0x040fe20003f24070 */
[----:B------:R-:W-:Y:S01]  /*50c0*/  @!P0 IMAD.IADD R65, R65, 0x1, -R6 ;  /* 0x0000000141418824 */ /* 0x000fe200078e0a06 */
[C---:B------:R-:W-:Y:S01]  /*50d0*/  ISETP.GT.U32.AND P0, PT, R6.reuse, R59, PT ;  /* 0x0000003b0600720c */ /* 0x040fe20003f04070 */
[----:B------:R-:W-:Y:S01]  /*50e0*/  IMAD.HI.U32 R2, R9, R45, RZ ;  /* 0x0000002d09027227 */ /* 0x000fe200078e00ff */
[----:B------:R-:W-:-:S03]  /*50f0*/  ISETP.GT.U32.AND P5, PT, R6, R63, PT ;  /* 0x0000003f0600720c */ /* 0x000fc60003fa4070 */
[----:B------:R-:W-:Y:S02]  /*5100*/  @!P4 IMAD.IADD R49, R49, 0x1, -R6 ;  /* 0x000000013131c824 */ /* 0x000fe400078e0a06 */
[----:B------:R-:W-:Y:S01]  /*5110*/  @!P3 IMAD.MOV R65, RZ, RZ, -R65 ;  /* 0x000000ffff41b224 */ /* 0x000fe200078e0a41 */
[C---:B------:R-:W-:Y:S01]  /*5120*/  ISETP.GT.U32.AND P3, PT, R6.reuse, R57, PT ;  /* 0x000000390600720c */ /* 0x040fe20003f64070 */
[----:B------:R-:W-:Y:S01]  /*5130*/  IMAD.MOV R2, RZ, RZ, -R2 ;  /* 0x000000ffff027224 */ /* 0x000fe200078e0a02 */
[C---:B------:R-:W-:Y:S01]  /*5140*/  ISETP.GT.U32.AND P4, PT, R6.reuse, R49, PT ;  /* 0x000000310600720c */ /* 0x040fe20003f84070 */
[--C-:B------:R-:W-:Y:S02]  /*5150*/  @!P1 IMAD.IADD R55, R55, 0x1, -R6.reuse ;  /* 0x0000000137379824 */ /* 0x100fe400078e0a06 */
[C---:B------:R-:W-:Y:S02]  /*5160*/  IMAD R45, R6.reuse, R2, R45 ;  /* 0x00000002062d7224 */ /* 0x040fe400078e022d */
[----:B------:R-:W-:Y:S01]  /*5170*/  @!P5 IMAD.IADD R63, R63, 0x1, -R6 ;  /* 0x000000013f3fd824 */ /* 0x000fe200078e0a06 */
[----:B------:R-:W-:Y:S01]  /*5180*/  ISETP.GT.U32.AND P1, PT, R6, R55, PT ;  /* 0x000000370600720c */ /* 0x000fe20003f24070 */
[----:B------:R-:W-:Y:S01]  /*5190*/  IMAD.HI.U32 R4, R9, R47, RZ ;  /* 0x0000002f09047227 */ /* 0x000fe200078e00ff */
[----:B------:R-:W-:-:S03]  /*51a0*/  ISETP.GE.AND P5, PT, R140, RZ, PT ;  /* 0x000000ff8c00720c */ /* 0x000fc60003fa6270 */
[--C-:B------:R-:W-:Y:S01]  /*51b0*/  @!P3 IMAD.IADD R57, R57, 0x1, -R6.reuse ;  /* 0x000000013939b824 */ /* 0x100fe200078e0a06 */
[----:B------:R-:W-:Y:S01]  /*51c0*/  ISETP.GE.AND P3, PT, R136, RZ, PT ;  /* 0x000000ff8800720c */ /* 0x000fe20003f66270 */
[--C-:B------:R-:W-:Y:S01]  /*51d0*/  @!P4 IMAD.IADD R49, R49, 0x1, -R6.reuse ;  /* 0x000000013131c824 */ /* 0x100fe200078e0a06 */
[C---:B------:R-:W-:Y:S01]  /*51e0*/  ISETP.GT.U32.AND P4, PT, R6.reuse, R45, PT ;  /* 0x0000002d0600720c */ /* 0x040fe20003f84070 */
[----:B------:R-:W-:Y:S02]  /*51f0*/  @!P0 IMAD.IADD R59, R59, 0x1, -R6 ;  /* 0x000000013b3b8824 */ /* 0x000fe400078e0a06 */
[----:B------:R-:W-:Y:S01]  /*5200*/  @!P2 IMAD.MOV R63, RZ, RZ, -R63 ;  /* 0x000000ffff3fa224 */ /* 0x000fe200078e0a3f */
[C---:B------:R-:W-:Y:S01]  /*5210*/  ISETP.GT.U32.AND P2, PT, R6.reuse, R57, PT ;  /* 0x000000390600720c */ /* 0x040fe20003f44070 */
[----:B------:R-:W-:Y:S01]  /*5220*/  IMAD.MOV R4, RZ, RZ, -R4 ;  /* 0x000000ffff047224 */ /* 0x000fe200078e0a04 */
[----:B------:R-:W-:Y:S01]  /*5230*/  ISETP.GT.U32.AND P0, PT, R6, R59, PT ;  /* 0x0000003b0600720c */ /* 0x000fe20003f04070 */
[----:B------:R-:W-:Y:S01]  /*5240*/  @!P1 IMAD.IADD R55, R55, 0x1, -R6 ;  /* 0x0000000137379824 */ /* 0x000fe200078e0a06 */
[----:B------:R-:W-:Y:S01]  /*5250*/  ISETP.GE.AND P1, PT, R134, RZ, PT ;  /* 0x000000ff8600720c */ /* 0x000fe20003f26270 */
[----:B------:R-:W-:-:S02]  /*5260*/  IMAD R47, R6, R4, R47 ;  /* 0x00000004062f7224 */ /* 0x000fc400078e022f */
[----:B------:R-:W-:Y:S02]  /*5270*/  @!P3 IMAD.MOV R55, RZ, RZ, -R55 ;  /* 0x000000ffff37b224 */ /* 0x000fe400078e0a37 */
[----:B------:R-:W-:Y:S01]  /*5280*/  @!P4 IMAD.IADD R45, R45, 0x1, -R6 ;  /* 0x000000012d2dc824 */ /* 0x000fe200078e0a06 */
[----:B------:R-:W-:Y:S01]  /*5290*/  ISETP.GT.U32.AND P3, PT, R6, R47, PT ;  /* 0x0000002f0600720c */ /* 0x000fe20003f64070 */
[----:B------:R-:W-:-:S03]  /*52a0*/  IMAD.HI.U32 R5, R9, R41, RZ ;  /* 0x0000002909057227 */ /* 0x000fc600078e00ff */
[C---:B------:R-:W-:Y:S01]  /*52b0*/  ISETP.GT.U32.AND P4, PT, R6.reuse, R45, PT ;  /* 0x0000002d0600720c */ /* 0x040fe20003f84070 */
[----:B------:R-:W-:Y:S01]  /*52c0*/  @!P2 IMAD.IADD R57, R57, 0x1, -R6 ;  /* 0x000000013939a824 */ /* 0x000fe200078e0a06 */
[----:B------:R-:W-:Y:S01]  /*52d0*/  ISETP.GT.U32.AND P2, PT, R6, R51, PT ;  /* 0x000000330600720c */ /* 0x000fe20003f44070 */
[----:B------:R-:W-:-:S04]  /*52e0*/  IMAD.HI.U32 R2, R9, R39, RZ ;  /* 0x0000002709027227 */ /* 0x000fc800078e00ff */
[----:B------:R-:W-:Y:S01]  /*52f0*/  @!P0 IMAD.IADD R59, R59, 0x1, -R6 ;  /* 0x000000013b3b8824 */ /* 0x000fe200078e0a06 */
[----:B------:R-:W-:Y:S01]  /*5300*/  ISETP.GE.AND P0, PT, R138, RZ, PT ;  /* 0x000000ff8a00720c */ /* 0x000fe20003f06270 */
[----:B------:R-:W-:Y:S02]  /*5310*/  IMAD.MOV R5, RZ, RZ, -R5 ;  /* 0x000000ffff057224 */ /* 0x000fe400078e0a05 */
[----:B------:R-:W-:Y:S02]  /*5320*/  IMAD.MOV R2, RZ, RZ, -R2 ;  /* 0x000000ffff027224 */ /* 0x000fe400078e0a02 */
[--C-:B------:R-:W-:Y:S02]  /*5330*/  @!P3 IMAD.IADD R47, R47, 0x1, -R6.reuse ;  /* 0x000000012f2fb824 */ /* 0x100fe400078e0a06 */
[C---:B------:R-:W-:Y:S02]  /*5340*/  IMAD R41, R6.reuse, R5, R41 ;  /* 0x0000000506297224 */ /* 0x040fe400078e0229 */
[C---:B------:R-:W-:Y:S01]  /*5350*/  IMAD R39, R6.reuse, R2, R39 ;  /* 0x0000000206277224 */ /* 0x040fe200078e0227 */
[----:B------:R-:W-:Y:S01]  /*5360*/  ISETP.GT.U32.AND P3, PT, R6, R47, PT ;  /* 0x0000002f0600720c */ /* 0x000fe20003f64070 */
[----:B------:R-:W-:-:S02]  /*5370*/  @!P2 IMAD.IADD R51, R51, 0x1, -R6 ;  /* 0x000000013333a824 */ /* 0x000fc400078e0a06 */
[----:B------:R-:W-:Y:S01]  /*5380*/  @!P1 IMAD.MOV R49, RZ, RZ, -R49 ;  /* 0x000000ffff319224 */ /* 0x000fe200078e0a31 */
[C---:B------:R-:W-:Y:S01]  /*5390*/  ISETP.GT.U32.AND P1, PT, R6.reuse, R41, PT ;  /* 0x000000290600720c */ /* 0x040fe20003f24070 */
[----:B------:R-:W-:Y:S01]  /*53a0*/  @!P4 IMAD.IADD R45, R45, 0x1, -R6 ;  /* 0x000000012d2dc824 */ /* 0x000fe200078e0a06 */
[C---:B------:R-:W-:Y:S01]  /*53b0*/  ISETP.GT.U32.AND P4, PT, R6.reuse, R39, PT ;  /* 0x000000270600720c */ /* 0x040fe20003f84070 */
[----:B------:R-:W-:Y:S01]  /*53c0*/  IMAD.HI.U32 R4, R9, R43, RZ ;  /* 0x0000002b09047227 */ /* 0x000fe200078e00ff */
[----:B------:R-:W-:-:S03]  /*53d0*/  ISETP.GT.U32.AND P2, PT, R6, R51, PT ;  /* 0x000000330600720c */ /* 0x000fc60003f44070 */
[----:B------:R-:W-:Y:S01]  /*53e0*/  @!P0 IMAD.MOV R53, RZ, RZ, -R53 ;  /* 0x000000ffff358224 */ /* 0x000fe200078e0a35 */
[----:B------:R-:W-:Y:S01]  /*53f0*/  ISETP.GE.AND P0, PT, R126, RZ, PT ;  /* 0x000000ff7e00720c */ /* 0x000fe20003f06270 */
[----:B------:R-:W-:Y:S02]  /*5400*/  IMAD.MOV R4, RZ, RZ, -R4 ;  /* 0x000000ffff047224 */ /* 0x000fe400078e0a04 */
[----:B------:R-:W-:Y:S01]  /*5410*/  @!P6 IMAD.MOV R59, RZ, RZ, -R59 ;  /* 0x000000ffff3be224 */ /* 0x000fe200078e0a3b */
[----:B------:R-:W-:Y:S01]  /*5420*/  ISETP.GE.AND P6, PT, R132, RZ, PT ;  /* 0x000000ff8400720c */ /* 0x000fe20003fc6270 */
[----:B------:R-:W-:Y:S02]  /*5430*/  IMAD R43, R6, R4, R43 ;  /* 0x00000004062b7224 */ /* 0x000fe400078e022b */
[----:B------:R-:W-:-:S04]  /*5440*/  IMAD.HI.U32 R2, R9, R37, RZ ;  /* 0x0000002509027227 */ /* 0x000fc800078e00ff */
[--C-:B------:R-:W-:Y:S01]  /*5450*/  @!P3 IMAD.IADD R47, R47, 0x1, -R6.reuse ;  /* 0x000000012f2fb824 */ /* 0x100fe200078e0a06 */
[----:B------:R-:W-:Y:S01]  /*5460*/  ISETP.GT.U32.AND P3, PT, R6, R43, PT ;  /* 0x0000002b0600720c */ /* 0x000fe20003f64070 */
[--C-:B------:R-:W-:Y:S02]  /*5470*/  @!P1 IMAD.IADD R41, R41, 0x1, -R6.reuse ;  /* 0x0000000129299824 */ /* 0x100fe400078e0a06 */
[----:B------:R-:W-:Y:S01]  /*5480*/  @!P4 IMAD.IADD R39, R39, 0x1, -R6 ;  /* 0x000000012727c824 */ /* 0x000fe200078e0a06 */
[----:B------:R-:W-:Y:S01]  /*5490*/  ISETP.GE.AND P4, PT, R118, RZ, PT ;  /* 0x000000ff7600720c */ /* 0x000fe20003f86270 */
[----:B------:R-:W-:Y:S01]  /*54a0*/  IMAD.HI.U32 R4, R9, R35, RZ ;  /* 0x0000002309047227 */ /* 0x000fe200078e00ff */
[----:B------:R-:W-:-:S03]  /*54b0*/  ISETP.GT.U32.AND P1, PT, R6, R41, PT ;  /* 0x000000290600720c */ /* 0x000fc60003f24070 */
[----:B------:R-:W-:Y:S02]  /*54c0*/  IMAD.MOV R2, RZ, RZ, -R2 ;  /* 0x000000ffff027224 */ /* 0x000fe400078e0a02 */
[----:B------:R-:W-:Y:S01]  /*54d0*/  @!P2 IMAD.IADD R51, R51, 0x1, -R6 ;  /* 0x000000013333a824 */ /* 0x000fe200078e0a06 */
[----:B------:R-:W-:Y:S01]  /*54e0*/  ISETP.GE.AND P2, PT, R128, RZ, PT ;  /* 0x000000ff8000720c */ /* 0x000fe20003f46270 */
[----:B------:R-:W-:Y:S01]  /*54f0*/  @!P0 IMAD.MOV R45, RZ, RZ, -R45 ;  /* 0x000000ffff2d8224 */ /* 0x000fe200078e0a2d */
[C---:B------:R-:W-:Y:S01]  /*5500*/  ISETP.GT.U32.AND P0, PT, R6.reuse, R39, PT ;  /* 0x000000270600720c */ /* 0x040fe20003f04070 */
[----:B------:R-:W-:Y:S02]  /*5510*/  IMAD.MOV R4, RZ, RZ, -R4 ;  /* 0x000000ffff047224 */ /* 0x000fe400078e0a04 */
[----:B------:R-:W-:Y:S02]  /*5520*/  IMAD R37, R6, R2, R37 ;  /* 0x0000000206257224 */ /* 0x000fe400078e0225 */
[----:B------:R-:W-:-:S04]  /*5530*/  IMAD.HI.U32 R2, R9, R33, RZ ;  /* 0x0000002109027227 */ /* 0x000fc800078e00ff */
[----:B------:R-:W-:Y:S01]  /*5540*/  @!P6 IMAD.MOV R51, RZ, RZ, -R51 ;  /* 0x000000ffff33e224 */ /* 0x000fe200078e0a33 */
[----:B------:R-:W-:Y:S01]  /*5550*/  ISETP.GE.AND P6, PT, R124, RZ, PT ;  /* 0x000000ff7c00720c */ /* 0x000fe20003fc6270 */
[----:B------:R-:W-:Y:S02]  /*5560*/  IMAD R35, R6, R4, R35 ;  /* 0x0000000406237224 */ /* 0x000fe400078e0223 */
[----:B------:R-:W-:-:S04]  /*5570*/  IMAD.HI.U32 R4, R9, R31, RZ ;  /* 0x0000001f09047227 */ /* 0x000fc800078e00ff */
[----:B------:R-:W-:Y:S02]  /*5580*/  IMAD.MOV R5, RZ, RZ, -R2 ;  /* 0x000000ffff057224 */ /* 0x000fe400078e0a02 */
[----:B------:R-:W-:Y:S02]  /*5590*/  @!P3 IMAD.IADD R43, R43, 0x1, -R6 ;  /* 0x000000012b2bb824 */ /* 0x000fe400078e0a06 */
[----:B------:R-:W-:Y:S02]  /*55a0*/  IMAD.MOV R4, RZ, RZ, -R4 ;  /* 0x000000ffff047224 */ /* 0x000fe400078e0a04 */
[C---:B------:R-:W-:Y:S01]  /*55b0*/  IMAD R33, R6.reuse, R5, R33 ;  /* 0x0000000506217224 */ /* 0x040fe200078e0221 */
[C---:B------:R-:W-:Y:S01]  /*55c0*/  ISETP.GT.U32.AND P3, PT, R6.reuse, R43, PT ;  /* 0x0000002b0600720c */ /* 0x040fe20003f64070 */
[----:B------:R-:W-:Y:S01]  /*55d0*/  @!P1 IMAD.IADD R41, R41, 0x1, -R6 ;  /* 0x0000000129299824 */ /* 0x000fe200078e0a06 */
        /* <DEDUP_REMOVED lines=8> */
[----:B------:R-:W-:Y:S01]  /*5660*/  ISETP.GT.U32.AND P3, PT, R6, R37, PT ;  /* 0x000000250600720c */ /* 0x000fe20003f64070 */
[----:B------:R-:W-:Y:S02]  /*5670*/  IMAD.MOV R2, RZ, RZ, -R2 ;  /* 0x000000ffff027224 */ /* 0x000fe400078e0a02 */
[----:B------:R-:W-:Y:S02]  /*5680*/  @!P2 IMAD.MOV R43, RZ, RZ, -R43 ;  /* 0x000000ffff2ba224 */ /* 0x000fe400078e0a2b */
[--C-:B------:R-:W-:Y:S01]  /*5690*/  @!P0 IMAD.IADD R33, R33, 0x1, -R6.reuse ;  /* 0x0000000121218824 */ /* 0x100fe200078e0a06 */
[----:B------:R-:W-:Y:S01]  /*56a0*/  ISETP.GE.AND P0, PT, R112, RZ, PT ;  /* 0x000000ff7000720c */ /* 0x000fe20003f06270 */
[----:B------:R-:W-:Y:S02]  /*56b0*/  @!P6 IMAD.IADD R31, R31, 0x1, -R6 ;  /* 0x000000011f1fe824 */ /* 0x000fe400078e0a06 */
[C---:B------:R-:W-:Y:S01]  /*56c0*/  IMAD R29, R6.reuse, R2, R29 ;  /* 0x00000002061d7224 */ /* 0x040fe200078e021d */
[----:B------:R-:W-:Y:S01]  /*56d0*/  ISETP.GT.U32.AND P6, PT, R6, R33, PT ;  /* 0x000000210600720c */ /* 0x000fe20003fc4070 */
[----:B------:R-:W-:-:S04]  /*56e0*/  IMAD.HI.U32 R2, R9, R27, RZ ;  /* 0x0000001b09027227 */ /* 0x000fc800078e00ff */
[----:B------:R-:W-:Y:S02]  /*56f0*/  IMAD.MOV R2, RZ, RZ, -R2 ;  /* 0x000000ffff027224 */ /* 0x000fe400078e0a02 */
[--C-:B------:R-:W-:Y:S01]  /*5700*/  @!P3 IMAD.IADD R37, R37, 0x1, -R6.reuse ;  /* 0x000000012525b824 */ /* 0x100fe200078e0a06 */
[----:B------:R-:W-:Y:S01]  /*5710*/  ISETP.GE.AND P3, PT, R120, RZ, PT ;  /* 0x000000ff7800720c */ /* 0x000fe20003f66270 */
[C---:B------:R-:W-:Y:S02]  /*5720*/  IMAD R27, R6.reuse, R2, R27 ;  /* 0x00000002061b7224 */ /* 0x040fe400078e021b */
[----:B------:R-:W-:Y:S01]  /*5730*/  @!P5 IMAD.MOV R57, RZ, RZ, -R57 ;  /* 0x000000ffff39d224 */ /* 0x000fe200078e0a39 */
[C---:B------:R-:W-:Y:S01]  /*5740*/  ISETP.GT.U32.AND P2, PT, R6.reuse, R37, PT ;  /* 0x000000250600720c */ /* 0x040fe20003f44070 */
[--C-:B------:R-:W-:Y:S01]  /*5750*/  @!P6 IMAD.IADD R33, R33, 0x1, -R6.reuse ;  /* 0x000000012121e824 */ /* 0x100fe200078e0a06 */
[----:B------:R-:W-:Y:S01]  /*5760*/  ISETP.GT.U32.AND P6, PT, R6, R27, PT ;  /* 0x0000001b0600720c */ /* 0x000fe20003fc4070 */
[----:B------:R-:W-:Y:S01]  /*5770*/  @!P1 IMAD.IADD R35, R35, 0x1, -R6 ;  /* 0x0000000123239824 */ /* 0x000fe200078e0a06 */
[----:B------:R-:W-:Y:S01]  /*5780*/  ISETP.GE.AND P5, PT, R130, RZ, PT ;  /* 0x000000ff8200720c */ /* 0x000fe20003fa6270 */
[----:B------:R-:W-:-:S03]  /*5790*/  IMAD.HI.U32 R2, R9, R25, RZ ;  /* 0x0000001909027227 */ /* 0x000fc600078e00ff */
[----:B------:R-:W-:Y:S01]  /*57a0*/  ISETP.GT.U32.AND P1, PT, R6, R35, PT ;  /* 0x000000230600720c */ /* 0x000fe20003f24070 */
[----:B------:R-:W-:Y:S02]  /*57b0*/  IMAD.MOV R2, RZ, RZ, -R2 ;  /* 0x000000ffff027224 */ /* 0x000fe400078e0a02 */
[----:B------:R-:W-:-:S04]  /*57c0*/  IMAD.HI.U32 R5, R9, R7, RZ ;  /* 0x0000000709057227 */ /* 0x000fc800078e00ff */
[--C-:B------:R-:W-:Y:S01]  /*57d0*/  @!P2 IMAD.IADD R37, R37, 0x1, -R6.reuse ;  /* 0x000000012525a824 */ /* 0x100fe200078e0a06 */
[----:B------:R-:W-:Y:S01]  /*57e0*/  ISETP.GT.U32.AND P2, PT, R6, R29, PT ;  /* 0x0000001d0600720c */ /* 0x000fe20003f44070 */
[--C-:B------:R-:W-:Y:S02]  /*57f0*/  @!P6 IMAD.IADD R27, R27, 0x1, -R6.reuse ;  /* 0x000000011b1be824 */ /* 0x100fe400078e0a06 */
[----:B------:R-:W-:Y:S01]  /*5800*/  @!P5 IMAD.MOV R47, RZ, RZ, -R47 ;  /* 0x000000ffff2fd224 */ /* 0x000fe200078e0a2f */
[----:B------:R-:W-:Y:S01]  /*5810*/  ISETP.GE.AND P5, PT, R122, RZ, PT ;  /* 0x000000ff7a00720c */ /* 0x000fe20003fa6270 */
[C---:B------:R-:W-:Y:S01]  /*5820*/  IMAD R25, R6.reuse, R2, R25 ;  /* 0x0000000206197224 */ /* 0x040fe200078e0219 */
[----:B------:R-:W-:Y:S01]  /*5830*/  ISETP.GT.U32.AND P6, PT, R6, R27, PT ;  /* 0x0000001b0600720c */ /* 0x000fe20003fc4070 */
[----:B------:R-:W-:Y:S01]  /*5840*/  @!P1 IMAD.IADD R35, R35, 0x1, -R6 ;  /* 0x0000000123239824 */ /* 0x000fe200078e0a06 */
[----:B------:R-:W-:Y:S01]  /*5850*/  IABS R2, R15 ;  /* 0x0000000f00027213 */ /* 0x000fe20000000000 */
[----:B------:R-:W-:Y:S01]  /*5860*/  IMAD.MOV R5, RZ, RZ, -R5 ;  /* 0x000000ffff057224 */ /* 0x000fe200078e0a05 */
[----:B------:R-:W-:Y:S01]  /*5870*/  ISETP.GE.AND P1, PT, R116, RZ, PT ;  /* 0x000000ff7400720c */ /* 0x000fe20003f26270 */
[----:B------:R-:W-:-:S02]  /*5880*/  @!P3 IMAD.MOV R35, RZ, RZ, -R35 ;  /* 0x000000ffff23b224 */ /* 0x000fc400078e0a23 */
[--C-:B------:R-:W-:Y:S01]  /*5890*/  @!P2 IMAD.IADD R29, R29, 0x1, -R6.reuse ;  /* 0x000000011d1da824 */ /* 0x100fe200078e0a06 */
[----:B------:R-:W-:Y:S01]  /*58a0*/  ISETP.GE.AND P2, PT, R23, RZ, PT ;  /* 0x000000ff1700720c */ /* 0x000fe20003f46270 */
[----:B------:R-:W-:Y:S01]  /*58b0*/  @!P4 IMAD.MOV R37, RZ, RZ, -R37 ;  /* 0x000000ffff25c224 */ /* 0x000fe200078e0a25 */
[----:B------:R-:W-:Y:S01]  /*58c0*/  IABS R23, R110 ;  /* 0x0000006e00177213 */ /* 0x000fe20000000000 */
[----:B------:R-:W-:Y:S01]  /*58d0*/  @!P5 IMAD.MOV R39, RZ, RZ, -R39 ;  /* 0x000000ffff27d224 */ /* 0x000fe200078e0a27 */
[----:B------:R-:W-:Y:S01]  /*58e0*/  ISETP.GE.AND P5, PT, R114, RZ, PT ;  /* 0x000000ff7200720c */ /* 0x000fe20003fa6270 */
[----:B------:R-:W-:Y:S01]  /*58f0*/  @!P6 IMAD.IADD R27, R27, 0x1, -R6 ;  /* 0x000000011b1be824 */ /* 0x000fe200078e0a06 */
[C---:B------:R-:W-:Y:S01]  /*5900*/  ISETP.GT.U32.AND P6, PT, R6.reuse, R25, PT ;  /* 0x000000190600720c */ /* 0x040fe20003fc4070 */
[----:B------:R-:W-:Y:S01]  /*5910*/  IMAD.HI.U32 R4, R9, R23, RZ ;  /* 0x0000001709047227 */ /* 0x000fe200078e00ff */
[C---:B------:R-:W-:Y:S02]  /*5920*/  ISETP.GT.U32.AND P3, PT, R6.reuse, R29, PT ;  /* 0x0000001d0600720c */ /* 0x040fe40003f64070 */
[----:B------:R-:W-:Y:S01]  /*5930*/  ISETP.GT.U32.AND P4, PT, R6, R31, PT ;  /* 0x0000001f0600720c */ /* 0x000fe20003f84070 */
[----:B------:R-:W-:-:S02]  /*5940*/  IMAD.MOV R4, RZ, RZ, -R4 ;  /* 0x000000ffff047224 */ /* 0x000fc400078e0a04 */
[----:B------:R-:W-:Y:S02]  /*5950*/  @!P2 IMAD.MOV R27, RZ, RZ, -R27 ;  /* 0x000000ffff1ba224 */ /* 0x000fe400078e0a1b */
[----:B------:R-:W-:Y:S02]  /*5960*/  IMAD R23, R6, R4, R23 ;  /* 0x0000000406177224 */ /* 0x000fe400078e0217 */
[----:B------:R-:W-:Y:S01]  /*5970*/  @!P5 IMAD.MOV R33, RZ, RZ, -R33 ;  /* 0x000000ffff21d224 */ /* 0x000fe200078e0a21 */
[----:B------:R-:W-:Y:S01]  /*5980*/  ISETP.GE.AND P5, PT, R22, RZ, PT ;  /* 0x000000ff1600720c */ /* 0x000fe20003fa6270 */
[----:B------:R-:W-:Y:S01]  /*5990*/  @!P6 IMAD.IADD R25, R25, 0x1, -R6 ;  /* 0x000000011919e824 */ /* 0x000fe200078e0a06 */
[C---:B------:R-:W-:Y:S01]  /*59a0*/  ISETP.GT.U32.AND P6, PT, R6.reuse, R23, PT ;  /* 0x000000170600720c */ /* 0x040fe20003fc4070 */
[----:B------:R-:W-:Y:S02]  /*59b0*/  IMAD R22, R6, R5, R7 ;  /* 0x0000000506167224 */ /* 0x000fe400078e0207 */
[----:B------:R-:W-:-:S02]  /*59c0*/  IMAD.MOV.U32 R5, RZ, RZ, R2 ;  /* 0x000000ffff057224 */ /* 0x000fc400078e0002 */
[----:B------:R-:W-:Y:S01]  /*59d0*/  @!P3 IMAD.IADD R29, R29, 0x1, -R6 ;  /* 0x000000011d1db824 */ /* 0x000fe200078e0a06 */
[----:B------:R-:W-:Y:S01]  /*59e0*/  ISETP.GE.AND P3, PT, R110, RZ, PT ;  /* 0x000000ff6e00720c */ /* 0x000fe20003f66270 */
[----:B------:R-:W-:-:S04]  /*59f0*/  IMAD.HI.U32 R2, R9, R5, RZ ;  /* 0x0000000509027227 */ /* 0x000fc800078e00ff */
[----:B------:R-:W-:-:S04]  /*5a00*/  IMAD.HI.U32 R4, R9, R10, RZ ;  /* 0x0000000a09047227 */ /* 0x000fc800078e00ff */
[----:B------:R-:W-:Y:S02]  /*5a10*/  IMAD.MOV R7, RZ, RZ, -R2 ;  /* 0x000000ffff077224 */ /* 0x000fe400078e0a02 */
[----:B------:R-:W-:Y:S01]  /*5a20*/  @!P0 IMAD.MOV R29, RZ, RZ, -R29 ;  /* 0x000000ffff1d8224 */ /* 0x000fe200078e0a1d */
[----:B------:R-:W-:Y:S01]  /*5a30*/  ISETP.GT.U32.AND P0, PT, R6, R22, PT ;  /* 0x000000160600720c */ /* 0x000fe20003f04070 */
[----:B------:R-:W-:Y:S02]  /*5a40*/  IMAD.MOV R11, RZ, RZ, -R4 ;  /* 0x000000ffff0b7224 */ /* 0x000fe400078e0a04 */
[----:B------:R-:W-:-:S04]  /*5a50*/  IMAD.HI.U32 R4, R9, R13, RZ ;  /* 0x0000000d09047227 */ /* 0x000fc800078e00ff */
[--C-:B------:R-:W-:Y:S01]  /*5a60*/  @!P4 IMAD.IADD R31, R31, 0x1, -R6.reuse ;  /* 0x000000011f1fc824 */ /* 0x100fe200078e0a06 */
[----:B------:R-:W-:Y:S01]  /*5a70*/  ISETP.GE.AND P4, PT, R108, RZ, PT ;  /* 0x000000ff6c00720c */ /* 0x000fe20003f86270 */
[C---:B------:R-:W-:Y:S02]  /*5a80*/  IMAD R5, R6.reuse, R7, R5 ;  /* 0x0000000706057224 */ /* 0x040fe400078e0205 */
[----:B------:R-:W-:Y:S02]  /*5a90*/  @!P6 IMAD.IADD R23, R23, 0x1, -R6 ;  /* 0x000000011717e824 */ /* 0x000fe400078e0a06 */
[----:B------:R-:W-:Y:S01]  /*5aa0*/  IMAD.MOV R4, RZ, RZ, -R4 ;  /* 0x000000ffff047224 */ /* 0x000fe200078e0a04 */
[C---:B------:R-:W-:Y:S01]  /*5ab0*/  ISETP.GT.U32.AND P2, PT, R6.reuse, R5, PT ;  /* 0x000000050600720c */ /* 0x040fe20003f44070 */
[----:B------:R-:W-:Y:S01]  /*5ac0*/  @!P1 IMAD.MOV R31, RZ, RZ, -R31 ;  /* 0x000000ffff1f9224 */ /* 0x000fe200078e0a1f */
[C---:B------:R-:W-:Y:S01]  /*5ad0*/  ISETP.GT.U32.AND P1, PT, R6.reuse, R25, PT ;  /* 0x000000190600720c */ /* 0x040fe20003f24070 */
[----:B------:R-:W-:Y:S01]  /*5ae0*/  IMAD.HI.U32 R2, R9, R12, RZ ;  /* 0x0000000c09027227 */ /* 0x000fe200078e00ff */
[----:B------:R-:W-:-:S03]  /*5af0*/  ISETP.GT.U32.AND P6, PT, R6, R23, PT ;  /* 0x000000170600720c */ /* 0x000fc60003fc4070 */
[C---:B------:R-:W-:Y:S02]  /*5b00*/  IMAD R13, R6.reuse, R4, R13 ;  /* 0x00000004060d7224 */ /* 0x040fe400078e020d */
[----:B------:R-:W-:Y:S02]  /*5b10*/  IMAD R7, R6, R11, R10 ;  /* 0x0000000b06077224 */ /* 0x000fe400078e020a */
[----:B------:R-:W-:Y:S02]  /*5b20*/  IMAD.MOV R11, RZ, RZ, -R2 ;  /* 0x000000ffff0b7224 */ /* 0x000fe400078e0a02 */
[----:B------:R-:W-:Y:S01]  /*5b30*/  @!P0 IMAD.IADD R22, R22, 0x1, -R6 ;  /* 0x0000000116168824 */ /* 0x000fe200078e0a06 */
[C---:B------:R-:W-:Y:S01]  /*5b40*/  ISETP.GT.U32.AND P0, PT, R6.reuse, R13, PT ;  /* 0x0000000d0600720c */ /* 0x040fe20003f04070 */
[C---:B------:R-:W-:Y:S01]  /*5b50*/  IMAD R11, R6.reuse, R11, R12 ;  /* 0x0000000b060b7224 */ /* 0x040fe200078e020c */
[----:B------:R-:W-:Y:S01]  /*5b60*/  IABS R12, R100 ;  /* 0x00000064000c7213 */ /* 0x000fe20000000000 */
[--C-:B------:R-:W-:Y:S01]  /*5b70*/  @!P1 IMAD.IADD R25, R25, 0x1, -R6.reuse ;  /* 0x0000000119199824 */ /* 0x100fe200078e0a06 */
[C---:B------:R-:W-:Y:S01]  /*5b80*/  ISETP.GT.U32.AND P1, PT, R6.reuse, R7, PT ;  /* 0x000000070600720c */ /* 0x040fe20003f24070 */
[--C-:B------:R-:W-:Y:S01]  /*5b90*/  @!P6 IMAD.IADD R23, R23, 0x1, -R6.reuse ;  /* 0x000000011717e824 */ /* 0x100fe200078e0a06 */
[C---:B------:R-:W-:Y:S01]  /*5ba0*/  ISETP.GT.U32.AND P6, PT, R6.reuse, R11, PT ;  /* 0x0000000b0600720c */ /* 0x040fe20003fc4070 */
[----:B------:R-:W-:Y:S01]  /*5bb0*/  @!P2 IMAD.IADD R5, R5, 0x1, -R6 ;  /* 0x000000010505a824 */ /* 0x000fe200078e0a06 */
[----:B------:R-:W-:Y:S01]  /*5bc0*/  ISETP.GT.U32.AND P2, PT, R6, R22, PT ;  /* 0x000000160600720c */ /* 0x000fe20003f44070 */
[----:B------:R-:W-:-:S04]  /*5bd0*/  IMAD.HI.U32 R8, R9, R229, RZ ;  /* 0x000000e509087227 */ /* 0x000fc800078e00ff */
[----:B------:R-:W-:Y:S02]  /*5be0*/  IMAD.MOV R8, RZ, RZ, -R8 ;  /* 0x000000ffff087224 */ /* 0x000fe400078e0a08 */
[----:B------:R-:W-:Y:S02]  /*5bf0*/  @!P0 IMAD.IADD R13, R13, 0x1, -R6 ;  /* 0x000000010d0d8824 */ /* 0x000fe400078e0a06 */
[C---:B------:R-:W-:Y:S02]  /*5c00*/  IMAD R229, R6.reuse, R8, R229 ;  /* 0x0000000806e57224 */ /* 0x040fe400078e02e5 */
[----:B------:R-:W-:Y:S01]  /*5c10*/  @!P4 IMAD.MOV R25, RZ, RZ, -R25 ;  /* 0x000000ffff19c224 */ /* 0x000fe200078e0a19 */
[----:B------:R-:W-:Y:S01]  /*5c20*/  ISETP.GT.U32.AND P4, PT, R6, R13, PT ;  /* 0x0000000d0600720c */ /* 0x000fe20003f84070 */
[----:B------:R-:W-:-:S04]  /*5c30*/  IMAD.HI.U32 R2, R9, R239, RZ ;  /* 0x000000ef09027227 */ /* 0x000fc800078e00ff */
[----:B------:R-:W-:-:S04]  /*5c40*/  IMAD.HI.U32 R10, R9, R12, RZ ;  /* 0x0000000c090a7227 */ /* 0x000fc800078e00ff */
[--C-:B------:R-:W-:Y:S01]  /*5c50*/  @!P1 IMAD.IADD R7, R7, 0x1, -R6.reuse ;  /* 0x0000000107079824 */ /* 0x100fe200078e0a06 */
[----:B------:R-:W-:Y:S01]  /*5c60*/  ISETP.GT.U32.AND P1, PT, R6, R5, PT ;  /* 0x000000050600720c */ /* 0x000fe20003f24070 */
[--C-:B------:R-:W-:Y:S02]  /*5c70*/  @!P6 IMAD.IADD R11, R11, 0x1, -R6.reuse ;  /* 0x000000010b0be824 */ /* 0x100fe400078e0a06 */
[----:B------:R-:W-:Y:S01]  /*5c80*/  @!P2 IMAD.IADD R22, R22, 0x1, -R6 ;  /* 0x000000011616a824 */ /* 0x000fe200078e0a06 */
[C---:B------:R-:W-:Y:S01]  /*5c90*/  ISETP.GT.U32.AND P2, PT, R6.reuse, R229, PT ;  /* 0x000000e50600720c */ /* 0x040fe20003f44070 */
[----:B------:R-:W-:Y:S01]  /*5ca0*/  IMAD.MOV R2, RZ, RZ, -R2 ;  /* 0x000000ffff027224 */ /* 0x000fe200078e0a02 */
[C---:B------:R-:W-:Y:S01]  /*5cb0*/  ISETP.GT.U32.AND P0, PT, R6.reuse, R11, PT ;  /* 0x0000000b0600720c */ /* 0x040fe20003f04070 */
[----:B------:R-:W-:Y:S01]  /*5cc0*/  IMAD.MOV R10, RZ, RZ, -R10 ;  /* 0x000000ffff0a7224 */ /* 0x000fe200078e0a0a */
[----:B------:R-:W-:Y:S01]  /*5cd0*/  ISETP.GT.U32.AND P6, PT, R6, R7, PT ;  /* 0x000000070600720c */ /* 0x000fe20003fc4070 */
[----:B------:R-:W-:-:S04]  /*5ce0*/  IMAD.HI.U32 R4, R9, R249, RZ ;  /* 0x000000f909047227 */ /* 0x000fc800078e00ff */
[----:B------:R-:W-:Y:S02]  /*5cf0*/  IMAD R239, R6, R2, R239 ;  /* 0x0000000206ef7224 */ /* 0x000fe400078e02ef */
[----:B------:R-:W-:-:S04]  /*5d00*/  IMAD.HI.U32 R8, R9, R251, RZ ;  /* 0x000000fb09087227 */ /* 0x000fc800078e00ff */
[C---:B------:R-:W-:Y:S01]  /*5d10*/  IMAD R2, R6.reuse, R10, R12 ;  /* 0x0000000a06027224 */ /* 0x040fe200078e020c */
[----:B------:R-:W-:Y:S01]  /*5d20*/  IABS R10, R96 ;  /* 0x00000060000a7213 */ /* 0x000fe20000000000 */
[----:B------:R-:W-:Y:S01]  /*5d30*/  IMAD.MOV R4, RZ, RZ, -R4 ;  /* 0x000000ffff047224 */ /* 0x000fe200078e0a04 */
[----:B------:R-:W-:Y:S01]  /*5d40*/  IABS R12, R16 ;  /* 0x00000010000c7213 */ /* 0x000fe20000000000 */
[----:B------:R-:W-:Y:S02]  /*5d50*/  IMAD.MOV R8, RZ, RZ, -R8 ;  /* 0x000000ffff087224 */ /* 0x000fe400078e0a08 */
[----:B------:R-:W-:Y:S01]  /*5d60*/  @!P4 IMAD.IADD R13, R13, 0x1, -R6 ;  /* 0x000000010d0dc824 */ /* 0x000fe200078e0a06 */
[C---:B------:R-:W-:Y:S01]  /*5d70*/  ISETP.GT.U32.AND P4, PT, R6.reuse, R2, PT ;  /* 0x000000020600720c */ /* 0x040fe20003f84070 */
[----:B------:R-:W-:Y:S02]  /*5d80*/  IMAD R249, R6, R4, R249 ;  /* 0x0000000406f97224 */ /* 0x000fe400078e02f9 */
[----:B------:R-:W-:-:S04]  /*5d90*/  IMAD.HI.U32 R4, R9, R10, RZ ;  /* 0x0000000a09047227 */ /* 0x000fc800078e00ff */
[C---:B------:R-:W-:Y:S02]  /*5da0*/  IMAD R251, R6.reuse, R8, R251 ;  /* 0x0000000806fb7224 */ /* 0x040fe400078e02fb */
[--C-:B------:R-:W-:Y:S01]  /*5db0*/  @!P1 IMAD.IADD R5, R5, 0x1, -R6.reuse ;  /* 0x0000000105059824 */ /* 0x100fe200078e0a06 */
[C---:B------:R-:W-:Y:S01]  /*5dc0*/  ISETP.GT.U32.AND P1, PT, R6.reuse, R239, PT ;  /* 0x000000ef0600720c */ /* 0x040fe20003f24070 */
[----:B------:R-:W-:Y:S01]  /*5dd0*/  @!P2 IMAD.IADD R229, R229, 0x1, -R6 ;  /* 0x00000001e5e5a824 */ /* 0x000fe200078e0a06 */
[----:B------:R-:W-:Y:S01]  /*5de0*/  ISETP.GE.AND P2, PT, R15, RZ, PT ;  /* 0x000000ff0f00720c */ /* 0x000fe20003f46270 */
[----:B------:R-:W-:Y:S02]  /*5df0*/  IMAD.MOV R15, RZ, RZ, -R4 ;  /* 0x000000ffff0f7224 */ /* 0x000fe400078e0a04 */
[----:B------:R-:W-:Y:S01]  /*5e00*/  @!P0 IMAD.IADD R11, R11, 0x1, -R6 ;  /* 0x000000010b0b8824 */ /* 0x000fe200078e0a06 */
[C---:B------:R-:W-:Y:S01]  /*5e10*/  ISETP.GT.U32.AND P0, PT, R6.reuse, R251, PT ;  /* 0x000000fb0600720c */ /* 0x040fe20003f04070 */
[----:B------:R-:W-:-:S02]  /*5e20*/  IMAD R4, R6, R15, R10 ;  /* 0x0000000f06047224 */ /* 0x000fc400078e020a */
[----:B------:R-:W-:Y:S02]  /*5e30*/  @!P4 IMAD.IADD R2, R2, 0x1, -R6 ;  /* 0x000000010202c824 */ /* 0x000fe400078e0a06 */
[----:B------:R-:W-:Y:S01]  /*5e40*/  IMAD.HI.U32 R8, R9, R12, RZ ;  /* 0x0000000c09087227 */ /* 0x000fe200078e00ff */
[----:B------:R-:W-:-:S03]  /*5e50*/  ISETP.GT.U32.AND P4, PT, R6, R4, PT ;  /* 0x000000040600720c */ /* 0x000fc60003f84070 */
[--C-:B------:R-:W-:Y:S01]  /*5e60*/  @!P6 IMAD.IADD R7, R7, 0x1, -R6.reuse ;  /* 0x000000010707e824 */ /* 0x100fe200078e0a06 */
[C---:B------:R-:W-:Y:S01]  /*5e70*/  ISETP.GT.U32.AND P6, PT, R6.reuse, R249, PT ;  /* 0x000000f90600720c */ /* 0x040fe20003fc4070 */
[----:B------:R-:W-:Y:S01]  /*5e80*/  @!P1 IMAD.IADD R239, R239, 0x1, -R6 ;  /* 0x00000001efef9824 */ /* 0x000fe200078e0a06 */
[----:B------:R-:W-:Y:S01]  /*5e90*/  ISETP.GE.AND P1, PT, R17, RZ, PT ;  /* 0x000000ff1100720c */ /* 0x000fe20003f26270 */
[----:B------:R-:W-:Y:S02]  /*5ea0*/  IMAD.MOV R17, RZ, RZ, -R8 ;  /* 0x000000ffff117224 */ /* 0x000fe400078e0a08 */
[----:B------:R-:W-:Y:S01]  /*5eb0*/  @!P0 IMAD.IADD R251, R251, 0x1, -R6 ;  /* 0x00000001fbfb8824 */ /* 0x000fe200078e0a06 */
[----:B------:R-:W-:Y:S01]  /*5ec0*/  ISETP.GE.AND P0, PT, R21, RZ, PT ;  /* 0x000000ff1500720c */ /* 0x000fe20003f06270 */
[----:B------:R-:W-:Y:S01]  /*5ed0*/  IMAD R8, R6, R17, R12 ;  /* 0x0000001106087224 */ /* 0x000fe200078e020c */
[----:B------:R-:W-:Y:S01]  /*5ee0*/  IABS R21, R88 ;  /* 0x0000005800157213 */ /* 0x000fe20000000000 */
[----:B------:R-:W-:-:S02]  /*5ef0*/  @!P4 IMAD.IADD R4, R4, 0x1, -R6 ;  /* 0x000000010404c824 */ /* 0x000fc400078e0a06 */
[----:B------:R-:W-:Y:S01]  /*5f00*/  @!P3 IMAD.MOV R23, RZ, RZ, -R23 ;  /* 0x000000ffff17b224 */ /* 0x000fe200078e0a17 */
[C---:B------:R-:W-:Y:S01]  /*5f10*/  ISETP.GT.U32.AND P4, PT, R6.reuse, R8, PT ;  /* 0x000000080600720c */ /* 0x040fe20003f84070 */
[----:B------:R-:W-:Y:S01]  /*5f20*/  IMAD.HI.U32 R12, R9, R21, RZ ;  /* 0x00000015090c7227 */ /* 0x000fe200078e00ff */
[----:B------:R-:W-:-:S03]  /*5f30*/  ISETP.GT.U32.AND P3, PT, R6, R229, PT ;  /* 0x000000e50600720c */ /* 0x000fc60003f64070 */
[----:B------:R-:W-:Y:S01]  /*5f40*/  @!P6 IMAD.IADD R249, R249, 0x1, -R6 ;  /* 0x00000001f9f9e824 */ /* 0x000fe200078e0a06 */
[----:B------:R-:W-:Y:S01]  /*5f50*/  ISETP.GE.AND P6, PT, R19, RZ, PT ;  /* 0x000000ff1300720c */ /* 0x000fe20003fc6270 */
[----:B------:R-:W-:Y:S01]  /*5f60*/  IMAD.MOV R12, RZ, RZ, -R12 ;  /* 0x000000ffff0c7224 */ /* 0x000fe200078e0a0c */
[----:B------:R-:W-:Y:S01]  /*5f70*/  IABS R19, R18 ;  /* 0x0000001200137213 */ /* 0x000fe20000000000 */
[----:B------:R-:W-:-:S04]  /*5f80*/  IMAD.HI.U32 R15, R9, R24, RZ ;  /* 0x00000018090f7227 */ /* 0x000fc800078e00ff */
[----:B------:R-:W-:Y:S02]  /*5f90*/  IMAD R12, R6, R12, R21 ;  /* 0x0000000c060c7224 */ /* 0x000fe400078e0215 */
[----:B------:R-:W-:Y:S02]  /*5fa0*/  IMAD.MOV.U32 R21, RZ, RZ, R5 ;  /* 0x000000ffff157224 */ /* 0x000fe400078e0005 */
[----:B------:R-:W-:-:S04]  /*5fb0*/  IMAD.HI.U32 R10, R9, R19, RZ ;  /* 0x00000013090a7227 */ /* 0x000fc800078e00ff */
[----:B------:R-:W-:Y:S01]  /*5fc0*/  @!P4 IMAD.IADD R8, R8, 0x1, -R6 ;  /* 0x000000010808c824 */ /* 0x000fe200078e0a06 */
[C---:B------:R-:W-:Y:S01]  /*5fd0*/  ISETP.GT.U32.AND P4, PT, R6.reuse, R239, PT ;  /* 0x000000ef0600720c */ /* 0x040fe20003f84070 */
[----:B------:R-:W-:Y:S01]  /*5fe0*/  @!P2 IMAD.MOV R21, RZ, RZ, -R21 ;  /* 0x000000ffff15a224 */ /* 0x000fe200078e0a15 */
[C---:B------:R-:W-:Y:S01]  /*5ff0*/  ISETP.GT.U32.AND P2, PT, R6.reuse, R249, PT ;  /* 0x000000f90600720c */ /* 0x040fe20003f44070 */
[----:B------:R-:W-:Y:S02]  /*6000*/  IMAD.MOV R10, RZ, RZ, -R10 ;  /* 0x000000ffff0a7224 */ /* 0x000fe400078e0a0a */
[----:B------:R-:W-:Y:S02]  /*6010*/  IMAD.MOV R15, RZ, RZ, -R15 ;  /* 0x000000ffff0f7224 */ /* 0x000fe400078e0a0f */
[----:B------:R-:W-:Y:S02]  /*6020*/  IMAD R10, R6, R10, R19 ;  /* 0x0000000a060a7224 */ /* 0x000fe400078e0213 */
[----:B------:R-:W-:-:S02]  /*6030*/  IMAD.MOV.U32 R19, RZ, RZ, R7 ;  /* 0x000000ffff137224 */ /* 0x000fc400078e0007 */
[----:B------:R-:W-:-:S04]  /*6040*/  IMAD.HI.U32 R17, R9, R26, RZ ;  /* 0x0000001a09117227 */ /* 0x000fc800078e00ff */
[C---:B------:R-:W-:Y:S02]  /*6050*/  IMAD R24, R6.reuse, R15, R24 ;  /* 0x0000000f06187224 */ /* 0x040fe400078e0218 */
[----:B------:R-:W-:Y:S01]  /*6060*/  @!P1 IMAD.MOV R19, RZ, RZ, -R19 ;  /* 0x000000ffff139224 */ /* 0x000fe200078e0a13 */
[C---:B------:R-:W-:Y:S01]  /*6070*/  ISETP.GT.U32.AND P1, PT, R6.reuse, R251, PT ;  /* 0x000000fb0600720c */ /* 0x040fe20003f24070 */
[----:B------:R-:W-:Y:S02]  /*6080*/  IMAD.MOV R17, RZ, RZ, -R17 ;  /* 0x000000ffff117224 */ /* 0x000fe400078e0a11 */
[----:B------:R-:W-:Y:S02]  /*6090*/  IMAD.MOV.U32 R15, RZ, RZ, R13 ;  /* 0x000000ffff0f7224 */ /* 0x000fe400078e000d */
[--C-:B------:R-:W-:Y:S01]  /*60a0*/  @!P4 IMAD.IADD R239, R239, 0x1, -R6.reuse ;  /* 0x00000001efefc824 */ /* 0x100fe200078e0a06 */
[C---:B------:R-:W-:Y:S01]  /*60b0*/  ISETP.GT.U32.AND P4, PT, R6.reuse, R12, PT ;  /* 0x0000000c0600720c */ /* 0x040fe20003f84070 */
[----:B------:R-:W-:Y:S01]  /*60c0*/  @!P2 IMAD.IADD R249, R249, 0x1, -R6 ;  /* 0x00000001f9f9a824 */ /* 0x000fe200078e0a06 */
[C---:B------:R-:W-:Y:S01]  /*60d0*/  ISETP.GT.U32.AND P2, PT, R6.reuse, R24, PT ;  /* 0x000000180600720c */ /* 0x040fe20003f44070 */
[----:B------:R-:W-:-:S02]  /*60e0*/  IMAD R26, R6, R17, R26 ;  /* 0x00000011061a7224 */ /* 0x000fc400078e021a */
[----:B------:R-:W-:Y:S01]  /*60f0*/  @!P5 IMAD.MOV R22, RZ, RZ, -R22 ;  /* 0x000000ffff16d224 */ /* 0x000fe200078e0a16 */
[C---:B------:R-:W-:Y:S01]  /*6100*/  ISETP.GT.U32.AND P5, PT, R6.reuse, R2, PT ;  /* 0x000000020600720c */ /* 0x040fe20003fa4070 */
[----:B------:R-:W-:Y:S01]  /*6110*/  @!P0 IMAD.MOV R15, RZ, RZ, -R15 ;  /* 0x000000ffff0f8224 */ /* 0x000fe200078e0a0f */
[C---:B------:R-:W-:Y:S01]  /*6120*/  ISETP.GT.U32.AND P0, PT, R6.reuse, R4, PT ;  /* 0x000000040600720c */ /* 0x040fe20003f04070 */
[----:B------:R-:W-:Y:S01]  /*6130*/  @!P3 IMAD.IADD R229, R229, 0x1, -R6 ;  /* 0x00000001e5e5b824 */ /* 0x000fe200078e0a06 */
[----:B------:R-:W-:Y:S01]  /*6140*/  ISETP.GT.U32.AND P3, PT, R6, R10, PT ;  /* 0x0000000a0600720c */ /* 0x000fe20003f64070 */
[----:B------:R-:W-:Y:S02]  /*6150*/  IMAD.MOV.U32 R17, RZ, RZ, R11 ;  /* 0x000000ffff117224 */ /* 0x000fe400078e000b */
[----:B------:R-:W-:-:S04]  /*6160*/  IMAD.HI.U32 R9, R9, R28, RZ ;  /* 0x0000001c09097227 */ /* 0x000fc800078e00ff */
[----:B------:R-:W-:Y:S01]  /*6170*/  @!P6 IMAD.MOV R17, RZ, RZ, -R17 ;  /* 0x000000ffff11e224 */ /* 0x000fe200078e0a11 */
[C---:B------:R-:W-:Y:S01]  /*6180*/  ISETP.GT.U32.AND P6, PT, R6.reuse, R8, PT ;  /* 0x000000080600720c */ /* 0x040fe20003fc4070 */
[----:B------:R-:W-:Y:S02]  /*6190*/  IMAD.MOV R9, RZ, RZ, -R9 ;  /* 0x000000ffff097224 */ /* 0x000fe400078e0a09 */
[----:B------:R-:W-:Y:S01]  /*61a0*/  @!P1 IMAD.IADD R251, R251, 0x1, -R6 ;  /* 0x00000001fbfb9824 */ /* 0x000fe200078e0a06 */
[C---:B------:R-:W-:Y:S01]  /*61b0*/  ISETP.GT.U32.AND P1, PT, R6.reuse, R26, PT ;  /* 0x0000001a0600720c */ /* 0x040fe20003f24070 */
[----:B------:R-:W-:Y:S02]  /*61c0*/  IMAD R28, R6, R9, R28 ;  /* 0x00000009061c7224 */ /* 0x000fe400078e021c */
[--C-:B------:R-:W-:Y:S01]  /*61d0*/  @!P4 IMAD.IADD R12, R12, 0x1, -R6.reuse ;  /* 0x000000010c0cc824 */ /* 0x100fe200078e0a06 */
[----:B------:R-:W-:Y:S01]  /*61e0*/  ISETP.GE.AND P4, PT, R104, RZ, PT ;  /* 0x000000ff6800720c */ /* 0x000fe20003f86270 */
[--C-:B------:R-:W-:Y:S01]  /*61f0*/  @!P2 IMAD.IADD R24, R24, 0x1, -R6.reuse ;  /* 0x000000011818a824 */ /* 0x100fe200078e0a06 */
[----:B------:R-:W-:Y:S01]  /*6200*/  ISETP.GE.AND P2, PT, R100, RZ, PT ;  /* 0x000000ff6400720c */ /* 0x000fe20003f46270 */
[--C-:B------:R-:W-:Y:S01]  /*6210*/  @!P5 IMAD.IADD R2, R2, 0x1, -R6.reuse ;  /* 0x000000010202d824 */ /* 0x100fe200078e0a06 */
[----:B------:R-:W-:Y:S01]  /*6220*/  ISETP.GT.U32.AND P5, PT, R6, R28, PT ;  /* 0x0000001c0600720c */ /* 0x000fe20003fa4070 */
[--C-:B------:R-:W-:Y:S01]  /*6230*/  @!P0 IMAD.IADD R4, R4, 0x1, -R6.reuse ;  /* 0x0000000104048824 */ /* 0x100fe200078e0a06 */
[----:B------:R-:W-:Y:S01]  /*6240*/  ISETP.GE.AND P0, PT, R98, RZ, PT ;  /* 0x000000ff6200720c */ /* 0x000fe20003f06270 */
[--C-:B------:R-:W-:Y:S01]  /*6250*/  @!P3 IMAD.IADD R10, R10, 0x1, -R6.reuse ;  /* 0x000000010a0ab824 */ /* 0x100fe200078e0a06 */
[----:B------:R-:W-:Y:S01]  /*6260*/  ISETP.GE.AND P3, PT, R106, RZ, PT ;  /* 0x000000ff6a00720c */ /* 0x000fe20003f66270 */
[--C-:B------:R-:W-:Y:S01]  /*6270*/  @!P6 IMAD.IADD R8, R8, 0x1, -R6.reuse ;  /* 0x000000010808e824 */ /* 0x100fe200078e0a06 */
[----:B------:R-:W-:Y:S01]  /*6280*/  ISETP.GE.AND P6, PT, R102, RZ, PT ;  /* 0x000000ff6600720c */ /* 0x000fe20003fc6270 */
[----:B------:R-:W-:Y:S01]  /*6290*/  @!P1 IMAD.IADD R26, R26, 0x1, -R6 ;  /* 0x000000011a1a9824 */ /* 0x000fe200078e0a06 */
[----:B------:R-:W-:Y:S01]  /*62a0*/  ISETP.GE.AND P1, PT, R96, RZ, PT ;  /* 0x000000ff6000720c */ /* 0x000fe20003f26270 */
[----:B------:R-:W-:-:S02]  /*62b0*/  IMAD.MOV.U32 R7, RZ, RZ, R251 ;  /* 0x000000ffff077224 */ /* 0x000fc400078e00fb */
[----:B------:R-:W-:Y:S02]  /*62c0*/  IMAD.MOV.U32 R5, RZ, RZ, R2 ;  /* 0x000000ffff057224 */ /* 0x000fe400078e0002 */
[----:B------:R-:W-:Y:S01]  /*62d0*/  IMAD.MOV.U32 R13, RZ, RZ, R229 ;  /* 0x000000ffff0d7224 */ /* 0x000fe200078e00e5 */
[----:B------:R-:W-:Y:S01]  /*62e0*/  SHF.R.S32.HI R229, RZ, 0x1f, R20 ;  /* 0x0000001fffe57819 */ /* 0x000fe20000011414 */
[----:B------:R-:W-:Y:S02]  /*62f0*/  IMAD.MOV.U32 R9, RZ, RZ, R249 ;  /* 0x000000ffff097224 */ /* 0x000fe400078e00f9 */
[----:B------:R-:W-:Y:S01]  /*6300*/  @!P4 IMAD.MOV R7, RZ, RZ, -R7 ;  /* 0x000000ffff07c224 */ /* 0x000fe200078e0a07 */
[----:B------:R-:W-:Y:S01]  /*6310*/  ISETP.GT.U32.AND P4, PT, R6, R26, PT ;  /* 0x0000001a0600720c */ /* 0x000fe20003f84070 */
[----:B------:R-:W-:Y:S01]  /*6320*/  @!P2 IMAD.MOV R5, RZ, RZ, -R5 ;  /* 0x000000ffff05a224 */ /* 0x000fe200078e0a05 */
[----:B------:R-:W-:Y:S01]  /*6330*/  ISETP.GE.AND P2, PT, R16, RZ, PT ;  /* 0x000000ff1000720c */ /* 0x000fe20003f46270 */
[----:B------:R-:W-:Y:S01]  /*6340*/  @!P5 IMAD.IADD R28, R28, 0x1, -R6 ;  /* 0x000000011c1cd824 */ /* 0x000fe200078e0a06 */
[C---:B------:R-:W-:Y:S01]  /*6350*/  ISETP.GT.U32.AND P5, PT, R6.reuse, R12, PT ;  /* 0x0000000c0600720c */ /* 0x040fe20003fa4070 */
[----:B------:R-:W-:Y:S01]  /*6360*/  @!P0 IMAD.MOV R13, RZ, RZ, -R13 ;  /* 0x000000ffff0d8224 */ /* 0x000fe200078e0a0d */
[C---:B------:R-:W-:Y:S01]  /*6370*/  ISETP.GT.U32.AND P0, PT, R6.reuse, R10, PT ;  /* 0x0000000a0600720c */ /* 0x040fe20003f04070 */
[----:B------:R-:W-:Y:S01]  /*6380*/  @!P3 IMAD.MOV R9, RZ, RZ, -R9 ;  /* 0x000000ffff09b224 */ /* 0x000fe200078e0a09 */
[----:B------:R-:W-:Y:S01]  /*6390*/  ISETP.GT.U32.AND P3, PT, R6, R24, PT ;  /* 0x000000180600720c */ /* 0x000fe20003f64070 */
[----:B------:R-:W-:Y:S01]  /*63a0*/  IMAD.MOV.U32 R11, RZ, RZ, R239 ;  /* 0x000000ffff0b7224 */ /* 0x000fe200078e00ef */
[----:B------:R-:W-:Y:S01]  /*63b0*/  LEA.HI R20, R229, R20, RZ, 0x7 ;  /* 0x00000014e5147211 */ /* 0x000fe200078f38ff */
[----:B------:R-:W-:-:S02]  /*63c0*/  IMAD.MOV.U32 R251, RZ, RZ, R4 ;  /* 0x000000fffffb7224 */ /* 0x000fc400078e0004 */
[----:B------:R-:W-:Y:S01]  /*63d0*/  @!P6 IMAD.MOV R11, RZ, RZ, -R11 ;  /* 0x000000ffff0be224 */ /* 0x000fe200078e0a0b */
[----:B------:R-:W-:Y:S01]  /*63e0*/  ISETP.GT.U32.AND P6, PT, R6, R28, PT ;  /* 0x0000001c0600720c */ /* 0x000fe20003fc4070 */
[----:B------:R-:W-:Y:S01]  /*63f0*/  @!P1 IMAD.MOV R251, RZ, RZ, -R251 ;  /* 0x000000fffffb9224 */ /* 0x000fe200078e0afb */
[----:B------:R-:W-:Y:S01]  /*6400*/  ISETP.GE.AND P1, PT, R18, RZ, PT ;  /* 0x000000ff1200720c */ /* 0x000fe20003f26270 */
[----:B------:R-:W-:Y:S01]  /*6410*/  @!P4 IMAD.IADD R26, R26, 0x1, -R6 ;  /* 0x000000011a1ac824 */ /* 0x000fe200078e0a06 */
[----:B------:R-:W-:Y:S01]  /*6420*/  ISETP.GE.AND P4, PT, R94, RZ, PT ;  /* 0x000000ff5e00720c */ /* 0x000fe20003f86270 */
[----:B------:R-:W-:Y:S01]  /*6430*/  @!P2 IMAD.MOV R8, RZ, RZ, -R8 ;  /* 0x000000ffff08a224 */ /* 0x000fe200078e0a08 */
[----:B------:R-:W-:Y:S01]  /*6440*/  ISETP.NE.AND P2, PT, R159, RZ, PT ;  /* 0x000000ff9f00720c */ /* 0x000fe20003f45270 */
[--C-:B------:R-:W-:Y:S01]  /*6450*/  @!P0 IMAD.IADD R10, R10, 0x1, -R6.reuse ;  /* 0x000000010a0a8824 */ /* 0x100fe200078e0a06 */
[----:B------:R-:W-:Y:S01]  /*6460*/  LOP3.LUT R18, RZ, R159, RZ, 0x33, !PT ;  /* 0x0000009fff127212 */ /* 0x000fe200078e33ff */
[--C-:B------:R-:W-:Y:S01]  /*6470*/  @!P5 IMAD.IADD R12, R12, 0x1, -R6.reuse ;  /* 0x000000010c0cd824 */ /* 0x100fe200078e0a06 */
[----:B------:R-:W-:Y:S01]  /*6480*/  ISETP.GE.AND P0, PT, R88, RZ, PT ;  /* 0x000000ff5800720c */ /* 0x000fe20003f06270 */
[--C-:B------:R-:W-:Y:S01]  /*6490*/  @!P3 IMAD.IADD R24, R24, 0x1, -R6.reuse ;  /* 0x000000011818b824 */ /* 0x100fe200078e0a06 */
[----:B------:R-:W-:Y:S01]  /*64a0*/  ISETP.GE.AND P5, PT, R90, RZ, PT ;  /* 0x000000ff5a00720c */ /* 0x000fe20003fa6270 */
[----:B------:R-:W-:Y:S01]  /*64b0*/  @!P6 IMAD.IADD R28, R28, 0x1, -R6 ;  /* 0x000000011c1ce824 */ /* 0x000fe200078e0a06 */
[----:B------:R-:W-:Y:S01]  /*64c0*/  ISETP.GE.AND P3, PT, R92, RZ, PT ;  /* 0x000000ff5c00720c */ /* 0x000fe20003f66270 */
[----:B------:R-:W-:Y:S01]  /*64d0*/  IMAD R2, R204, UR60, RZ ;  /* 0x0000003ccc027c24 */ /* 0x000fe2000f8e02ff */
[C---:B------:R-:W-:Y:S01]  /*64e0*/  SEL R245, R18.reuse, R245, !P2 ;  /* 0x000000f512f57207 */ /* 0x040fe20005000000 */
[----:B------:R-:W-:Y:S01]  /*64f0*/  IMAD.MOV.U32 R229, RZ, RZ, R28 ;  /* 0x000000ffffe57224 */ /* 0x000fe200078e001c */
[----:B------:R-:W-:Y:S01]  /*6500*/  SEL R243, R18, R243, !P2 ;  /* 0x000000f312f37207 */ /* 0x000fe20005000000 */
[----:B------:R-:W-:Y:S01]  /*6510*/  IMAD.MOV.U32 R249, RZ, RZ, R24 ;  /* 0x000000fffff97224 */ /* 0x000fe200078e0018 */
[----:B------:R-:W-:Y:S01]  /*6520*/  LEA R4, P6, R2, UR8, 0x1 ;  /* 0x0000000802047c11 */ /* 0x000fe2000f8c08ff */
[----:B------:R-:W-:Y:S01]  /*6530*/  IMAD R245, R245, UR10, RZ ;  /* 0x0000000af5f57c24 */ /* 0x000fe2000f8e02ff */
[C---:B------:R-:W-:Y:S01]  /*6540*/  SEL R227, R18.reuse, R227, !P2 ;  /* 0x000000e312e37207 */ /* 0x040fe20005000000 */
[----:B------:R-:W-:Y:S01]  /*6550*/  IMAD.MOV.U32 R239, RZ, RZ, R26 ;  /* 0x000000ffffef7224 */ /* 0x000fe200078e001a */
[----:B------:R-:W-:Y:S01]  /*6560*/  SEL R233, R18, R233, !P2 ;  /* 0x000000e912e97207 */ /* 0x000fe20005000000 */
[----:B------:R-:W-:Y:S01]  /*6570*/  @!P4 IMAD.MOV R229, RZ, RZ, -R229 ;  /* 0x000000ffffe5c224 */ /* 0x000fe200078e0ae5 */
[----:B------:R-:W-:Y:S01]  /*6580*/  LEA R152, P4, R245, R4, 0x1 ;  /* 0x00000004f5987211 */ /* 0x000fe200078808ff */
[----:B------:R-:W-:Y:S01]  /*6590*/  @!P1 IMAD.MOV R10, RZ, RZ, -R10 ;  /* 0x000000ffff0a9224 */ /* 0x000fe200078e0a0a */
[----:B------:R-:W-:Y:S01]  /*65a0*/  LEA.HI.X.SX32 R2, R2, UR9, 0x1, P6 ;  /* 0x0000000902027c11 */ /* 0x000fe2000b0f0eff */
[----:B------:R-:W-:Y:S01]  /*65b0*/  @!P0 IMAD.MOV R12, RZ, RZ, -R12 ;  /* 0x000000ffff0c8224 */ /* 0x000fe200078e0a0c */
[C---:B------:R-:W-:Y:S01]  /*65c0*/  SEL R231, R18.reuse, R231, !P2 ;  /* 0x000000e712e77207 */ /* 0x040fe20005000000 */
[----:B------:R-:W-:Y:S01]  /*65d0*/  @!P5 IMAD.MOV R249, RZ, RZ, -R249 ;  /* 0x000000fffff9d224 */ /* 0x000fe200078e0af9 */
[C---:B------:R-:W-:Y:S01]  /*65e0*/  SEL R159, R18.reuse, R14, !P2 ;  /* 0x0000000e129f7207 */ /* 0x040fe20005000000 */
[----:B------:R-:W-:Y:S01]  /*65f0*/  @!P3 IMAD.MOV R239, RZ, RZ, -R239 ;  /* 0x000000ffffefb224 */ /* 0x000fe200078e0aef */
[C---:B------:R-:W-:Y:S01]  /*6600*/  SEL R217, R18.reuse, R217, !P2 ;  /* 0x000000d912d97207 */ /* 0x040fe20005000000 */
[----:B------:R-:W-:Y:S01]  /*6610*/  IMAD R243, R243, UR10, RZ ;  /* 0x0000000af3f37c24 */ /* 0x000fe2000f8e02ff */
[C---:B------:R-:W-:Y:S01]  /*6620*/  SEL R241, R18.reuse, R241, !P2 ;  /* 0x000000f112f17207 */ /* 0x040fe20005000000 */
[----:B------:R0:W-:Y:S01]  /*6630*/  STL [R1+0x80c], R152 ;  /* 0x00080c9801007387 */ /* 0x0001e20000100800 */
[C---:B------:R-:W-:Y:S01]  /*6640*/  SEL R237, R18.reuse, R237, !P2 ;  /* 0x000000ed12ed7207 */ /* 0x040fe20005000000 */
[----:B------:R-:W-:Y:S01]  /*6650*/  IMAD R227, R227, UR10, RZ ;  /* 0x0000000ae3e37c24 */ /* 0x000fe2000f8e02ff */
        /* <DEDUP_REMOVED lines=216> */
[----:B------:R-:W-:Y:S01]  /*73e0*/  SEL R11, R18, R11, !P2 ;  /* 0x0000000b120b7207 */ /* 0x000fe20005000000 */
        /* <DEDUP_REMOVED lines=21> */
[----:B0-----:R-:W-:Y:S01]  /*7540*/  LEA.HI.X.SX32 R152, R245, R2, 0x1, P4 ;  /* 0x00000002f5987211 */ /* 0x001fe200020f0eff */
[----:B------:R-:W-:Y:S01]  /*7550*/  IMAD R8, R8, UR10, RZ ;  /* 0x0000000a08087c24 */ /* 0x000fe2000f8e02ff */
[-C--:B------:R-:W-:Y:S01]  /*7560*/  LEA R224, P2, R243, R4.reuse, 0x1 ;  /* 0x00000004f3e07211 */ /* 0x080fe200078408ff */
[----:B------:R-:W-:Y:S01]  /*7570*/  IMAD R10, R10, UR10, RZ ;  /* 0x0000000a0a0a7c24 */ /* 0x000fe2000f8e02ff */
[----:B------:R-:W-:Y:S01]  /*7580*/  LEA R229, P1, R227, R4, 0x1 ;  /* 0x00000004e3e57211 */ /* 0x000fe200078208ff */
[----:B------:R0:W-:Y:S01]  /*7590*/  STL [R1+0x808], R152 ;  /* 0x0008089801007387 */ /* 0x0001e20000100800 */
[----:B------:R-:W-:Y:S01]  /*75a0*/  LEA.HI.X.SX32 R222, R243, R2, 0x1, P2 ;  /* 0x00000002f3de7211 */ /* 0x000fe200010f0eff */
[----:B------:R-:W-:Y:S01]  /*75b0*/  IMAD R12, R12, UR10, RZ ;  /* 0x0000000a0c0c7c24 */ /* 0x000fe2000f8e02ff */
[----:B------:R-:W-:Y:S01]  /*75c0*/  LEA R234, P0, R231, R4, 0x1 ;  /* 0x00000004e7ea7211 */ /* 0x000fe200078008ff */
[----:B------:R-:W-:Y:S01]  /*75d0*/  IMAD R14, R14, UR10, RZ ;  /* 0x0000000a0e0e7c24 */ /* 0x000fe2000f8e02ff */
[----:B------:R-:W-:Y:S01]  /*75e0*/  LEA.HI.X.SX32 R227, R227, R2, 0x1, P1 ;  /* 0x00000002e3e37211 */ /* 0x000fe200008f0eff */
[----:B------:R-:W-:Y:S01]  /*75f0*/  IMAD R16, R16, UR10, RZ ;  /* 0x0000000a10107c24 */ /* 0x000fe2000f8e02ff */
[-C--:B------:R-:W-:Y:S01]  /*7600*/  LEA R154, P1, R225, R4.reuse, 0x1 ;  /* 0x00000004e19a7211 */ /* 0x080fe200078208ff */
[----:B------:R-:W-:Y:S01]  /*7610*/  IMAD R18, R18, UR10, RZ ;  /* 0x0000000a12127c24 */ /* 0x000fe2000f8e02ff */
[-C--:B------:R-:W-:Y:S01]  /*7620*/  LEA R239, P6, R241, R4.reuse, 0x1 ;  /* 0x00000004f1ef7211 */ /* 0x080fe200078c08ff */
[----:B------:R-:W-:Y:S01]  /*7630*/  ULDC.64 UR8, c[0x0][0x210] ;  /* 0x0000840000087ab9 */ /* 0x000fe20000000a00 */
[----:B0-----:R-:W-:Y:S01]  /*7640*/  LEA R152, P2, R233, R4, 0x1 ;  /* 0x00000004e9987211 */ /* 0x001fe200078408ff */
[----:B------:R-:W-:Y:S01]  /*7650*/  USHF.L.U32 UR60, UR60, 0x7, URZ ;  /* 0x000000073c3c7899 */ /* 0x000fe2000800063f */
[----:B------:R-:W-:-:S02]  /*7660*/  LEA.HI.X.SX32 R231, R231, R2, 0x1, P0 ;  /* 0x00000002e7e77211 */ /* 0x000fc400000f0eff */
[-C--:B------:R-:W-:Y:S01]  /*7670*/  LEA R244, P5, R237, R4.reuse, 0x1 ;  /* 0x00000004edf47211 */ /* 0x080fe200078a08ff */
[----:B------:R0:W-:Y:S01]  /*7680*/  STL [R1+0x4], R152 ;  /* 0x0000049801007387 */ /* 0x0001e20000100800 */
[----:B------:R-:W-:Y:S01]  /*7690*/  LEA R220, P3, R217, R4, 0x1 ;  /* 0x00000004d9dc7211 */ /* 0x000fe200078608ff */
[----:B------:R-:W-:Y:S01]  /*76a0*/  USHF.R.S32.HI UR10, URZ, 0x1f, UR60 ;  /* 0x0000001f3f0a7899 */ /* 0x000fe2000801143c */
[----:B------:R-:W-:Y:S01]  /*76b0*/  LEA.HI.X.SX32 R236, R241, R2, 0x1, P6 ;  /* 0x00000002f1ec7211 */ /* 0x000fe200030f0eff */
[----:B------:R1:W-:Y:S01]  /*76c0*/  STL [R1+0xc], R154 ;  /* 0x00000c9a01007387 */ /* 0x0003e20000100800 */
[----:B------:R-:W-:Y:S01]  /*76d0*/  LEA R248, P4, R247, R4, 0x1 ;  /* 0x00000004f7f87211 */ /* 0x000fe200078808ff */
[----:B------:R-:W-:Y:S01]  /*76e0*/  USHF.L.U32 UR5, UR60, 0x1, URZ ;  /* 0x000000013c057899 */ /* 0x000fe2000800063f */
[-C--:B------:R-:W-:Y:S01]  /*76f0*/  LEA.HI.X.SX32 R242, R237, R2.reuse, 0x1, P5 ;  /* 0x00000002edf27211 */ /* 0x080fe200028f0eff */
[----:B------:R-:W-:Y:S01]  /*7700*/  USHF.L.U64.HI UR60, UR60, 0x1, UR10 ;  /* 0x000000013c3c7899 */ /* 0x000fe2000801020a */
[----:B------:R-:W-:-:S02]  /*7710*/  LEA.HI.X.SX32 R217, R217, R2, 0x1, P3 ;  /* 0x00000002d9d97211 */ /* 0x000fc400018f0eff */
[-C--:B0-----:R-:W-:Y:S02]  /*7720*/  LEA R152, P0, R223, R4.reuse, 0x1 ;  /* 0x00000004df987211 */ /* 0x081fe400078008ff */
[-C--:B------:R-:W-:Y:S02]  /*7730*/  LEA R252, P3, R235, R4.reuse, 0x1 ;  /* 0x00000004ebfc7211 */ /* 0x080fe400078608ff */
[----:B-1----:R-:W-:Y:S01]  /*7740*/  LEA R154, P6, R221, R4, 0x1 ;  /* 0x00000004dd9a7211 */ /* 0x002fe200078c08ff */
[----:B------:R0:W-:Y:S01]  /*7750*/  STL [R1+0x14], R152 ;  /* 0x0000149801007387 */ /* 0x0001e20000100800 */
[-C--:B------:R-:W-:Y:S02]  /*7760*/  LEA.HI.X.SX32 R247, R247, R2.reuse, 0x1, P4 ;  /* 0x00000002f7f77211 */ /* 0x080fe400020f0eff */
[----:B------:R-:W-:Y:S01]  /*7770*/  LEA.HI.X.SX32 R250, R235, R2, 0x1, P3 ;  /* 0x00000002ebfa7211 */ /* 0x000fe200018f0eff */
[----:B------:R1:W-:Y:S01]  /*7780*/  STL [R1+0x1c], R154 ;  /* 0x00001c9a01007387 */ /* 0x0003e20000100800 */
[----:B0-----:R-:W-:-:S02]  /*7790*/  LEA R152, P5, R219, R4, 0x1 ;  /* 0x00000004db987211 */ /* 0x001fc400078a08ff */
[----:B-1----:R-:W-:-:S03]  /*77a0*/  LEA R154, P4, R215, R4, 0x1 ;  /* 0x00000004d79a7211 */ /* 0x002fc600078808ff */
[----:B------:R0:W-:Y:S04]  /*77b0*/  STL [R1+0x24], R152 ;  /* 0x0000249801007387 */ /* 0x0001e80000100800 */
[----:B------:R1:W-:Y:S01]  /*77c0*/  STL [R1+0x78], R154 ;  /* 0x0000789a01007387 */ /* 0x0003e20000100800 */
[----:B0-----:R-:W-:Y:S02]  /*77d0*/  LEA R152, P3, R213, R4, 0x1 ;  /* 0x00000004d5987211 */ /* 0x001fe400078608ff */
[----:B-1----:R-:W-:-:S03]  /*77e0*/  LEA.HI.X.SX32 R154, R233, R2, 0x1, P2 ;  /* 0x00000002e99a7211 */ /* 0x002fc600010f0eff */
[----:B------:R0:W-:Y:S01]  /*77f0*/  STL [R1+0x80], R152 ;  /* 0x0000809801007387 */ /* 0x0001e20000100800 */
[----:B------:R-:W-:-:S03]  /*7800*/  LEA R156, P2, R211, R4, 0x1 ;  /* 0x00000004d39c7211 */ /* 0x000fc600078408ff */
[----:B------:R1:W-:Y:S04]  /*7810*/  STL [R1], R154 ;  /* 0x0000009a01007387 */ /* 0x0003e80000100800 */
[----:B------:R2:W-:Y:S01]  /*7820*/  STL [R1+0x88], R156 ;  /* 0x0000889c01007387 */ /* 0x0005e20000100800 */
[----:B0-----:R-:W-:Y:S02]  /*7830*/  LEA.HI.X.SX32 R152, R225, R2, 0x1, P1 ;  /* 0x00000002e1987211 */ /* 0x001fe400008f0eff */
[----:B-1----:R-:W-:-:S03]  /*7840*/  LEA R154, P1, R209, R4, 0x1 ;  /* 0x00000004d19a7211 */ /* 0x002fc600078208ff */
[----:B------:R0:W-:Y:S01]  /*7850*/  STL [R1+0x8], R152 ;  /* 0x0000089801007387 */ /* 0x0001e20000100800 */
[----:B--2---:R-:W-:-:S03]  /*7860*/  LEA.HI.X.SX32 R156, R223, R2, 0x1, P0 ;  /* 0x00000002df9c7211 */ /* 0x004fc600000f0eff */
[----:B------:R1:W-:Y:S04]  /*7870*/  STL [R1+0x90], R154 ;  /* 0x0000909a01007387 */ /* 0x0003e80000100800 */
[----:B------:R2:W-:Y:S01]  /*7880*/  STL [R1+0x10], R156 ;  /* 0x0000109c01007387 */ /* 0x0005e20000100800 */
[----:B0-----:R-:W-:Y:S02]  /*7890*/  LEA R152, P0, R207, R4, 0x1 ;  /* 0x00000004cf987211 */ /* 0x001fe400078008ff */
[----:B-1----:R-:W-:-:S03]  /*78a0*/  LEA.HI.X.SX32 R154, R221, R2, 0x1, P6 ;  /* 0x00000002dd9a7211 */ /* 0x002fc600030f0eff */
[----:B------:R0:W-:Y:S01]  /*78b0*/  STL [R1+0x98], R152 ;  /* 0x0000989801007387 */ /* 0x0001e20000100800 */
[----:B--2---:R-:W-:-:S03]  /*78c0*/  LEA R156, P6, R205, R4, 0x1 ;  /* 0x00000004cd9c7211 */ /* 0x004fc600078c08ff */
[----:B------:R1:W-:Y:S04]  /*78d0*/  STL [R1+0x18], R154 ;  /* 0x0000189a01007387 */ /* 0x0003e80000100800 */
        /* <DEDUP_REMOVED lines=101> */
[----:B------:R1:W-:Y:S01]  /*7f30*/  STL [R1+0x168], R154 ;  /* 0x0001689a01007387 */ /* 0x0003e20000100800 */
[----:B------:R-:W-:-:S03]  /*7f40*/  LEA.HI.X.SX32 R155, R155, R2, 0x1, P2 ;  /* 0x000000029b9b7211 */ /* 0x000fc600010f0eff */
        /* <DEDUP_REMOVED lines=18> */
[----:B------:R-:W-:Y:S01]  /*8070*/  STL [R1+0x190], R156 ;  /* 0x0001909c01007387 */ /* 0x000fe20000100800 */
[----:B0-----:R-:W-:Y:S02]  /*8080*/  LEA.HI.X.SX32 R152, R157, R2, 0x1, P3 ;  /* 0x000000029d987211 */ /* 0x001fe400018f0eff */
[----:B-1----:R-:W-:-:S03]  /*8090*/  LEA R154, P3, R143, R4, 0x1 ;  /* 0x000000048f9a7211 */ /* 0x002fc600078608ff */
[----:B------:R0:W-:Y:S04]  /*80a0*/  STL [R1+0x15c], R152 ;  /* 0x00015c9801007387 */ /* 0x0001e80000100800 */
[----:B------:R1:W-:Y:S04]  /*80b0*/  STL [R1+0x198], R154 ;  /* 0x0001989a01007387 */ /* 0x0003e80000100800 */
[----:B------:R-:W-:Y:S01]  /*80c0*/  STL [R1+0x164], R155 ;  /* 0x0001649b01007387 */ /* 0x000fe20000100800 */
[----:B0-----:R-:W-:Y:S02]  /*80d0*/  LEA R152, P2, R141, R4, 0x1 ;  /* 0x000000048d987211 */ /* 0x001fe400078408ff */
[----:B-1----:R-:W-:-:S03]  /*80e0*/  LEA.HI.X.SX32 R154, R153, R2, 0x1, P1 ;  /* 0x00000002999a7211 */ /* 0x002fc600008f0eff */
[----:B------:R0:W-:Y:S01]  /*80f0*/  STL [R1+0x1a0], R152 ;  /* 0x0001a09801007387 */ /* 0x0001e20000100800 */
[----:B------:R-:W-:-:S03]  /*8100*/  LEA R153, P1, R139, R4, 0x1 ;  /* 0x000000048b997211 */ /* 0x000fc600078208ff */
[----:B------:R1:W-:Y:S04]  /*8110*/  STL [R1+0x16c], R154 ;  /* 0x00016c9a01007387 */ /* 0x0003e80000100800 */
[----:B------:R2:W-:Y:S01]  /*8120*/  STL [R1+0x1a8], R153 ;  /* 0x0001a89901007387 */ /* 0x0005e20000100800 */
[----:B0-----:R-:W-:Y:S02]  /*8130*/  LEA.HI.X.SX32 R152, R151, R2, 0x1, P0 ;  /* 0x0000000297987211 */ /* 0x001fe400000f0eff */
[----:B------:R-:W-:Y:S02]  /*8140*/  CS2R R150, SRZ ;  /* 0x0000000000967805 */ /* 0x000fe4000001ff00 */
[----:B-1----:R-:W-:Y:S01]  /*8150*/  LEA R154, P0, R137, R4, 0x1 ;  /* 0x00000004899a7211 */ /* 0x002fe200078008ff */
[----:B------:R0:W-:Y:S01]  /*8160*/  STL [R1+0x174], R152 ;  /* 0x0001749801007387 */ /* 0x0001e20000100800 */
[----:B--2---:R-:W-:-:S03]  /*8170*/  LEA.HI.X.SX32 R153, R149, R2, 0x1, P6 ;  /* 0x0000000295997211 */ /* 0x004fc600030f0eff */
[----:B------:R1:W-:Y:S01]  /*8180*/  STL [R1+0x1b0], R154 ;  /* 0x0001b09a01007387 */ /* 0x0003e20000100800 */
[----:B------:R-:W-:-:S03]  /*8190*/  CS2R R148, SRZ ;  /* 0x0000000000947805 */ /* 0x000fc6000001ff00 */
[----:B------:R2:W-:Y:S01]  /*81a0*/  STL [R1+0x17c], R153 ;  /* 0x00017c9901007387 */ /* 0x0005e20000100800 */
[----:B0-----:R-:W-:Y:S02]  /*81b0*/  LEA R152, P6, R135, R4, 0x1 ;  /* 0x0000000487987211 */ /* 0x001fe400078c08ff */
[----:B-1----:R-:W-:-:S03]  /*81c0*/  LEA.HI.X.SX32 R154, R147, R2, 0x1, P5 ;  /* 0x00000002939a7211 */ /* 0x002fc600028f0eff */
[----:B------:R0:W-:Y:S01]  /*81d0*/  STL [R1+0x1b8], R152 ;  /* 0x0001b89801007387 */ /* 0x0001e20000100800 */
[----:B------:R-:W-:Y:S02]  /*81e0*/  CS2R R146, SRZ ;  /* 0x0000000000927805 */ /* 0x000fe4000001ff00 */
[----:B--2---:R-:W-:Y:S01]  /*81f0*/  LEA R153, P5, R133, R4, 0x1 ;  /* 0x0000000485997211 */ /* 0x004fe200078a08ff */
[----:B------:R1:W-:Y:S04]  /*8200*/  STL [R1+0x184], R154 ;  /* 0x0001849a01007387 */ /* 0x0003e80000100800 */
[----:B------:R2:W-:Y:S01]  /*8210*/  STL [R1+0x1c0], R153 ;  /* 0x0001c09901007387 */ /* 0x0005e20000100800 */
[----:B0-----:R-:W-:Y:S02]  /*8220*/  LEA.HI.X.SX32 R152, R145, R2, 0x1, P4 ;  /* 0x0000000291987211 */ /* 0x001fe400020f0eff */
[----:B------:R-:W-:-:S02]  /*8230*/  CS2R R144, SRZ ;  /* 0x0000000000907805 */ /* 0x000fc4000001ff00 */
        /* <DEDUP_REMOVED lines=264> */
[C---:B--2---:R-:W-:Y:S01]  /*92c0*/  LEA R153, P4, R21.reuse, R4, 0x1 ;  /* 0x0000000415997211 */ /* 0x044fe200078808ff */
[----:B------:R1:W-:Y:S03]  /*92d0*/  STL [R1+0x34c], R154 ;  /* 0x00034c9a01007387 */ /* 0x0003e60000100800 */
[-C--:B------:R-:W-:Y:S01]  /*92e0*/  LEA.HI.X.SX32 R21, R21, R2.reuse, 0x1, P4 ;  /* 0x0000000215157211 */ /* 0x080fe200020f0eff */
        /* <DEDUP_REMOVED lines=22> */
[----:B------:R-:W-:Y:S01]  /*9450*/  STL [R1+0x3a8], R154 ;  /* 0x0003a89a01007387 */ /* 0x000fe20000100800 */
[----:B------:R-:W-:Y:S02]  /*9460*/  LEA.HI.X.SX32 R23, R22, R2, 0x1, P5 ;  /* 0x0000000216177211 */ /* 0x000fe400028f0eff */
[-C--:B------:R-:W-:Y:S01]  /*9470*/  LEA R22, P5, R9, R4.reuse, 0x1 ;  /* 0x0000000409167211 */ /* 0x080fe200078a08ff */
[----:B------:R-:W-:Y:S01]  /*9480*/  STL [R1+0x374], R153 ;  /* 0x0003749901007387 */ /* 0x000fe20000100800 */
[----:B0-----:R-:W-:Y:S02]  /*9490*/  LEA R152, P6, R11, R4, 0x1 ;  /* 0x000000040b987211 */ /* 0x001fe400078c08ff */
[----:B------:R-:W-:-:S03]  /*94a0*/  LEA.HI.X.SX32 R9, R9, R2, 0x1, P5 ;  /* 0x0000000209097211 */ /* 0x000fc600028f0eff */
[----:B------:R-:W-:Y:S04]  /*94b0*/  STL [R1+0x3b0], R152 ;  /* 0x0003b09801007387 */ /* 0x000fe80000100800 */
[----:B------:R0:W-:Y:S04]  /*94c0*/  STL [R1+0x37c], R23 ;  /* 0x00037c1701007387 */ /* 0x0001e80000100800 */
[----:B------:R1:W-:Y:S04]  /*94d0*/  STL [R1+0x3c4], R22 ;  /* 0x0003c41601007387 */ /* 0x0003e80000100800 */
[----:B------:R2:W-:Y:S01]  /*94e0*/  STL [R1+0x384], R21 ;  /* 0x0003841501007387 */ /* 0x0005e20000100800 */
[----:B0-----:R-:W-:-:S02]  /*94f0*/  LEA R23, P4, R7, R4, 0x1 ;  /* 0x0000000407177211 */ /* 0x001fc400078808ff */
[----:B-1----:R-:W-:-:S03]  /*9500*/  LEA.HI.X.SX32 R22, R19, R2, 0x1, P3 ;  /* 0x0000000213167211 */ /* 0x002fc600018f0eff */
[----:B------:R-:W-:Y:S01]  /*9510*/  STL [R1+0x3cc], R23 ;  /* 0x0003cc1701007387 */ /* 0x000fe20000100800 */
[----:B------:R-:W-:Y:S02]  /*9520*/  LEA.HI.X.SX32 R19, R17, R2, 0x1, P2 ;  /* 0x0000000211137211 */ /* 0x000fe400010f0eff */
[-C--:B--2---:R-:W-:Y:S01]  /*9530*/  LEA R21, P3, R5, R4.reuse, 0x1 ;  /* 0x0000000405157211 */ /* 0x084fe200078608ff */
[----:B------:R-:W-:Y:S01]  /*9540*/  STL [R1+0x38c], R22 ;  /* 0x00038c1601007387 */ /* 0x000fe20000100800 */
[----:B------:R-:W-:-:S03]  /*9550*/  LEA R17, P2, R6, R4, 0x1 ;  /* 0x0000000406117211 */ /* 0x000fc600078408ff */
        /* <DEDUP_REMOVED lines=21> */
[----:B------:R-:W-:Y:S02]  /*96b0*/  LEA R5, P3, R18, R4, 0x1 ;  /* 0x0000000412057211 */ /* 0x000fe400078608ff */
[-C--:B------:R-:W-:Y:S01]  /*96c0*/  LEA.HI.X.SX32 R4, R6, R2.reuse, 0x1, P2 ;  /* 0x0000000206047211 */ /* 0x080fe200010f0eff */
[----:B------:R-:W-:Y:S01]  /*96d0*/  STL [R1+0x800], R9 ;  /* 0x0008000901007387 */ /* 0x000fe20000100800 */
[----:B------:R-:W-:-:S03]  /*96e0*/  LEA.HI.X.SX32 R6, R12, R2, 0x1, P6 ;  /* 0x000000020c067211 */ /* 0x000fc600030f0eff */
[----:B------:R0:W-:Y:S04]  /*96f0*/  STL [R1+0x3d0], R7 ;  /* 0x0003d00701007387 */ /* 0x0001e80000100800 */
[----:B------:R1:W-:Y:S04]  /*9700*/  STL [R1+0x804], R5 ;  /* 0x0008040501007387 */ /* 0x0003e80000100800 */
[----:B------:R2:W-:Y:S01]  /*9710*/  STL [R1+0x3d8], R4 ;  /* 0x0003d80401007387 */ /* 0x0005e20000100800 */
[----:B0-----:R-:W-:Y:S01]  /*9720*/  LEA R7, P2, R3, UR8, 0x1 ;  /* 0x0000000803077c11 */ /* 0x001fe2000f8408ff */
[----:B------:R-:W-:-:S02]  /*9730*/  UMOV UR8, URZ ;  /* 0x0000003f00087c82 */ /* 0x000fc40008000000 */
[----:B------:R-:W-:Y:S01]  /*9740*/  UIADD3.X UR12, UR8, 0x40000040, URZ, UP0, !UPT ;  /* 0x40000040080c7890 */ /* 0x000fe200087fe43f */
[-C--:B-1----:R-:W-:Y:S01]  /*9750*/  LEA.HI.X.SX32 R5, R8, R2.reuse, 0x1, P1 ;  /* 0x0000000208057211 */ /* 0x082fe200008f0eff */
[----:B------:R-:W-:Y:S01]  /*9760*/  UIADD3 UR14, UP0, UR38, 0x2, URZ ;  /* 0x00000002260e7890 */ /* 0x000fe2000ff1e03f */
[----:B------:R-:W0:Y:S01]  /*9770*/  LDC R8, c[0x0][0x238] ;  /* 0x00008e00ff087b82 */ /* 0x000e220000000800 */
[----:B------:R-:W-:Y:S01]  /*9780*/  LEA.HI.X.SX32 R3, R3, UR9, 0x1, P2 ;  /* 0x0000000903037c11 */ /* 0x000fe200090f0eff */
[----:B------:R-:W-:Y:S01]  /*9790*/  UMOV UR9, URZ ;  /* 0x0000003f00097c82 */ /* 0x000fe20008000000 */
[----:B--2---:R-:W-:Y:S01]  /*97a0*/  LEA.HI.X.SX32 R4, R10, R2, 0x1, P0 ;  /* 0x000000020a047211 */ /* 0x004fe200000f0eff */
[----:B------:R1:W-:Y:S01]  /*97b0*/  STL [R1+0x3e0], R5 ;  /* 0x0003e00501007387 */ /* 0x0003e20000100800 */
[----:B------:R-:W-:Y:S01]  /*97c0*/  UIADD3.X UR15, UR9, 0x40000040, URZ, UP0, !UPT ;  /* 0x40000040090f7890 */ /* 0x000fe200087fe43f */
[----:B------:R-:W-:Y:S02]  /*97d0*/  UMOV UR8, UR11 ;  /* 0x0000000b00087c82 */ /* 0x000fe40008000000 */
[----:B------:R2:W-:Y:S01]  /*97e0*/  STL [R1+0x3e8], R4 ;  /* 0x0003e80401007387 */ /* 0x0005e20000100800 */
[----:B------:R-:W-:-:S02]  /*97f0*/  UMOV UR9, UR12 ;  /* 0x0000000c00097c82 */ /* 0x000fc40008000000 */
[----:B------:R-:W-:Y:S01]  /*9800*/  UIADD3.64 UR10, UR8, 0x380, URZ ;  /* 0x00000380080a7897 */ /* 0x000fe2000fffe03f */
[----:B------:R-:W-:Y:S01]  /*9810*/  STL [R1+0x3f0], R6 ;  /* 0x0003f00601007387 */ /* 0x000fe20000100800 */
[----:B------:R-:W-:Y:S01]  /*9820*/  UIADD3.64 UR10, UR8, 0x480, URZ ;  /* 0x00000480080a7897 */ /* 0x000fe2000fffe03f */
[-C--:B-1----:R-:W-:Y:S01]  /*9830*/  LEA.HI.X.SX32 R5, R14, R2.reuse, 0x1, P5 ;  /* 0x000000020e057211 */ /* 0x082fe200028f0eff */
[----:B------:R-:W-:Y:S02]  /*9840*/  UIADD3.64 UR18, UR8, 0x400, URZ ;  /* 0x0000040008127897 */ /* 0x000fe4000fffe03f */
[----:B------:R-:W-:Y:S01]  /*9850*/  UIADD3.64 UR12, UR8, 0x80, URZ ;  /* 0x00000080080c7897 */ /* 0x000fe2000fffe03f */
[-C--:B--2---:R-:W-:Y:S01]  /*9860*/  LEA.HI.X.SX32 R4, R16, R2.reuse, 0x1, P4 ;  /* 0x0000000210047211 */ /* 0x084fe200020f0eff */
[----:B------:R-:W-:Y:S01]  /*9870*/  STL [R1+0x3f8], R5 ;  /* 0x0003f80501007387 */ /* 0x000fe20000100800 */
[----:B------:R-:W-:Y:S01]  /*9880*/  LEA.HI.X.SX32 R2, R18, R2, 0x1, P3 ;  /* 0x0000000212027211 */ /* 0x000fe200018f0eff */
[----:B------:R-:W-:Y:S01]  /*9890*/  UMOV UR10, UR14 ;  /* 0x0000000e000a7c82 */ /* 0x000fe20008000000 */
[----:B------:R-:W-:Y:S01]  /*98a0*/  UMOV UR11, UR15 ;  /* 0x0000000f000b7c82 */ /* 0x000fe20008000000 */
[----:B------:R1:W-:Y:S01]  /*98b0*/  STL [R1+0x7fc], R4 ;  /* 0x0007fc0401007387 */ /* 0x0003e20000100800 */
[C---:B0-----:R-:W-:Y:S01]  /*98c0*/  IMAD R164, R8.reuse, 0xfe, RZ ;  /* 0x000000fe08a47824 */ /* 0x041fe200078e02ff */
[----:B------:R-:W-:Y:S01]  /*98d0*/  UIADD3.64 UR16, UR8, 0x100, URZ ;  /* 0x0000010008107897 */ /* 0x000fe2000fffe03f */
[C---:B------:R-:W-:Y:S01]  /*98e0*/  IMAD R165, R8.reuse, 0xfa, RZ ;  /* 0x000000fa08a57824 */ /* 0x040fe200078e02ff */
[----:B------:R-:W-:Y:S01]  /*98f0*/  STL [R1+0x3fc], R2 ;  /* 0x0003fc0201007387 */ /* 0x000fe20000100800 */
[C---:B------:R-:W-:Y:S01]  /*9900*/  IMAD R166, R8.reuse, 0xf6, RZ ;  /* 0x000000f608a67824 */ /* 0x040fe200078e02ff */
[----:B------:R-:W-:Y:S01]  /*9910*/  UIADD3.64 UR20, UR8, 0x180, URZ ;  /* 0x0000018008147897 */ /* 0x000fe2000fffe03f */
[C---:B------:R-:W-:Y:S01]  /*9920*/  IMAD R167, R8.reuse, 0xf2, RZ ;  /* 0x000000f208a77824 */ /* 0x040fe200078e02ff */
[-C--:B------:R-:W-:Y:S01]  /*9930*/  IADD3 R165, P4, R165, R7.reuse, RZ ;  /* 0x00000007a5a57210 */ /* 0x080fe20007f9e0ff */
[C---:B------:R-:W-:Y:S01]  /*9940*/  IMAD R168, R8.reuse, 0xee, RZ ;  /* 0x000000ee08a87824 */ /* 0x040fe200078e02ff */
[----:B-1----:R-:W-:Y:S01]  /*9950*/  SHF.R.S32.HI R4, RZ, 0x7, R20 ;  /* 0x00000007ff047819 */ /* 0x002fe20000011414 */
[----:B------:R-:W-:Y:S01]  /*9960*/  IMAD R169, R8, 0xea, RZ ;  /* 0x000000ea08a97824 */ /* 0x000fe200078e02ff */
[-C--:B------:R-:W-:Y:S01]  /*9970*/  IADD3 R20, P2, R164, R7.reuse, RZ ;  /* 0x00000007a4147210 */ /* 0x080fe20007f5e0ff */
[----:B------:R-:W-:Y:S01]  /*9980*/  IMAD R170, R8, 0xe6, RZ ;  /* 0x000000e608aa7824 */ /* 0x000fe200078e02ff */
[-C--:B------:R-:W-:Y:S01]  /*9990*/  IADD3 R164, P5, R166, R7.reuse, RZ ;  /* 0x00000007a6a47210 */ /* 0x080fe20007fbe0ff */
[----:B------:R-:W-:Y:S01]  /*99a0*/  STL [R1+0x844], R4 ;  /* 0x0008440401007387 */ /* 0x000fe20000100800 */
[C---:B------:R-:W-:Y:S01]  /*99b0*/  IMAD R171, R8.reuse, 0x7f, RZ ;  /* 0x0000007f08ab7824 */ /* 0x040fe200078e02ff */
[----:B------:R-:W-:Y:S01]  /*99c0*/  UIADD3.64 UR24, UR8, 0x200, URZ ;  /* 0x0000020008187897 */ /* 0x000fe2000fffe03f */
[C---:B------:R-:W-:Y:S01]  /*99d0*/  IMAD R172, R8.reuse, 0xe2, RZ ;  /* 0x000000e208ac7824 */ /* 0x040fe200078e02ff */
[----:B------:R0:W-:Y:S01]  /*99e0*/  STL [R1+0x404], R20 ;  /* 0x0004041401007387 */ /* 0x0001e20000100800 */
        /* <DEDUP_REMOVED lines=9> */
[-C--:B0-----:R-:W-:Y:S01]  /*9a80*/  IADD3 R20, P6, R167, R7.reuse, RZ ;  /* 0x00000007a7147210 */ /* 0x081fe20007fde0ff */
[C---:B------:R-:W-:Y:S01]  /*9a90*/  IMAD R178, R8.reuse, 0xd6, RZ ;  /* 0x000000d608b27824 */ /* 0x040fe200078e02ff */
[----:B------:R-:W0:Y:S01]  /*9aa0*/  S2R R6, SR_TID.X ;  /* 0x0000000000067919 */ /* 0x000e220000002100 */
[----:B------:R-:W-:Y:S01]  /*9ab0*/  IMAD R179, R8, 0x77, RZ ;  /* 0x0000007708b37824 */ /* 0x000fe200078e02ff */
[-C--:B-1----:R-:W-:Y:S01]  /*9ac0*/  IADD3 R165, P0, R168, R7.reuse, RZ ;  /* 0x00000007a8a57210 */ /* 0x082fe20007f1e0ff */
[C---:B------:R-:W-:Y:S01]  /*9ad0*/  IMAD R180, R8.reuse, 0xd2, RZ ;  /* 0x000000d208b47824 */ /* 0x040fe200078e02ff */
[----:B------:R1:W-:Y:S01]  /*9ae0*/  STL [R1+0x434], R20 ;  /* 0x0004341401007387 */ /* 0x0003e20000100800 */
[C---:B------:R-:W-:Y:S01]  /*9af0*/  IMAD R181, R8.reuse, 0x75, RZ ;  /* 0x0000007508b57824 */ /* 0x040fe200078e02ff */
[-C--:B--2---:R-:W-:Y:S01]  /*9b00*/  IADD3 R164, P3, R169, R7.reuse, RZ ;  /* 0x00000007a9a47210 */ /* 0x084fe20007f7e0ff */
[C---:B------:R-:W-:Y:S01]  /*9b10*/  IMAD R182, R8.reuse, 0xce, RZ ;  /* 0x000000ce08b67824 */ /* 0x040fe200078e02ff */
[----:B------:R2:W-:Y:S01]  /*9b20*/  STL [R1+0x444], R165 ;  /* 0x000444a501007387 */ /* 0x0005e20000100800 */
[C---:B------:R-:W-:Y:S01]  /*9b30*/  IMAD R183, R8.reuse, 0x73, RZ ;  /* 0x0000007308b77824 */ /* 0x040fe200078e02ff */
[----:B------:R-:W-:Y:S01]  /*9b40*/  UIADD3.64 UR40, UR8, 0x500, URZ ;  /* 0x0000050008287897 */ /* 0x000fe2000fffe03f */
[C---:B------:R-:W-:Y:S01]  /*9b50*/  IMAD R184, R8.reuse, 0xca, RZ ;  /* 0x000000ca08b87824 */ /* 0x040fe200078e02ff */
[----:B------:R3:W-:Y:S01]  /*9b60*/  STL [R1+0x454], R164 ;  /* 0x000454a401007387 */ /* 0x0007e20000100800 */
[----:B------:R-:W-:Y:S01]  /*9b70*/  IMAD R185, R8, 0x71, RZ ;  /* 0x0000007108b97824 */ /* 0x000fe200078e02ff */
[----:B-1----:R-:W-:Y:S01]  /*9b80*/  IADD3 R20, P1, R170, R7, RZ ;  /* 0x00000007aa147210 */ /* 0x002fe20007f3e0ff */
[C---:B------:R-:W-:Y:S01]  /*9b90*/  IMAD R186, R8.reuse, 0xc6, RZ ;  /* 0x000000c608ba7824 */ /* 0x040fe200078e02ff */
[----:B------:R-:W-:Y:S01]  /*9ba0*/  UIADD3.64 UR44, UR8, 0x580, URZ ;  /* 0x00000580082c7897 */ /* 0x000fe2000fffe03f */
[C---:B------:R-:W-:Y:S01]  /*9bb0*/  IMAD R187, R8.reuse, 0x6f, RZ ;  /* 0x0000006f08bb7824 */ /* 0x040fe200078e02ff */
[----:B--2---:R-:W-:Y:S01]  /*9bc0*/  LEA.HI.X.SX32 R165, R171, R3, 0x1, P2 ;  /* 0x00000003aba57211 */ /* 0x004fe200010f0eff */
[----:B------:R1:W-:Y:S01]  /*9bd0*/  STL [R1+0x464], R20 ;  /* 0x0004641401007387 */ /* 0x0003e20000100800 */
[----:B------:R-:W-:Y:S01]  /*9be0*/  IMAD R188, R8, 0xc2, RZ ;  /* 0x000000c208bc7824 */ /* 0x000fe200078e02ff */
[----:B------:R-:W-:Y:S01]  /*9bf0*/  UIADD3.64 UR48, UR8, 0x600, URZ ;  /* 0x0000060008307897 */ /* 0x000fe2000fffe03f */
[----:B---3--:R-:W-:Y:S01]  /*9c00*/  IADD3 R164, P2, R172, R7, RZ ;  /* 0x00000007aca47210 */ /* 0x008fe20007f5e0ff */
[----:B------:R2:W-:Y:S01]  /*9c10*/  STL [R1+0x400], R165 ;  /* 0x000400a501007387 */ /* 0x0005e20000100800 */
[C---:B------:R-:W-:Y:S01]  /*9c20*/  IMAD R189, R8.reuse, 0x6d, RZ ;  /* 0x0000006d08bd7824 */ /* 0x040fe200078e02ff */
[----:B------:R-:W-:Y:S01]  /*9c30*/  UIADD3.64 UR52, UR8, 0x680, URZ ;  /* 0x0000068008347897 */ /* 0x000fe2000fffe03f */
[C---:B------:R-:W-:Y:S01]  /*9c40*/  IMAD R190, R8.reuse, 0xbe, RZ ;  /* 0x000000be08be7824 */ /* 0x040fe200078e02ff */
[----:B------:R3:W-:Y:S01]  /*9c50*/  STL [R1+0x474], R164 ;  /* 0x000474a401007387 */ /* 0x0007e20000100800 */
[C---:B------:R-:W-:Y:S01]  /*9c60*/  IMAD R191, R8.reuse, 0x6b, RZ ;  /* 0x0000006b08bf7824 */ /* 0x040fe200078e02ff */
[----:B-1----:R-:W-:Y:S01]  /*9c70*/  LEA.HI.X.SX32 R20, R173, R3, 0x1, P4 ;  /* 0x00000003ad147211 */ /* 0x002fe200020f0eff */
[C---:B------:R-:W-:Y:S01]  /*9c80*/  IMAD R192, R8.reuse, 0xba, RZ ;  /* 0x000000ba08c07824 */ /* 0x040fe200078e02ff */
[----:B------:R-:W-:Y:S01]  /*9c90*/  UIADD3.64 UR56, UR8, 0x700, URZ ;  /* 0x0000070008387897 */ /* 0x000fe2000fffe03f */
[----:B------:R-:W-:Y:S01]  /*9ca0*/  IMAD R193, R8, 0x69, RZ ;  /* 0x0000006908c17824 */ /* 0x000fe200078e02ff */
[----:B--2---:R-:W-:Y:S01]  /*9cb0*/  IADD3 R165, P4, R174, R7, RZ ;  /* 0x00000007aea57210 */ /* 0x004fe20007f9e0ff */
[----:B------:R1:W-:Y:S01]  /*9cc0*/  STL [R1+0x410], R20 ;  /* 0x0004101401007387 */ /* 0x0003e20000100800 */
[C---:B------:R-:W-:Y:S01]  /*9cd0*/  IMAD R194, R8.reuse, 0xb6, RZ ;  /* 0x000000b608c27824 */ /* 0x040fe200078e02ff */
[----:B------:R-:W-:Y:S01]  /*9ce0*/  UIADD3.64 UR14, UR10, 0x2, URZ ;  /* 0x000000020a0e7897 */ /* 0x000fe2000fffe03f */
[----:B---3--:R-:W-:Y:S01]  /*9cf0*/  LEA.HI.X.SX32 R164, R175, R3, 0x1, P5 ;  /* 0x00000003afa47211 */ /* 0x008fe200028f0eff */
        /* <DEDUP_REMOVED lines=27> */
[----:B------:R-:W-:Y:S01]  /*9eb0*/  IMAD R206, R8, 0x9e, RZ ;  /* 0x0000009e08ce7824 */ /* 0x000fe200078e02ff */
[----:B---3--:R-:W-:-:S02]  /*9ec0*/  LEA.HI.X.SX32 R164, R181, R3, 0x1, P3 ;  /* 0x00000003b5a47211 */ /* 0x008fc400018f0eff */
[----:B------:R2:W-:Y:S01]  /*9ed0*/  STL [R1+0x4b4], R165 ;  /* 0x0004b4a501007387 */ /* 0x0005e20000100800 */
[C---:B------:R-:W-:Y:S02]  /*9ee0*/  IMAD R207, R8.reuse, 0x5b, RZ ;  /* 0x0000005b08cf7824 */ /* 0x040fe400078e02ff */
[C---:B------:R-:W-:Y:S01]  /*9ef0*/  IMAD R208, R8.reuse, 0x9a, RZ ;  /* 0x0000009a08d07824 */ /* 0x040fe200078e02ff */
[----:B------:R3:W-:Y:S01]  /*9f00*/  STL [R1+0x450], R164 ;  /* 0x000450a401007387 */ /* 0x0007e20000100800 */
[----:B------:R-:W-:Y:S01]  /*9f10*/  IMAD R209, R8, 0x59, RZ ;  /* 0x0000005908d17824 */ /* 0x000fe200078e02ff */
[----:B-1----:R-:W-:Y:S01]  /*9f20*/  IADD3 R20, P3, R182, R7, RZ ;  /* 0x00000007b6147210 */ /* 0x002fe20007f7e0ff */
[C---:B------:R-:W-:Y:S02]  /*9f30*/  IMAD R210, R8.reuse, 0x96, RZ ;  /* 0x0000009608d27824 */ /* 0x040fe400078e02ff */
[C---:B------:R-:W-:Y:S01]  /*9f40*/  IMAD R211, R8.reuse, 0x57, RZ ;  /* 0x0000005708d37824 */ /* 0x040fe200078e02ff */
[----:B--2---:R-:W-:Y:S01]  /*9f50*/  LEA.HI.X.SX32 R165, R183, R3, 0x1, P1 ;  /* 0x00000003b7a57211 */ /* 0x004fe200008f0eff */
[----:B------:R1:W-:Y:S01]  /*9f60*/  STL [R1+0x4c4], R20 ;  /* 0x0004c41401007387 */ /* 0x0003e20000100800 */
[----:B------:R-:W-:Y:S01]  /*9f70*/  IMAD R212, R8, 0x92, RZ ;  /* 0x0000009208d47824 */ /* 0x000fe200078e02ff */
[----:B---3--:R-:W-:-:S02]  /*9f80*/  IADD3 R164, P1, R184, R7, RZ ;  /* 0x00000007b8a47210 */ /* 0x008fc40007f3e0ff */
[----:B------:R2:W-:Y:S01]  /*9f90*/  STL [R1+0x460], R165 ;  /* 0x000460a501007387 */ /* 0x0005e20000100800 */
[C---:B------:R-:W-:Y:S02]  /*9fa0*/  IMAD R213, R8.reuse, 0x55, RZ ;  /* 0x0000005508d57824 */ /* 0x040fe400078e02ff */
[C---:B------:R-:W-:Y:S01]  /*9fb0*/  IMAD R214, R8.reuse, 0x8e, RZ ;  /* 0x0000008e08d67824 */ /* 0x040fe200078e02ff */
[----:B------:R3:W-:Y:S01]  /*9fc0*/  STL [R1+0x4d4], R164 ;  /* 0x0004d4a401007387 */ /* 0x0007e20000100800 */
[C---:B------:R-:W-:Y:S01]  /*9fd0*/  IMAD R215, R8.reuse, 0x53, RZ ;  /* 0x0000005308d77824 */ /* 0x040fe200078e02ff */
[----:B-1----:R-:W-:Y:S01]  /*9fe0*/  LEA.HI.X.SX32 R20, R185, R3, 0x1, P2 ;  /* 0x00000003b9147211 */ /* 0x002fe200010f0eff */
[C---:B------:R-:W-:Y:S02]  /*9ff0*/  IMAD R216, R8.reuse, 0x8a, RZ ;  /* 0x0000008a08d87824 */ /* 0x040fe400078e02ff */
        /* <DEDUP_REMOVED lines=129> */
[C---:B------:R-:W-:Y:S01]  /*a810*/  IMAD R86, R8.reuse, 0x70, RZ ;  /* 0x0000007008567824 */ /* 0x040fe200078e02ff */
        /* <DEDUP_REMOVED lines=25> */
[C---:B------:R-:W-:Y:S02]  /*a9b0*/  IMAD.SHL.U32 R163, R8.reuse, 0x2, RZ ;  /* 0x0000000208a37824 */ /* 0x040fe400078e00ff */
[----:B------:R-:W-:Y:S01]  /*a9c0*/  IMAD.SHL.U32 R166, R8, 0x20, RZ ;  /* 0x0000002008a67824 */ /* 0x000fe200078e00ff */
[----:B--2---:R-:W-:Y:S01]  /*a9d0*/  LEA.HI.X.SX32 R165, R232, R3, 0x1, P1 ;  /* 0x00000003e8a57211 */ /* 0x004fe200008f0eff */
[----:B------:R1:W-:Y:S01]  /*a9e0*/  STL [R1+0x42c], R20 ;  /* 0x00042c1401007387 */ /* 0x0003e20000100800 */
[----:B0-----:R-:W-:Y:S01]  /*a9f0*/  IMAD R6, R6, 0x80, R6 ;  /* 0x0000008006067824 */ /* 0x001fe200078e0206 */
[----:B---3--:R-:W-:-:S02]  /*aa00*/  IADD3 R164, P1, R233, R7, RZ ;  /* 0x00000007e9a47210 */ /* 0x008fc40007f3e0ff */
[----:B------:R0:W-:Y:S01]  /*aa10*/  STL [R1+0x5b0], R165 ;  /* 0x0005b0a501007387 */ /* 0x0001e20000100800 */
[----:B------:R-:W-:Y:S02]  /*aa20*/  IMAD.SHL.U32 R6, R6, 0x2, RZ ;  /* 0x0000000206067824 */ /* 0x000fe400078e00ff */
[----:B------:R-:W-:Y:S01]  /*aa30*/  IMAD.SHL.U32 R5, R8, 0x80, RZ ;  /* 0x0000008008057824 */ /* 0x000fe200078e00ff */
[----:B------:R2:W-:Y:S01]  /*aa40*/  STL [R1+0x44c], R164 ;  /* 0x00044ca401007387 */ /* 0x0005e20000100800 */
[----:B------:R-:W-:Y:S01]  /*aa50*/  IMAD.MOV.U32 R2, RZ, RZ, RZ ;  /* 0x000000ffff027224 */ /* 0x000fe200078e00ff */
[----:B-1----:R-:W-:Y:S02]  /*aa60*/  LEA.HI.X.SX32 R20, R235, R3, 0x1, P2 ;  /* 0x00000003eb147211 */ /* 0x002fe400010f0eff */
[----:B------:R-:W-:Y:S02]  /*aa70*/  LOP3.LUT R6, R6, 0x407e, RZ, 0xc0, !PT ;  /* 0x0000407e06067812 */ /* 0x000fe400078ec0ff */
[----:B0-----:R-:W-:Y:S01]  /*aa80*/  IADD3 R165, P2, R237, R7, RZ ;  /* 0x00000007eda57210 */ /* 0x001fe20007f5e0ff */
[----:B------:R0:W-:Y:S01]  /*aa90*/  STL [R1+0x5c0], R20 ;  /* 0x0005c01401007387 */ /* 0x0001e20000100800 */
[----:B------:R-:W-:-:S02]  /*aaa0*/  SHF.R.S32.HI R4, RZ, 0x1f, R5 ;  /* 0x0000001fff047819 */ /* 0x000fc40000011405 */
[----:B--2---:R-:W-:Y:S01]  /*aab0*/  LEA.HI.X.SX32 R164, R238, R3, 0x1, P4 ;  /* 0x00000003eea47211 */ /* 0x004fe200020f0eff */
[----:B------:R1:W-:Y:S01]  /*aac0*/  STL [R1+0x46c], R165 ;  /* 0x00046ca501007387 */ /* 0x0003e20000100800 */
[C---:B------:R-:W-:Y:S01]  /*aad0*/  SHF.L.U64.HI R4, R5.reuse, 0x1, R4 ;  /* 0x0000000105047819 */ /* 0x040fe20000010204 */
[----:B------:R-:W-:Y:S02]  /*aae0*/  IMAD.SHL.U32 R5, R5, 0x2, RZ ;  /* 0x0000000205057824 */ /* 0x000fe400078e00ff */
[----:B------:R2:W-:Y:S01]  /*aaf0*/  STL [R1+0x5d0], R164 ;  /* 0x0005d0a401007387 */ /* 0x0005e20000100800 */
[----:B0-----:R-:W-:Y:S02]  /*ab00*/  IADD3 R20, P4, R240, R7, RZ ;  /* 0x00000007f0147210 */ /* 0x001fe40007f9e0ff */
[----:B-1----:R-:W-:-:S03]  /*ab10*/  LEA.HI.X.SX32 R165, R241, R3, 0x1, P5 ;  /* 0x00000003f1a57211 */ /* 0x002fc600028f0eff */
[----:B------:R0:W-:Y:S01]  /*ab20*/  STL [R1+0x48c], R20 ;  /* 0x00048c1401007387 */ /* 0x0001e20000100800 */
[----:B--2---:R-:W-:-:S03]  /*ab30*/  IADD3 R164, P5, R9, R7, RZ ;  /* 0x0000000709a47210 */ /* 0x004fc60007fbe0ff */
[----:B------:R1:W-:Y:S04]  /*ab40*/  STL [R1+0x5e0], R165 ;  /* 0x0005e0a501007387 */ /* 0x0003e80000100800 */
[----:B------:R2:W-:Y:S01]  /*ab50*/  STL [R1+0x604], R164 ;  /* 0x000604a401007387 */ /* 0x0005e20000100800 */
[----:B0-----:R-:W-:Y:S02]  /*ab60*/  LEA.HI.X.SX32 R20, R243, R3, 0x1, P6 ;  /* 0x00000003f3147211 */ /* 0x001fe400030f0eff */
[----:B-1----:R-:W-:-:S03]  /*ab70*/  IADD3 R165, P6, R245, R7, RZ ;  /* 0x00000007f5a57210 */ /* 0x002fc60007fde0ff */
[----:B------:R0:W-:Y:S01]  /*ab80*/  STL [R1+0x5f0], R20 ;  /* 0x0005f01401007387 */ /* 0x0001e20000100800 */
[----:B--2---:R-:W-:-:S03]  /*ab90*/  LEA.HI.X.SX32 R164, R9, R3, 0x1, P0 ;  /* 0x0000000309a47211 */ /* 0x004fc600000f0eff */
[----:B------:R1:W-:Y:S01]  /*aba0*/  STL [R1+0x4ac], R165 ;  /* 0x0004aca501007387 */ /* 0x0003e20000100800 */
[----:B------:R-:W-:-:S03]  /*abb0*/  LEA.HI.X.SX32 R9, R246, R3, 0x1, P5 ;  /* 0x00000003f6097211 */ /* 0x000fc600028f0eff */
[----:B------:R2:W-:Y:S01]  /*abc0*/  STL [R1+0x408], R164 ;  /* 0x000408a401007387 */ /* 0x0005e20000100800 */
[----:B0-----:R-:W-:Y:S01]  /*abd0*/  IADD3 R20, P0, R10, R7, RZ ;  /* 0x000000070a147210 */ /* 0x001fe20007f1e0ff */
[----:B-1----:R-:W-:-:S04]  /*abe0*/  IMAD.SHL.U32 R165, R8, 0x10, RZ ;  /* 0x0000001008a57824 */ /* 0x002fc800078e00ff */
[----:B------:R0:W-:Y:S01]  /*abf0*/  STL [R1+0x614], R20 ;  /* 0x0006141401007387 */ /* 0x0001e20000100800 */
[----:B--2---:R-:W-:-:S03]  /*ac00*/  IADD3 R164, P5, R249, R7, RZ ;  /* 0x00000007f9a47210 */ /* 0x004fc60007fbe0ff */
[----:B------:R1:W-:Y:S04]  /*ac10*/  STL [R1+0x600], R9 ;  /* 0x0006000901007387 */ /* 0x0003e80000100800 */
[----:B------:R2:W-:Y:S01]  /*ac20*/  STL [R1+0x4cc], R164 ;  /* 0x0004cca401007387 */ /* 0x0005e20000100800 */
[----:B0-----:R-:W-:Y:S01]  /*ac30*/  IMAD R20, R8, 0xc4, RZ ;  /* 0x000000c408147824 */ /* 0x001fe200078e02ff */
[-C--:B-1----:R-:W-:Y:S02]  /*ac40*/  LEA.HI.X.SX32 R9, R10, R3.reuse, 0x1, P3 ;  /* 0x000000030a097211 */ /* 0x082fe400018f0eff */
[----:B------:R-:W-:Y:S02]  /*ac50*/  LEA.HI.X.SX32 R10, R251, R3, 0x1, P0 ;  /* 0x00000003fb0a7211 */ /* 0x000fe400000f0eff */
[-C--:B--2---:R-:W-:Y:S01]  /*ac60*/  IADD3 R164, P3, R11, R7.reuse, RZ ;  /* 0x000000070ba47210 */ /* 0x084fe20007f7e0ff */
[----:B------:R0:W-:Y:S04]  /*ac70*/  STL [R1+0x428], R9 ;  /* 0x0004280901007387 */ /* 0x0001e80000100800 */
[----:B------:R1:W-:Y:S04]  /*ac80*/  STL [R1+0x624], R164 ;  /* 0x000624a401007387 */ /* 0x0003e80000100800 */
[----:B------:R2:W-:Y:S01]  /*ac90*/  STL [R1+0x610], R10 ;  /* 0x0006100a01007387 */ /* 0x0005e20000100800 */
[----:B0-----:R-:W-:Y:S01]  /*aca0*/  IADD3 R9, P0, R20, R7, RZ ;  /* 0x0000000714097210 */ /* 0x001fe20007f1e0ff */
[----:B------:R-:W-:-:S02]  /*acb0*/  IMAD R20, R8, 0xbc, RZ ;  /* 0x000000bc08147824 */ /* 0x000fc400078e02ff */
[----:B-1----:R-:W-:Y:S02]  /*acc0*/  IMAD R164, R8, 0x3b, RZ ;  /* 0x0000003b08a47824 */ /* 0x002fe400078e02ff */
[----:B------:R0:W-:Y:S03]  /*acd0*/  STL [R1+0x4ec], R9 ;  /* 0x0004ec0901007387 */ /* 0x0001e60000100800 */
[-C--:B--2---:R-:W-:Y:S01]  /*ace0*/  LEA.HI.X.SX32 R10, R164, R3.reuse, 0x1, P3 ;  /* 0x00000003a40a7211 */ /* 0x084fe200018f0eff */
[----:B------:R-:W-:Y:S01]  /*acf0*/  IMAD R164, R8, 0x39, RZ ;  /* 0x0000003908a47824 */ /* 0x000fe200078e02ff */
[----:B0-----:R-:W-:Y:S02]  /*ad00*/  LEA.HI.X.SX32 R9, R11, R3, 0x1, P1 ;  /* 0x000000030b097211 */ /* 0x001fe400008f0eff */
[----:B------:R-:W-:-:S03]  /*ad10*/  IADD3 R11, P1, R12, R7, RZ ;  /* 0x000000070c0b7210 */ /* 0x000fc60007f3e0ff */
[----:B------:R0:W-:Y:S04]  /*ad20*/  STL [R1+0x448], R9 ;  /* 0x0004480901007387 */ /* 0x0001e80000100800 */
[----:B------:R-:W-:Y:S04]  /*ad30*/  STL [R1+0x634], R11 ;  /* 0x0006340b01007387 */ /* 0x000fe80000100800 */
[----:B------:R1:W-:Y:S01]  /*ad40*/  STL [R1+0x620], R10 ;  /* 0x0006200a01007387 */ /* 0x0003e20000100800 */
[----:B0-----:R-:W-:Y:S01]  /*ad50*/  IADD3 R9, P3, R20, R7, RZ ;  /* 0x0000000714097210 */ /* 0x001fe20007f7e0ff */
[----:B------:R-:W-:-:S04]  /*ad60*/  IMAD R20, R8, 0xb4, RZ ;  /* 0x000000b408147824 */ /* 0x000fc800078e02ff */
[----:B------:R0:W-:Y:S01]  /*ad70*/  STL [R1+0x50c], R9 ;  /* 0x00050c0901007387 */ /* 0x0001e20000100800 */
[-C--:B-1----:R-:W-:Y:S01]  /*ad80*/  LEA.HI.X.SX32 R10, R164, R3.reuse, 0x1, P1 ;  /* 0x00000003a40a7211 */ /* 0x082fe200008f0eff */
        /* <DEDUP_REMOVED lines=99> */
[----:B-1----:R-:W-:Y:S02]  /*b3c0*/  LEA.HI.X.SX32 R10, R23, R3, 0x1, P5 ;  /* 0x00000003170a7211 */ /* 0x002fe400028f0eff */
[----:B------:R-:W-:-:S03]  /*b3d0*/  IADD3 R11, P5, R56, R7, RZ ;  /* 0x00000007380b7210 */ /* 0x000fc60007fbe0ff */
[----:B------:R1:W-:Y:S01]  /*b3e0*/  STL [R1+0x5a8], R10 ;  /* 0x0005a80a01007387 */ /* 0x0003e20000100800 */
[----:B0-----:R-:W-:Y:S01]  /*b3f0*/  LEA.HI.X.SX32 R9, R164, R3, 0x1, P6 ;  /* 0x00000003a4097211 */ /* 0x001fe200030f0eff */
[----:B------:R-:W-:Y:S02]  /*b400*/  IMAD R164, R8, 0xb8, RZ ;  /* 0x000000b808a47824 */ /* 0x000fe400078e02ff */
[----:B------:R0:W-:Y:S04]  /*b410*/  STL [R1+0x6e4], R11 ;  /* 0x0006e40b01007387 */ /* 0x0001e80000100800 */
[----:B------:R2:W-:Y:S01]  /*b420*/  STL [R1+0x6d0], R9 ;  /* 0x0006d00901007387 */ /* 0x0005e20000100800 */
[----:B-1----:R-:W-:Y:S01]  /*b430*/  IADD3 R10, P6, R20, R7, RZ ;  /* 0x00000007140a7210 */ /* 0x002fe20007fde0ff */
[----:B------:R-:W-:Y:S01]  /*b440*/  IMAD R20, R8, 0x23, RZ ;  /* 0x0000002308147824 */ /* 0x000fe200078e02ff */
[----:B0-----:R-:W-:-:S03]  /*b450*/  LEA.HI.X.SX32 R11, R57, R3, 0x1, P3 ;  /* 0x00000003390b7211 */ /* 0x001fc600018f0eff */
[----:B------:R0:W-:Y:S01]  /*b460*/  STL [R1+0x4dc], R10 ;  /* 0x0004dc0a01007387 */ /* 0x0001e20000100800 */
[----:B--2---:R-:W-:-:S05]  /*b470*/  LEA.HI.X.SX32 R9, R56, R3, 0x1, P0 ;  /* 0x0000000338097211 */ /* 0x004fca00000f0eff */
[----:B------:R1:W-:Y:S01]  /*b480*/  STL [R1+0x5c8], R9 ;  /* 0x0005c80901007387 */ /* 0x0003e20000100800 */
[----:B0-----:R-:W-:Y:S02]  /*b490*/  IADD3 R10, P0, R57, R7, RZ ;  /* 0x00000007390a7210 */ /* 0x001fe40007f1e0ff */
[----:B------:R-:W-:-:S03]  /*b4a0*/  CS2R R56, SRZ ;  /* 0x0000000000387805 */ /* 0x000fc6000001ff00 */
[----:B------:R0:W-:Y:S01]  /*b4b0*/  STL [R1+0x6f4], R10 ;  /* 0x0006f40a01007387 */ /* 0x0001e20000100800 */
[----:B-1----:R-:W-:Y:S01]  /*b4c0*/  LEA.HI.X.SX32 R9, R20, R3, 0x1, P5 ;  /* 0x0000000314097211 */ /* 0x002fe200028f0eff */
[----:B------:R-:W-:-:S04]  /*b4d0*/  IMAD R20, R8, 0x21, RZ ;  /* 0x0000002108147824 */ /* 0x000fc800078e02ff */
[----:B------:R1:W-:Y:S01]  /*b4e0*/  STL [R1+0x6e0], R9 ;  /* 0x0006e00901007387 */ /* 0x0003e20000100800 */
[----:B0-----:R-:W-:Y:S01]  /*b4f0*/  IADD3 R10, P5, R164, R7, RZ ;  /* 0x00000007a40a7210 */ /* 0x001fe20007fbe0ff */
[----:B------:R-:W-:-:S04]  /*b500*/  IMAD R164, R8, 0xa8, RZ ;  /* 0x000000a808a47824 */ /* 0x000fc800078e02ff */
[----:B------:R0:W-:Y:S01]  /*b510*/  STL [R1+0x51c], R10 ;  /* 0x00051c0a01007387 */ /* 0x0001e20000100800 */
[----:B-1----:R-:W-:-:S03]  /*b520*/  IADD3 R9, P3, R58, R7, RZ ;  /* 0x000000073a097210 */ /* 0x002fc60007f7e0ff */
[----:B------:R1:W-:Y:S04]  /*b530*/  STL [R1+0x5e8], R11 ;  /* 0x0005e80b01007387 */ /* 0x0003e80000100800 */
[----:B------:R2:W-:Y:S01]  /*b540*/  STL [R1+0x60c], R9 ;  /* 0x00060c0901007387 */ /* 0x0005e20000100800 */
[-C--:B0-----:R-:W-:Y:S01]  /*b550*/  LEA.HI.X.SX32 R10, R20, R3.reuse, 0x1, P0 ;  /* 0x00000003140a7211 */ /* 0x081fe200000f0eff */
[----:B------:R-:W-:Y:S01]  /*b560*/  IMAD R20, R8, 0x1f, RZ ;  /* 0x0000001f08147824 */ /* 0x000fe200078e02ff */
[----:B-1----:R-:W-:-:S03]  /*b570*/  LEA.HI.X.SX32 R11, R59, R3, 0x1, P3 ;  /* 0x000000033b0b7211 */ /* 0x002fc600018f0eff */
[----:B------:R0:W-:Y:S01]  /*b580*/  STL [R1+0x6f0], R10 ;  /* 0x0006f00a01007387 */ /* 0x0001e20000100800 */
[----:B--2---:R-:W-:-:S05]  /*b590*/  IADD3 R9, P0, R59, R7, RZ ;  /* 0x000000073b097210 */ /* 0x004fca0007f1e0ff */
[----:B------:R1:W-:Y:S01]  /*b5a0*/  STL [R1+0x704], R9 ;  /* 0x0007040901007387 */ /* 0x0003e20000100800 */
[----:B0-----:R-:W-:Y:S02]  /*b5b0*/  LEA.HI.X.SX32 R10, R58, R3, 0x1, P1 ;  /* 0x000000033a0a7211 */ /* 0x001fe400008f0eff */
[----:B------:R-:W-:-:S03]  /*b5c0*/  CS2R R58, SRZ ;  /* 0x00000000003a7805 */ /* 0x000fc6000001ff00 */
[----:B------:R0:W-:Y:S01]  /*b5d0*/  STL [R1+0x418], R10 ;  /* 0x0004180a01007387 */ /* 0x0001e20000100800 */
[----:B-1----:R-:W-:Y:S01]  /*b5e0*/  IADD3 R9, P1, R164, R7, RZ ;  /* 0x00000007a4097210 */ /* 0x002fe20007f3e0ff */
[----:B------:R-:W-:-:S04]  /*b5f0*/  IMAD R164, R8, 0x98, RZ ;  /* 0x0000009808a47824 */ /* 0x000fc800078e02ff */
[----:B------:R1:W-:Y:S01]  /*b600*/  STL [R1+0x55c], R9 ;  /* 0x00055c0901007387 */ /* 0x0003e20000100800 */
[----:B0-----:R-:W-:-:S03]  /*b610*/  IADD3 R10, P3, R60, R7, RZ ;  /* 0x000000073c0a7210 */ /* 0x001fc60007f7e0ff */
[----:B------:R0:W-:Y:S04]  /*b620*/  STL [R1+0x608], R11 ;  /* 0x0006080b01007387 */ /* 0x0001e80000100800 */
[----:B------:R2:W-:Y:S01]  /*b630*/  STL [R1+0x62c], R10 ;  /* 0x00062c0a01007387 */ /* 0x0005e20000100800 */
[-C--:B-1----:R-:W-:Y:S01]  /*b640*/  LEA.HI.X.SX32 R9, R20, R3.reuse, 0x1, P0 ;  /* 0x0000000314097211 */ /* 0x082fe200000f0eff */
[----:B------:R-:W-:Y:S01]  /*b650*/  IMAD R20, R8, 0x1d, RZ ;  /* 0x0000001d08147824 */ /* 0x000fe200078e02ff */
[----:B0-----:R-:W-:-:S03]  /*b660*/  LEA.HI.X.SX32 R11, R61, R3, 0x1, P3 ;  /* 0x000000033d0b7211 */ /* 0x001fc600018f0eff */
        /* <DEDUP_REMOVED lines=85> */
[----:B------:R-:W-:Y:S04]  /*bbc0*/  STL [R1+0x6c8], R11 ;  /* 0x0006c80b01007387 */ /* 0x000fe80000100800 */
[----:B------:R0:W-:Y:S01]  /*bbd0*/  STL [R1+0x6ec], R10 ;  /* 0x0006ec0a01007387 */ /* 0x0001e20000100800 */
[----:B-1----:R-:W-:Y:S01]  /*bbe0*/  LEA.HI.X.SX32 R9, R20, R3, 0x1, P0 ;  /* 0x0000000314097211 */ /* 0x002fe200000f0eff */
[----:B------:R-:W-:-:S04]  /*bbf0*/  IMAD R20, R8, 0x11, RZ ;  /* 0x0000001108147824 */ /* 0x000fc800078e02ff */
[----:B------:R1:W-:Y:S01]  /*bc00*/  STL [R1+0x760], R9 ;  /* 0x0007600901007387 */ /* 0x0003e20000100800 */
[----:B0-----:R-:W-:-:S05]  /*bc10*/  IADD3 R10, P0, R73, R7, RZ ;  /* 0x00000007490a7210 */ /* 0x001fca0007f1e0ff */
[----:B------:R0:W-:Y:S01]  /*bc20*/  STL [R1+0x774], R10 ;  /* 0x0007740a01007387 */ /* 0x0001e20000100800 */
[----:B-1----:R-:W-:Y:S02]  /*bc30*/  LEA.HI.X.SX32 R9, R72, R3, 0x1, P4 ;  /* 0x0000000348097211 */ /* 0x002fe400020f0eff */
[----:B------:R-:W-:Y:S01]  /*bc40*/  IADD3 R11, P4, R164, R7, RZ ;  /* 0x00000007a40b7210 */ /* 0x000fe20007f9e0ff */
[----:B------:R-:W-:Y:S02]  /*bc50*/  IMAD R164, R8, 0xa0, RZ ;  /* 0x000000a008a47824 */ /* 0x000fe400078e02ff */
[----:B------:R1:W-:Y:S01]  /*bc60*/  STL [R1+0x5d8], R9 ;  /* 0x0005d80901007387 */ /* 0x0003e20000100800 */
[----:B0-----:R-:W-:-:S03]  /*bc70*/  LEA.HI.X.SX32 R10, R73, R3, 0x1, P3 ;  /* 0x00000003490a7211 */ /* 0x001fc600018f0eff */
[----:B------:R0:W-:Y:S01]  /*bc80*/  STL [R1+0x47c], R11 ;  /* 0x00047c0b01007387 */ /* 0x0001e20000100800 */
[----:B------:R-:W-:-:S03]  /*bc90*/  CS2R R72, SRZ ;  /* 0x0000000000487805 */ /* 0x000fc6000001ff00 */
[----:B------:R2:W-:Y:S01]  /*bca0*/  STL [R1+0x6e8], R10 ;  /* 0x0006e80a01007387 */ /* 0x0005e20000100800 */
[----:B-1----:R-:W-:Y:S02]  /*bcb0*/  IADD3 R9, P3, R74, R7, RZ ;  /* 0x000000074a097210 */ /* 0x002fe40007f7e0ff */
[----:B0-----:R-:W-:-:S03]  /*bcc0*/  LEA.HI.X.SX32 R11, R20, R3, 0x1, P0 ;  /* 0x00000003140b7211 */ /* 0x001fc600000f0eff */
[----:B------:R0:W-:Y:S01]  /*bcd0*/  STL [R1+0x61c], R9 ;  /* 0x00061c0901007387 */ /* 0x0001e20000100800 */
[----:B------:R-:W-:Y:S01]  /*bce0*/  IMAD R20, R8, 0xf, RZ ;  /* 0x0000000f08147824 */ /* 0x000fe200078e02ff */
[----:B--2---:R-:W-:Y:S02]  /*bcf0*/  IADD3 R10, P0, R75, R7, RZ ;  /* 0x000000074b0a7210 */ /* 0x004fe40007f1e0ff */
[----:B------:R-:W-:Y:S04]  /*bd00*/  STL [R1+0x770], R11 ;  /* 0x0007700b01007387 */ /* 0x000fe80000100800 */
[----:B------:R1:W-:Y:S01]  /*bd10*/  STL [R1+0x70c], R10 ;  /* 0x00070c0a01007387 */ /* 0x0003e20000100800 */
[----:B0-----:R-:W-:-:S05]  /*bd20*/  LEA.HI.X.SX32 R9, R74, R3, 0x1, P6 ;  /* 0x000000034a097211 */ /* 0x001fca00030f0eff */
[----:B------:R0:W-:Y:S01]  /*bd30*/  STL [R1+0x438], R9 ;  /* 0x0004380901007387 */ /* 0x0001e20000100800 */
[----:B-1----:R-:W-:-:S05]  /*bd40*/  IADD3 R10, P6, R76, R7, RZ ;  /* 0x000000074c0a7210 */ /* 0x002fca0007fde0ff */
[----:B------:R-:W-:Y:S01]  /*bd50*/  STL [R1+0x784], R10 ;  /* 0x0007840a01007387 */ /* 0x000fe20000100800 */
[----:B0-----:R-:W-:Y:S02]  /*bd60*/  LEA.HI.X.SX32 R9, R75, R3, 0x1, P3 ;  /* 0x000000034b097211 */ /* 0x001fe400018f0eff */
[----:B------:R-:W-:Y:S02]  /*bd70*/  CS2R R74, SRZ ;  /* 0x00000000004a7805 */ /* 0x000fe4000001ff00 */
[----:B------:R-:W-:Y:S01]  /*bd80*/  IADD3 R11, P3, R164, R7, RZ ;  /* 0x00000007a40b7210 */ /* 0x000fe20007f7e0ff */
[----:B------:R-:W-:Y:S01]  /*bd90*/  IMAD R164, R8, 0xc0, RZ ;  /* 0x000000c008a47824 */ /* 0x000fe200078e02ff */
[----:B------:R0:W-:Y:S04]  /*bda0*/  STL [R1+0x618], R9 ;  /* 0x0006180901007387 */ /* 0x0001e80000100800 */
[----:B------:R1:W-:Y:S01]  /*bdb0*/  STL [R1+0x57c], R11 ;  /* 0x00057c0b01007387 */ /* 0x0003e20000100800 */
[----:B0-----:R-:W-:-:S02]  /*bdc0*/  LEA.HI.X.SX32 R9, R76, R3, 0x1, P0 ;  /* 0x000000034c097211 */ /* 0x001fc400000f0eff */
[----:B------:R-:W-:Y:S02]  /*bdd0*/  IADD3 R10, P0, R77, R7, RZ ;  /* 0x000000074d0a7210 */ /* 0x000fe40007f1e0ff */
[----:B-1----:R-:W-:Y:S01]  /*bde0*/  LEA.HI.X.SX32 R11, R20, R3, 0x1, P6 ;  /* 0x00000003140b7211 */ /* 0x002fe200030f0eff */
[----:B------:R0:W-:Y:S01]  /*bdf0*/  STL [R1+0x708], R9 ;  /* 0x0007080901007387 */ /* 0x0001e20000100800 */
[----:B------:R-:W-:-:S03]  /*be00*/  IMAD R20, R8, 0xd, RZ ;  /* 0x0000000d08147824 */ /* 0x000fc600078e02ff */
[----:B------:R1:W-:Y:S04]  /*be10*/  STL [R1+0x65c], R10 ;  /* 0x00065c0a01007387 */ /* 0x0003e80000100800 */
[----:B------:R-:W-:Y:S01]  /*be20*/  STL [R1+0x780], R11 ;  /* 0x0007800b01007387 */ /* 0x000fe20000100800 */
[----:B0-----:R-:W-:Y:S02]  /*be30*/  IADD3 R9, P6, R78, R7, RZ ;  /* 0x000000074e097210 */ /* 0x001fe40007fde0ff */
[----:B-1----:R-:W-:-:S03]  /*be40*/  LEA.HI.X.SX32 R10, R77, R3, 0x1, P5 ;  /* 0x000000034d0a7211 */ /* 0x002fc600028f0eff */
[----:B------:R0:W-:Y:S01]  /*be50*/  STL [R1+0x72c], R9 ;  /* 0x00072c0901007387 */ /* 0x0001e20000100800 */
[----:B------:R-:W-:-:S03]  /*be60*/  CS2R R76, SRZ ;  /* 0x00000000004c7805 */ /* 0x000fc6000001ff00 */
[----:B------:R1:W-:Y:S01]  /*be70*/  STL [R1+0x4b8], R10 ;  /* 0x0004b80a01007387 */ /* 0x0003e20000100800 */
[----:B0-----:R-:W-:Y:S02]  /*be80*/  IADD3 R9, P5, R79, R7, RZ ;  /* 0x000000074f097210 */ /* 0x001fe40007fbe0ff */
[----:B-1----:R-:W-:-:S03]  /*be90*/  LEA.HI.X.SX32 R10, R78, R3, 0x1, P0 ;  /* 0x000000034e0a7211 */ /* 0x002fc600000f0eff */
[----:B------:R0:W-:Y:S04]  /*bea0*/  STL [R1+0x794], R9 ;  /* 0x0007940901007387 */ /* 0x0001e80000100800 */
[----:B------:R1:W-:Y:S01]  /*beb0*/  STL [R1+0x658], R10 ;  /* 0x0006580a01007387 */ /* 0x0003e20000100800 */
[----:B0-----:R-:W-:Y:S01]  /*bec0*/  IADD3 R9, P0, R164, R7, RZ ;  /* 0x00000007a4097210 */ /* 0x001fe20007f1e0ff */
[----:B------:R-:W-:Y:S01]  /*bed0*/  IMAD R164, R8, 0x3, RZ ;  /* 0x0000000308a47824 */ /* 0x000fe200078e02ff */
[----:B-1----:R-:W-:-:S03]  /*bee0*/  LEA.HI.X.SX32 R10, R79, R3, 0x1, P6 ;  /* 0x000000034f0a7211 */ /* 0x002fc600030f0eff */
[----:B------:R0:W-:Y:S01]  /*bef0*/  STL [R1+0x4fc], R9 ;  /* 0x0004fc0901007387 */ /* 0x0001e20000100800 */
[----:B------:R-:W-:Y:S02]  /*bf00*/  IADD3 R11, P6, R80, R7, RZ ;  /* 0x00000007500b7210 */ /* 0x000fe40007fde0ff */
[----:B------:R-:W-:Y:S01]  /*bf10*/  CS2R R78, SRZ ;  /* 0x00000000004e7805 */ /* 0x000fe2000001ff00 */
[----:B------:R1:W-:Y:S04]  /*bf20*/  STL [R1+0x728], R10 ;  /* 0x0007280a01007387 */ /* 0x0003e80000100800 */
[----:B------:R2:W-:Y:S01]  /*bf30*/  STL [R1+0x69c], R11 ;  /* 0x00069c0b01007387 */ /* 0x0005e20000100800 */
[----:B0-----:R-:W-:Y:S01]  /*bf40*/  LEA.HI.X.SX32 R9, R20, R3, 0x1, P5 ;  /* 0x0000000314097211 */ /* 0x001fe200028f0eff */
[----:B------:R-:W-:Y:S01]  /*bf50*/  IMAD R20, R8, 0xb, RZ ;  /* 0x0000000b08147824 */ /* 0x000fe200078e02ff */
[----:B-1----:R-:W-:-:S03]  /*bf60*/  IADD3 R10, P5, R81, R7, RZ ;  /* 0x00000007510a7210 */ /* 0x002fc60007fbe0ff */
[----:B------:R0:W-:Y:S01]  /*bf70*/  STL [R1+0x790], R9 ;  /* 0x0007900901007387 */ /* 0x0001e20000100800 */
[----:B--2---:R-:W-:-:S03]  /*bf80*/  LEA.HI.X.SX32 R11, R80, R3, 0x1, P1 ;  /* 0x00000003500b7211 */ /* 0x004fc600008f0eff */
        /* <DEDUP_REMOVED lines=9> */
[----:B------:R0:W-:Y:S01]  /*c020*/  STL [R1+0x6dc], R9 ;  /* 0x0006dc0901007387 */ /* 0x0001e20000100800 */
[----:B------:R-:W-:-:S03]  /*c030*/  IADD3 R11, P5, R84, R7, RZ ;  /* 0x00000007540b7210 */ /* 0x000fc60007fbe0ff */
[----:B------:R1:W-:Y:S04]  /*c040*/  STL [R1+0x748], R10 ;  /* 0x0007480a01007387 */ /* 0x0003e80000100800 */
[----:B------:R2:W-:Y:S01]  /*c050*/  STL [R1+0x76c], R11 ;  /* 0x00076c0b01007387 */ /* 0x0005e20000100800 */
[----:B0-----:R-:W-:Y:S01]  /*c060*/  LEA.HI.X.SX32 R9, R20, R3, 0x1, P1 ;  /* 0x0000000314097211 */ /* 0x001fe200008f0eff */
[----:B------:R-:W-:Y:S01]  /*c070*/  IMAD R20, R8, 0x9, RZ ;  /* 0x0000000908147824 */ /* 0x000fe200078e02ff */
[----:B-1----:R-:W-:-:S03]  /*c080*/  IADD3 R10, P1, R85, R7, RZ ;  /* 0x00000007550a7210 */ /* 0x002fc60007f3e0ff */
[----:B------:R0:W-:Y:S01]  /*c090*/  STL [R1+0x7a0], R9 ;  /* 0x0007a00901007387 */ /* 0x0001e20000100800 */
[----:B--2---:R-:W-:-:S03]  /*c0a0*/  LEA.HI.X.SX32 R11, R83, R3, 0x1, P2 ;  /* 0x00000003530b7211 */ /* 0x004fc600010f0eff */
[----:B------:R1:W-:Y:S01]  /*c0b0*/  STL [R1+0x7b4], R10 ;  /* 0x0007b40a01007387 */ /* 0x0003e20000100800 */
[----:B------:R-:W-:-:S03]  /*c0c0*/  CS2R R82, SRZ ;  /* 0x0000000000527805 */ /* 0x000fc6000001ff00 */
[----:B------:R2:W-:Y:S01]  /*c0d0*/  STL [R1+0x5b8], R11 ;  /* 0x0005b80b01007387 */ /* 0x0005e20000100800 */
[----:B0-----:R-:W-:Y:S02]  /*c0e0*/  IADD3 R9, P2, R86, R7, RZ ;  /* 0x0000000756097210 */ /* 0x001fe40007f5e0ff */
[----:B-1----:R-:W-:-:S03]  /*c0f0*/  LEA.HI.X.SX32 R10, R84, R3, 0x1, P6 ;  /* 0x00000003540a7211 */ /* 0x002fc600030f0eff */
[----:B------:R0:W-:Y:S01]  /*c100*/  STL [R1+0x63c], R9 ;  /* 0x00063c0901007387 */ /* 0x0001e20000100800 */
[----:B--2---:R-:W-:-:S03]  /*c110*/  LEA.HI.X.SX32 R11, R85, R3, 0x1, P5 ;  /* 0x00000003550b7211 */ /* 0x004fc600028f0eff */
[----:B------:R1:W-:Y:S01]  /*c120*/  STL [R1+0x6d8], R10 ;  /* 0x0006d80a01007387 */ /* 0x0003e20000100800 */
[----:B------:R-:W-:Y:S02]  /*c130*/  CS2R R84, SRZ ;  /* 0x0000000000547805 */ /* 0x000fe4000001ff00 */
[-C--:B0-----:R-:W-:Y:S02]  /*c140*/  IADD3 R9, P6, R87, R7.reuse, RZ ;  /* 0x0000000757097210 */ /* 0x081fe40007fde0ff */
[----:B-1----:R-:W-:-:S03]  /*c150*/  IADD3 R10, P5, R152, R7, RZ ;  /* 0x00000007980a7210 */ /* 0x002fc60007fbe0ff */
[----:B------:R0:W-:Y:S04]  /*c160*/  STL [R1+0x71c], R9 ;  /* 0x00071c0901007387 */ /* 0x0001e80000100800 */
        /* <DEDUP_REMOVED lines=8> */
[----:B------:R2:W-:Y:S01]  /*c1f0*/  STL [R1+0x478], R10 ;  /* 0x0004780a01007387 */ /* 0x0005e20000100800 */
[----:B0-----:R-:W-:Y:S02]  /*c200*/  IADD3 R9, P4, R154, R7, RZ ;  /* 0x000000079a097210 */ /* 0x001fe40007f9e0ff */
[----:B-1----:R-:W-:-:S03]  /*c210*/  LEA.HI.X.SX32 R11, R87, R3, 0x1, P2 ;  /* 0x00000003570b7211 */ /* 0x002fc600010f0eff */
[----:B------:R0:W-:Y:S01]  /*c220*/  STL [R1+0x6bc], R9 ;  /* 0x0006bc0901007387 */ /* 0x0001e20000100800 */
[----:B------:R-:W-:Y:S02]  /*c230*/  CS2R R86, SRZ ;  /* 0x0000000000567805 */ /* 0x000fe4000001ff00 */
[----:B--2---:R-:W-:Y:S01]  /*c240*/  IADD3 R10, P2, R155, R7, RZ ;  /* 0x000000079b0a7210 */ /* 0x004fe20007f5e0ff */
[----:B------:R1:W-:Y:S04]  /*c250*/  STL [R1+0x638], R11 ;  /* 0x0006380b01007387 */ /* 0x0003e80000100800 */
[----:B------:R2:W-:Y:S01]  /*c260*/  STL [R1+0x75c], R10 ;  /* 0x00075c0a01007387 */ /* 0x0005e20000100800 */
[-C--:B0-----:R-:W-:Y:S02]  /*c270*/  LEA.HI.X.SX32 R9, R152, R3.reuse, 0x1, P6 ;  /* 0x0000000398097211 */ /* 0x081fe400030f0eff */
[----:B-1----:R-:W-:-:S03]  /*c280*/  LEA.HI.X.SX32 R11, R153, R3, 0x1, P5 ;  /* 0x00000003990b7211 */ /* 0x002fc600028f0eff */
[----:B------:R0:W-:Y:S01]  /*c290*/  STL [R1+0x718], R9 ;  /* 0x0007180901007387 */ /* 0x0001e20000100800 */
[----:B--2---:R-:W-:-:S05]  /*c2a0*/  IADD3 R10, P6, R156, R7, RZ ;  /* 0x000000079c0a7210 */ /* 0x004fca0007fde0ff */
[----:B------:R1:W-:Y:S01]  /*c2b0*/  STL [R1+0x7ac], R10 ;  /* 0x0007ac0a01007387 */ /* 0x0003e20000100800 */
[----:B0-----:R-:W-:-:S03]  /*c2c0*/  IADD3 R9, P5, R157, R7, RZ ;  /* 0x000000079d097210 */ /* 0x001fc60007fbe0ff */
[----:B------:R0:W-:Y:S04]  /*c2d0*/  STL [R1+0x788], R11 ;  /* 0x0007880b01007387 */ /* 0x0001e80000100800 */
[----:B------:R2:W-:Y:S01]  /*c2e0*/  STL [R1+0x7d4], R9 ;  /* 0x0007d40901007387 */ /* 0x0005e20000100800 */
[----:B-1----:R-:W-:Y:S01]  /*c2f0*/  LEA.HI.X.SX32 R10, R20, R3, 0x1, P1 ;  /* 0x00000003140a7211 */ /* 0x002fe200008f0eff */
[----:B------:R-:W-:Y:S01]  /*c300*/  IMAD R20, R8, 0x5, RZ ;  /* 0x0000000508147824 */ /* 0x000fe200078e02ff */
[----:B0-----:R-:W-:-:S03]  /*c310*/  IADD3 R11, P1, R158, R7, RZ ;  /* 0x000000079e0b7210 */ /* 0x001fc60007f3e0ff */
[----:B------:R0:W-:Y:S01]  /*c320*/  STL [R1+0x7c0], R10 ;  /* 0x0007c00a01007387 */ /* 0x0001e20000100800 */
[----:B--2---:R-:W-:-:S03]  /*c330*/  LEA.HI.X.SX32 R9, R154, R3, 0x1, P3 ;  /* 0x000000039a097211 */ /* 0x004fc600018f0eff */
[----:B------:R1:W-:Y:S04]  /*c340*/  STL [R1+0x67c], R11 ;  /* 0x00067c0b01007387 */ /* 0x0003e80000100800 */
[----:B------:R2:W-:Y:S01]  /*c350*/  STL [R1+0x578], R9 ;  /* 0x0005780901007387 */ /* 0x0005e20000100800 */
[----:B0-----:R-:W-:Y:S02]  /*c360*/  IADD3 R10, P3, R159, R7, RZ ;  /* 0x000000079f0a7210 */ /* 0x001fe40007f7e0ff */
[----:B-1----:R-:W-:-:S03]  /*c370*/  LEA.HI.X.SX32 R11, R155, R3, 0x1, P4 ;  /* 0x000000039b0b7211 */ /* 0x002fc600020f0eff */
[----:B------:R0:W-:Y:S01]  /*c380*/  STL [R1+0x73c], R10 ;  /* 0x00073c0a01007387 */ /* 0x0001e20000100800 */
[----:B--2---:R-:W-:-:S03]  /*c390*/  IADD3 R9, P4, R160, R7, RZ ;  /* 0x00000007a0097210 */ /* 0x004fc60007f9e0ff */
        /* <DEDUP_REMOVED lines=11> */
[C---:B------:R-:W-:Y:S01]  /*c450*/  IMAD.SHL.U32 R20, R8.reuse, 0x40, RZ ;  /* 0x0000004008147824 */ /* 0x040fe200078e00ff */
[----:B0-----:R-:W-:-:S03]  /*c460*/  LEA R11, P5, R8, R7, 0x7 ;  /* 0x00000007080b7211 */ /* 0x001fc600078a38ff */
        /* <DEDUP_REMOVED lines=19> */
[----:B------:R-:W-:Y:S01]  /*c5a0*/  IMAD.SHL.U32 R164, R8, 0x8, RZ ;  /* 0x0000000808a47824 */ /* 0x000fe200078e00ff */
[----:B--2---:R-:W-:-:S05]  /*c5b0*/  LEA.HI.X.SX32 R10, R162, R3, 0x1, P2 ;  /* 0x00000003a20a7211 */ /* 0x004fca00010f0eff */
[----:B------:R1:W-:Y:S01]  /*c5c0*/  STL [R1+0x7c8], R10 ;  /* 0x0007c80a01007387 */ /* 0x0003e20000100800 */
[----:B0-----:R-:W-:-:S05]  /*c5d0*/  IADD3 R9, P2, R163, R7, RZ ;  /* 0x00000007a3097210 */ /* 0x001fca0007f5e0ff */
[----:B------:R0:W-:Y:S01]  /*c5e0*/  STL [R1+0x7f4], R9 ;  /* 0x0007f40901007387 */ /* 0x0001e20000100800 */
[----:B-1----:R-:W-:-:S03]  /*c5f0*/  LEA R10, P6, R8, R7, 0x2 ;  /* 0x00000007080a7211 */ /* 0x002fc600078c10ff */
[----:B------:R1:W-:Y:S04]  /*c600*/  STL [R1+0x7e0], R11 ;  /* 0x0007e00b01007387 */ /* 0x0003e80000100800 */
[----:B------:R2:W-:Y:S01]  /*c610*/  STL [R1+0x7ec], R10 ;  /* 0x0007ec0a01007387 */ /* 0x0005e20000100800 */
[-C--:B0-----:R-:W-:Y:S01]  /*c620*/  LEA.HI.X.SX32 R9, R20, R3.reuse, 0x1, P5 ;  /* 0x0000000314097211 */ /* 0x081fe200028f0eff */
[----:B------:R-:W-:Y:S01]  /*c630*/  IMAD.SHL.U32 R20, R8, 0x4, RZ ;  /* 0x0000000408147824 */ /* 0x000fe200078e00ff */
[----:B-1----:R-:W-:-:S03]  /*c640*/  LEA.HI.X.SX32 R11, R164, R3, 0x1, P3 ;  /* 0x00000003a40b7211 */ /* 0x002fc600018f0eff */
[----:B------:R0:W-:Y:S01]  /*c650*/  STL [R1+0x5f8], R9 ;  /* 0x0005f80901007387 */ /* 0x0001e20000100800 */
[----:B--2---:R-:W-:-:S05]  /*c660*/  LEA.HI.X.SX32 R10, R166, R3, 0x1, P0 ;  /* 0x00000003a60a7211 */ /* 0x004fca00000f0eff */
[----:B------:R1:W-:Y:S01]  /*c670*/  STL [R1+0x6f8], R10 ;  /* 0x0006f80a01007387 */ /* 0x0003e20000100800 */
[----:B0-----:R-:W-:-:S05]  /*c680*/  LEA.HI.X.SX32 R9, R165, R3, 0x1, P1 ;  /* 0x00000003a5097211 */ /* 0x001fca00008f0eff */
[----:B------:R0:W-:Y:S01]  /*c690*/  STL [R1+0x778], R9 ;  /* 0x0007780901007387 */ /* 0x0001e20000100800 */
[----:B-1----:R-:W-:-:S03]  /*c6a0*/  LEA.HI.X.SX32 R10, R20, R3, 0x1, P4 ;  /* 0x00000003140a7211 */ /* 0x002fc600020f0eff */
[----:B------:R-:W-:Y:S04]  /*c6b0*/  STL [R1+0x7b8], R11 ;  /* 0x0007b80b01007387 */ /* 0x000fe80000100800 */
[----:B------:R1:W-:Y:S01]  /*c6c0*/  STL [R1+0x7d8], R10 ;  /* 0x0007d80a01007387 */ /* 0x0003e20000100800 */
[-C--:B0-----:R-:W-:Y:S02]  /*c6d0*/  LEA.HI.X.SX32 R9, R8, R3.reuse, 0x1, P2 ;  /* 0x0000000308097211 */ /* 0x081fe400010f0eff */
[----:B------:R-:W-:-:S03]  /*c6e0*/  LEA.HI.X.SX32 R8, R163, R3, 0x1, P6 ;  /* 0x00000003a3087211 */ /* 0x000fc600030f0eff */
[----:B------:R0:W-:Y:S01]  /*c6f0*/  STL [R1+0x7f0], R9 ;  /* 0x0007f00901007387 */ /* 0x0001e20000100800 */
[----:B-1----:R-:W-:-:S03]  /*c700*/  LOP3.LUT R10, R6, 0x20, RZ, 0x3c, !PT ;  /* 0x00000020060a7812 */ /* 0x002fc600078e3cff */
[----:B------:R1:W-:Y:S01]  /*c710*/  STL [R1+0x7e8], R8 ;  /* 0x0007e80801007387 */ /* 0x0003e20000100800 */
[C---:B------:R-:W-:Y:S02]  /*c720*/  LOP3.LUT R10, R6.reuse, 0x50, RZ, 0x3c, !PT ;  /* 0x00000050060a7812 */ /* 0x040fe400078e3cff */
[C---:B0-----:R-:W-:Y:S02]  /*c730*/  LOP3.LUT R9, R6.reuse, 0x30, RZ, 0x3c, !PT ;  /* 0x0000003006097812 */ /* 0x041fe400078e3cff */
[C---:B------:R-:W-:Y:S02]  /*c740*/  LOP3.LUT R9, R6.reuse, 0x60, RZ, 0x3c, !PT ;  /* 0x0000006006097812 */ /* 0x040fe400078e3cff */
[C---:B-1----:R-:W-:Y:S02]  /*c750*/  LOP3.LUT R8, R6.reuse, 0x10, RZ, 0x3c, !PT ;  /* 0x0000001006087812 */ /* 0x042fe400078e3cff */
[C---:B------:R-:W-:Y:S02]  /*c760*/  LOP3.LUT R8, R6.reuse, 0x40, RZ, 0x3c, !PT ;  /* 0x0000004006087812 */ /* 0x040fe400078e3cff */
[----:B------:R-:W-:-:S07]  /*c770*/  LOP3.LUT R8, R6, 0x70, RZ, 0x3c, !PT ;  /* 0x0000007006087812 */ /* 0x000fce00078e3cff */
.L_x_1:
[----:B------:R-:W0:Y:S01]  /*c780*/  LDC R16, c[0x0][0x230] ;  /* 0x00008c00ff107b82 */ /* 0x000e220000000800 */
[----:B------:R-:W-:Y:S04]  /*c790*/  STL [R1+0x908], R242 ;  /* 0x000908f201007387 */ /* 0x000fe80000100800 */
[----:B------:R-:W-:Y:S04]  /*c7a0*/  STL [R1+0x904], R239 ;  /* 0x000904ef01007387 */ /* 0x000fe80000100800 */
[----:B------:R-:W-:Y:S04]  /*c7b0*/  STL [R1+0x900], R236 ;  /* 0x000900ec01007387 */ /* 0x000fe80000100800 */
[----:B------:R-:W-:Y:S04]  /*c7c0*/  STL [R1+0x8d0], R234 ;  /* 0x0008d0ea01007387 */ /* 0x000fe80000100800 */
[----:B------:R-:W-:Y:S04]  /*c7d0*/  STL [R1+0x8cc], R231 ;  /* 0x0008cce701007387 */ /* 0x000fe80000100800 */
[----:B------:R-:W-:Y:S01]  /*c7e0*/  STL [R1+0x8c8], R229 ;  /* 0x0008c8e501007387 */ /* 0x000fe20000100800 */
[----:B------:R-:W-:-:S03]  /*c7f0*/  MOV R8, UR49 ;  /* 0x0000003100087c02 */ /* 0x000fc60008000f00 */
[----:B------:R-:W-:Y:S01]  /*c800*/  STL [R1+0x8c4], R227 ;  /* 0x0008c4e301007387 */ /* 0x000fe20000100800 */
[----:B0-----:R-:W-:-:S03]  /*c810*/  IMAD R16, R2, -0x80, R16 ;  /* 0xffffff8002107824 */ /* 0x001fc600078e0210 */
[----:B------:R-:W-:Y:S01]  /*c820*/  STL [R1+0x8c0], R224 ;  /* 0x0008c0e001007387 */ /* 0x000fe20000100800 */
[----:B------:R-:W-:-:S03]  /*c830*/  MOV R5, UR48 ;  /* 0x0000003000057c02 */ /* 0x000fc60008000f00 */
[----:B------:R-:W-:Y:S04]  /*c840*/  STL [R1+0x8bc], R222 ;  /* 0x0008bcde01007387 */ /* 0x000fe80000100800 */
[----:B------:R-:W-:Y:S01]  /*c850*/  STL [R1+0x8b8], R220 ;  /* 0x0008b8dc01007387 */ /* 0x000fe20000100800 */
[----:B------:R-:W-:-:S03]  /*c860*/  MOV R9, UR53 ;  /* 0x0000003500097c02 */ /* 0x000fc60008000f00 */
[----:B------:R-:W-:Y:S01]  /*c870*/  STL [R1+0x8b4], R217 ;  /* 0x0008b4d901007387 */ /* 0x000fe20000100800 */
[----:B------:R-:W-:-:S03]  /*c880*/  ISETP.GT.AND P0, PT, R16, RZ, PT ;  /* 0x000000ff1000720c */ /* 0x000fc60003f04270 */
[----:B------:R0:W-:Y:S04]  /*c890*/  STL [R1+0x89c], R4 ;  /* 0x00089c0401007387 */ /* 0x0001e80000100800 */
[----:B0-----:R-:W2:Y:S04]  /*c8a0*/  LDL.LU R4, [R1+0x7e4] ;  /* 0x0007e40001047983 */ /* 0x001ea80000300800 */
[----:B-----5:R-:W-:Y:S04]  /*c8b0*/  STL [R1+0x84c], R0 ;  /* 0x00084c0001007387 */ /* 0x020fe80000100800 */
[----:B------:R0:W-:Y:S04]  /*c8c0*/  STL [R1+0x824], R8 ;  /* 0x0008240801007387 */ /* 0x0001e80000100800 */
[----:B------:R1:W-:Y:S04]  /*c8d0*/  STL [R1+0x820], R5 ;  /* 0x0008200501007387 */ /* 0x0003e80000100800 */
[----:B------:R-:W-:Y:S01]  /*c8e0*/  STL [R1+0x81c], R9 ;  /* 0x00081c0901007387 */ /* 0x000fe20000100800 */
[----:B0-----:R-:W-:-:S03]  /*c8f0*/  MOV R8, UR52 ;  /* 0x0000003400087c02 */ /* 0x001fc60008000f00 */
[----:B------:R-:W3:Y:S01]  /*c900*/  LDL R10, [R1+0x7f4] ;  /* 0x0007f400010a7983 */ /* 0x000ee20000100800 */
[----:B-1----:R-:W-:-:S03]  /*c910*/  MOV R5, UR57 ;  /* 0x0000003900057c02 */ /* 0x002fc60008000f00 */
[----:B------:R0:W-:Y:S04]  /*c920*/  STL [R1+0x818], R8 ;  /* 0x0008180801007387 */ /* 0x0001e80000100800 */
[----:B------:R-:W4:Y:S04]  /*c930*/  LDL R13, [R1+0x7e8] ;  /* 0x0007e800010d7983 */ /* 0x000f280000100800 */
[----:B------:R1:W-:Y:S01]  /*c940*/  STL [R1+0x814], R5 ;  /* 0x0008140501007387 */ /* 0x0003e20000100800 */
[----:B------:R-:W-:Y:S01]  /*c950*/  PRMT R154, RZ, 0x7610, R154 ;  /* 0x00007610ff9a7816 */ /* 0x000fe2000000009a */
[----:B0-----:R-:W-:-:S02]  /*c960*/  @P0 IMAD.MOV.U32 R8, RZ, RZ, R7 ;  /* 0x000000ffff080224 */ /* 0x001fc400078e0007 */
[----:B------:R-:W2:Y:S01]  /*c970*/  LDL R12, [R1+0x7e0] ;  /* 0x0007e000010c7983 */ /* 0x000ea20000100800 */
[----:B------:R-:W-:Y:S01]  /*c980*/  @P0 IMAD.MOV.U32 R9, RZ, RZ, R3 ;  /* 0x000000ffff090224 */ /* 0x000fe200078e0003 */
[----:B-1----:R-:W-:-:S04]  /*c990*/  MOV R5, UR56 ;  /* 0x0000003800057c02 */ /* 0x002fc80008000f00 */
[----:B------:R3:W2:Y:S04]  /*c9a0*/  @P0 LDG.E.U16 R154, desc[UR6][R8.64] ;  /* 0x00000006089a0981 */ /* 0x0006a8000c1e1500 */
[----:B------:R-:W-:Y:S04]  /*c9b0*/  STL [R1+0x8a4], R5 ;  /* 0x0008a40501007387 */ /* 0x000fe80000100800 */
[----:B------:R-:W-:Y:S04]  /*c9c0*/  STL [R1+0x8a8], R2 ;  /* 0x0008a80201007387 */ /* 0x000fe80000100800 */
[----:B------:R-:W-:Y:S04]  /*c9d0*/  STL [R1+0x8ac], R7 ;  /* 0x0008ac0701007387 */ /* 0x000fe80000100800 */
[----:B------:R0:W-:Y:S04]  /*c9e0*/  STL [R1+0x8a0], R3 ;  /* 0x0008a00301007387 */ /* 0x0001e80000100800 */
[----:B0-----:R-:W4:Y:S04]  /*c9f0*/  LDL.LU R3, [R1+0x7ec] ;  /* 0x0007ec0001037983 */ /* 0x001f280000300800 */
[----:B------:R-:W2:Y:S01]  /*ca00*/  LDL R9, [R1+0x7f0] ;  /* 0x0007f00001097983 */ /* 0x000ea20000100800 */
[----:B------:R-:W-:-:S02]  /*ca10*/  ISETP.GT.AND P1, PT, R16, 0x1, PT ;  /* 0x000000011000780c */ /* 0x000fc40003f24270 */
[C---:B------:R-:W-:Y:S02]  /*ca20*/  ISETP.GT.AND P2, PT, R16.reuse, 0x2, PT ;  /* 0x000000021000780c */ /* 0x040fe40003f44270 */
[----:B------:R-:W-:Y:S02]  /*ca30*/  PRMT R170, RZ, 0x7610, R170 ;  /* 0x00007610ffaa7816 */ /* 0x000fe400000000aa */
[----:B------:R-:W-:Y:S02]  /*ca40*/  ISETP.GT.AND P3, PT, R16, 0x3, PT ;  /* 0x000000031000780c */ /* 0x000fe40003f64270 */
[----:B------:R-:W-:Y:S02]  /*ca50*/  PRMT R186, RZ, 0x7610, R186 ;  /* 0x00007610ffba7816 */ /* 0x000fe400000000ba */
[----:B------:R-:W-:-:S03]  /*ca60*/  PRMT R203, RZ, 0x7610, R203 ;  /* 0x00007610ffcb7816 */ /* 0x000fc600000000cb */
[----:B---3--:R-:W-:Y:S02]  /*ca70*/  @P1 IMAD.MOV.U32 R8, RZ, RZ, R10 ;  /* 0x000000ffff081224 */ /* 0x008fe400078e000a */
[----:B------:R-:W3:Y:S04]  /*ca80*/  LDL R10, [R1+0x7d4] ;  /* 0x0007d400010a7983 */ /* 0x000ee80000100800 */
[----:B--2---:R4:W2:Y:S02]  /*ca90*/  @P1 LDG.E.U16 R170, desc[UR6][R8.64] ;  /* 0x0000000608aa1981 */ /* 0x0048a4000c1e1500 */
[----:B----4-:R-:W-:Y:S02]  /*caa0*/  @P2 IMAD.MOV.U32 R8, RZ, RZ, R3 ;  /* 0x000000ffff082224 */ /* 0x010fe400078e0003 */
[----:B------:R-:W-:-:S02]  /*cab0*/  @P2 IMAD.MOV.U32 R9, RZ, RZ, R13 ;  /* 0x000000ffff092224 */ /* 0x000fc400078e000d */
[----:B------:R-:W4:Y:S04]  /*cac0*/  LDL R13, [R1+0x7cc] ;  /* 0x0007cc00010d7983 */ /* 0x000f280000100800 */
[----:B------:R0:W2:Y:S04]  /*cad0*/  @P2 LDG.E.U16 R186, desc[UR6][R8.64] ;  /* 0x0000000608ba2981 */ /* 0x0000a8000c1e1500 */
[----:B------:R1:W-:Y:S01]  /*cae0*/  STL [R1+0x8b0], R3 ;  /* 0x0008b00301007387 */ /* 0x0003e20000100800 */
[----:B0-----:R-:W-:Y:S02]  /*caf0*/  @P3 IMAD.MOV.U32 R8, RZ, RZ, R4 ;  /* 0x000000ffff083224 */ /* 0x001fe400078e0004 */
[----:B------:R-:W-:-:S02]  /*cb00*/  @P3 IMAD.MOV.U32 R9, RZ, RZ, R12 ;  /* 0x000000ffff093224 */ /* 0x000fc400078e000c */
[----:B------:R-:W2:Y:S04]  /*cb10*/  LDL R12, [R1+0x7c4] ;  /* 0x0007c400010c7983 */ /* 0x000ea80000100800 */
[----:B------:R-:W-:Y:S04]  /*cb20*/  STL [R1+0x8d4], R4 ;  /* 0x0008d40401007387 */ /* 0x000fe80000100800 */
[----:B------:R0:W2:Y:S04]  /*cb30*/  @P3 LDG.E.U16 R203, desc[UR6][R8.64] ;  /* 0x0000000608cb3981 */ /* 0x0000a8000c1e1500 */
[----:B------:R-:W0:Y:S04]  /*cb40*/  LDL R8, [R1+0x7d8] ;  /* 0x0007d80001087983 */ /* 0x000e280000100800 */
[----:B------:R-:W0:Y:S01]  /*cb50*/  LDL R9, [R1+0x7dc] ;  /* 0x0007dc0001097983 */ /* 0x000e220000100800 */
[----:B------:R-:W-:-:S02]  /*cb60*/  ISETP.GT.AND P0, PT, R16, 0x4, PT ;  /* 0x000000041000780c */ /* 0x000fc40003f04270 */
[----:B------:R-:W-:-:S11]  /*cb70*/  PRMT R242, RZ, 0x7610, R242 ;  /* 0x00007610fff27816 */ /* 0x000fd600000000f2 */
[----:B0-----:R-:W-:-:S04]  /*cb80*/  @P0 LOP3.LUT R9, R9, R8, RZ, 0x3c, !PT ;  /* 0x0000000809090212 */ /* 0x001fc800078e3cff */
[----:B------:R-:W-:-:S04]  /*cb90*/  @P0 LOP3.LUT R8, R9, R8, RZ, 0x3c, !PT ;  /* 0x0000000809080212 */ /* 0x000fc800078e3cff */
[----:B------:R-:W-:-:S05]  /*cba0*/  @P0 LOP3.LUT R9, R9, R8, RZ, 0x3c, !PT ;  /* 0x0000000809090212 */ /* 0x000fca00078e3cff */
[----:B------:R-:W3:Y:S01]  /*cbb0*/  @P0 LDG.E.U16 R242, desc[UR6][R8.64] ;  /* 0x0000000608f20981 */ /* 0x000ee2000c1e1500 */
[C---:B------:R-:W-:Y:S02]  /*cbc0*/  ISETP.GT.AND P1, PT, R16.reuse, 0x5, PT ;  /* 0x000000051000780c */ /* 0x040fe40003f24270 */
[----:B-1----:R-:W-:Y:S01]  /*cbd0*/  PRMT R3, RZ, 0x7610, R3 ;  /* 0x00007610ff037816 */ /* 0x002fe20000000003 */
[----:B---3--:R0:W-:Y:S04]  /*cbe0*/  STL [R1+0x70], R242 ;  /* 0x000070f201007387 */ /* 0x0081e80000100800 */
[----:B0-----:R-:W3:Y:S04]  /*cbf0*/  LDL.LU R242, [R1+0x908] ;  /* 0x0009080001f27983 */ /* 0x001ee80000300800 */
[----:B------:R-:W4:Y:S02]  /*cc00*/  LDL R9, [R1+0x7d0] ;  /* 0x0007d00001097983 */ /* 0x000f240000100800 */
[----:B------:R-:W-:Y:S01]  /*cc10*/  @P1 IMAD.MOV.U32 R8, RZ, RZ, R10 ;  /* 0x000000ffff081224 */ /* 0x000fe200078e000a */
[----:B------:R-:W-:-:S02]  /*cc20*/  ISETP.GT.AND P2, PT, R16, 0x6, PT ;  /* 0x000000061000780c */ /* 0x000fc40003f44270 */
[----:B------:R-:W-:Y:S01]  /*cc30*/  PRMT R11, RZ, 0x7610, R11 ;  /* 0x00007610ff0b7816 */ /* 0x000fe2000000000b */
[----:B------:R-:W3:Y:S04]  /*cc40*/  LDL R10, [R1+0x7b0] ;  /* 0x0007b000010a7983 */ /* 0x000ee80000100800 */
[----:B----4-:R0:W4:Y:S04]  /*cc50*/  @P1 LDG.E.U16 R3, desc[UR6][R8.64] ;  /* 0x0000000608031981 */ /* 0x010128000c1e1500 */
[----:B------:R-:W2:Y:S02]  /*cc60*/  LDL R9, [R1+0x7c8] ;  /* 0x0007c80001097983 */ /* 0x000ea40000100800 */
[----:B0-----:R-:W-:Y:S01]  /*cc70*/  @P2 IMAD.MOV.U32 R8, RZ, RZ, R13 ;  /* 0x000000ffff082224 */ /* 0x001fe200078e000d */
[----:B------:R-:W-:Y:S01]  /*cc80*/  ISETP.GT.AND P3, PT, R16, 0x7, PT ;  /* 0x000000071000780c */ /* 0x000fe20003f64270 */
[----:B----4-:R0:W-:Y:S01]  /*cc90*/  STL [R1+0x6c], R3 ;  /* 0x00006c0301007387 */ /* 0x0101e20000100800 */
[----:B------:R-:W-:-:S03]  /*cca0*/  PRMT R0, RZ, 0x7610, R0 ;  /* 0x00007610ff007816 */ /* 0x000fc60000000000 */
[----:B------:R-:W4:Y:S04]  /*ccb0*/  LDL R13, [R1+0x7a8] ;  /* 0x0007a800010d7983 */ /* 0x000f280000100800 */
[----:B--2---:R1:W2:Y:S04]  /*ccc0*/  @P2 LDG.E.U16 R11, desc[UR6][R8.64] ;  /* 0x00000006080b2981 */ /* 0x0042a8000c1e1500 */
[----:B0-----:R-:W3:Y:S04]  /*ccd0*/  LDL R3, [R1+0x7b4] ;  /* 0x0007b40001037983 */ /* 0x001ee80000100800 */
[----:B------:R-:W4:Y:S01]  /*cce0*/  LDL R9, [R1+0x7c0] ;  /* 0x0007c00001097983 */ /* 0x000f220000100800 */
[----:B-1----:R-:W-:-:S05]  /*ccf0*/  @P3 IMAD.MOV.U32 R8, RZ, RZ, R12 ;  /* 0x000000ffff083224 */ /* 0x002fca00078e000c */
[----:B----4-:R-:W4:Y:S04]  /*cd00*/  @P3 LDG.E.U16 R0, desc[UR6][R8.64] ;  /* 0x0000000608003981 */ /* 0x010f28000c1e1500 */
[----:B--2---:R0:W-:Y:S04]  /*cd10*/  STL [R1+0x68], R11 ;  /* 0x0000680b01007387 */ /* 0x0041e80000100800 */
[----:B------:R-:W2:Y:S04]  /*cd20*/  LDL R12, [R1+0x7a0] ;  /* 0x0007a000010c7983 */ /* 0x000ea80000100800 */
[----:B------:R-:W3:Y:S04]  /*cd30*/  LDL R8, [R1+0x7b8] ;  /* 0x0007b80001087983 */ /* 0x000ee80000100800 */
[----:B------:R-:W3:Y:S04]  /*cd40*/  LDL R9, [R1+0x7bc] ;  /* 0x0007bc0001097983 */ /* 0x000ee80000100800 */
[----:B0-----:R-:W2:Y:S01]  /*cd50*/  LDL R11, [R1+0x7ac] ;  /* 0x0007ac00010b7983 */ /* 0x001ea20000100800 */
[----:B------:R-:W-:-:S02]  /*cd60*/  ISETP.GT.AND P0, PT, R16, 0x8, PT ;  /* 0x000000081000780c */ /* 0x000fc40003f04270 */
[----:B------:R-:W-:Y:S01]  /*cd70*/  ISETP.GT.AND P1, PT, R16, 0x9, PT ;  /* 0x000000091000780c */ /* 0x000fe20003f24270 */
[----:B----4-:R0:W-:Y:S04]  /*cd80*/  STL [R1+0x64], R0 ;  /* 0x0000640001007387 */ /* 0x0101e80000100800 */
[----:B0-----:R-:W4:Y:S06]  /*cd90*/  LDL R0, [R1+0x7a4] ;  /* 0x0007a40001007983 */ /* 0x001f2c0000100800 */
[----:B---3--:R-:W-:-:S04]  /*cda0*/  @P0 LOP3.LUT R9, R9, R8, RZ, 0x3c, !PT ;  /* 0x0000000809090212 */ /* 0x008fc800078e3cff */
[C---:B------:R-:W-:Y:S02]  /*cdb0*/  @P0 LOP3.LUT R8, R9.reuse, R8, RZ, 0x3c, !PT ;  /* 0x0000000809080212 */ /* 0x040fe400078e3cff */
[----:B------:R-:W-:Y:S02]  /*cdc0*/  PRMT R157, RZ, 0x7610, R157 ;  /* 0x00007610ff9d7816 */ /* 0x000fe4000000009d */
[C---:B------:R-:W-:Y:S02]  /*cdd0*/  ISETP.GT.AND P2, PT, R16.reuse, 0xa, PT ;  /* 0x0000000a1000780c */ /* 0x040fe40003f44270 */
[----:B------:R-:W-:Y:S02]  /*cde0*/  @P0 LOP3.LUT R9, R9, R8, RZ, 0x3c, !PT ;  /* 0x0000000809090212 */ /* 0x000fe400078e3cff */
[----:B------:R-:W-:Y:S02]  /*cdf0*/  PRMT R173, RZ, 0x7610, R173 ;  /* 0x00007610ffad7816 */ /* 0x000fe400000000ad */
[----:B------:R-:W-:Y:S01]  /*ce00*/  ISETP.GT.AND P3, PT, R16, 0xb, PT ;  /* 0x0000000b1000780c */ /* 0x000fe20003f64270 */
[----:B------:R0:W3:Y:S01]  /*ce10*/  @P0 LDG.E.U16 R157, desc[UR6][R8.64] ;  /* 0x00000006089d0981 */ /* 0x0000e2000c1e1500 */
[----:B------:R-:W-:Y:S01]  /*ce20*/  PRMT R189, RZ, 0x7610, R189 ;  /* 0x00007610ffbd7816 */ /* 0x000fe200000000bd */
[----:B0-----:R-:W-:-:S02]  /*ce30*/  @P1 IMAD.MOV.U32 R8, RZ, RZ, R3 ;  /* 0x000000ffff081224 */ /* 0x001fc400078e0003 */
[----:B------:R-:W-:Y:S01]  /*ce40*/  @P1 IMAD.MOV.U32 R9, RZ, RZ, R10 ;  /* 0x000000ffff091224 */ /* 0x000fe200078e000a */
[----:B------:R-:W-:Y:S01]  /*ce50*/  PRMT R202, RZ, 0x7610, R202 ;  /* 0x00007610ffca7816 */ /* 0x000fe200000000ca */
[----:B------:R-:W3:Y:S04]  /*ce60*/  LDL R10, [R1+0x790] ;  /* 0x00079000010a7983 */ /* 0x000ee80000100800 */
[----:B------:R2:W3:Y:S01]  /*ce70*/  @P1 LDG.E.U16 R173, desc[UR6][R8.64] ;  /* 0x0000000608ad1981 */ /* 0x0004e2000c1e1500 */
[----:B------:R-:W-:-:S03]  /*ce80*/  ISETP.GT.AND P0, PT, R16, 0xc, PT ;  /* 0x0000000c1000780c */ /* 0x000fc60003f04270 */
[----:B------:R-:W3:Y:S01]  /*ce90*/  LDL R3, [R1+0x794] ;  /* 0x0007940001037983 */ /* 0x000ee20000100800 */
[----:B--2---:R-:W-:Y:S02]  /*cea0*/  @P2 IMAD.MOV.U32 R8, RZ, RZ, R11 ;  /* 0x000000ffff082224 */ /* 0x004fe400078e000b */
[----:B------:R-:W-:Y:S01]  /*ceb0*/  @P2 IMAD.MOV.U32 R9, RZ, RZ, R13 ;  /* 0x000000ffff092224 */ /* 0x000fe200078e000d */
[----:B------:R-:W2:Y:S04]  /*cec0*/  LDL R11, [R1+0x78c] ;  /* 0x00078c00010b7983 */ /* 0x000ea80000100800 */
[----:B------:R0:W2:Y:S01]  /*ced0*/  @P2 LDG.E.U16 R189, desc[UR6][R8.64] ;  /* 0x0000000608bd2981 */ /* 0x0000a2000c1e1500 */
[----:B------:R-:W-:-:S03]  /*cee0*/  PRMT R239, RZ, 0x7610, R239 ;  /* 0x00007610ffef7816 */ /* 0x000fc600000000ef */
[----:B------:R-:W2:Y:S01]  /*cef0*/  LDL R13, [R1+0x788] ;  /* 0x00078800010d7983 */ /* 0x000ea20000100800 */
[----:B0-----:R-:W-:-:S03]  /*cf00*/  @P3 IMAD.MOV.U32 R9, RZ, RZ, R12 ;  /* 0x000000ffff093224 */ /* 0x001fc600078e000c */
[----:B------:R-:W2:Y:S01]  /*cf10*/  LDL R12, [R1+0x780] ;  /* 0x00078000010c7983 */ /* 0x000ea20000100800 */
[----:B----4-:R-:W-:-:S03]  /*cf20*/  @P3 IMAD.MOV.U32 R8, RZ, RZ, R0 ;  /* 0x000000ffff083224 */ /* 0x010fc600078e0000 */
[----:B------:R-:W4:Y:S04]  /*cf30*/  LDL R0, [R1+0x784] ;  /* 0x0007840001007983 */ /* 0x000f280000100800 */
[----:B------:R0:W4:Y:S04]  /*cf40*/  @P3 LDG.E.U16 R202, desc[UR6][R8.64] ;  /* 0x0000000608ca3981 */ /* 0x000128000c1e1500 */
[----:B------:R-:W0:Y:S04]  /*cf50*/  LDL R8, [R1+0x798] ;  /* 0x0007980001087983 */ /* 0x000e280000100800 */
[----:B------:R-:W0:Y:S01]  /*cf60*/  LDL R9, [R1+0x79c] ;  /* 0x00079c0001097983 */ /* 0x000e220000100800 */
[----:B------:R-:W-:-:S02]  /*cf70*/  ISETP.GT.AND P1, PT, R16, 0xd, PT ;  /* 0x0000000d1000780c */ /* 0x000fc40003f24270 */
[----:B------:R-:W-:Y:S02]  /*cf80*/  ISETP.GT.AND P2, PT, R16, 0xe, PT ;  /* 0x0000000e1000780c */ /* 0x000fe40003f44270 */
[----:B0-----:R-:W-:-:S04]  /*cf90*/  @P0 LOP3.LUT R9, R9, R8, RZ, 0x3c, !PT ;  /* 0x0000000809090212 */ /* 0x001fc800078e3cff */
[----:B------:R-:W-:-:S04]  /*cfa0*/  @P0 LOP3.LUT R8, R9, R8, RZ, 0x3c, !PT ;  /* 0x0000000809080212 */ /* 0x000fc800078e3cff */
[----:B------:R-:W-:-:S05]  /*cfb0*/  @P0 LOP3.LUT R9, R9, R8, RZ, 0x3c, !PT ;  /* 0x0000000809090212 */ /* 0x000fca00078e3cff */
[----:B------:R3:W4:Y:S01]  /*cfc0*/  @P0 LDG.E.U16 R239, desc[UR6][R8.64] ;  /* 0x0000000608ef0981 */ /* 0x000722000c1e1500 */
[----:B------:R-:W-:Y:S02]  /*cfd0*/  PRMT R236, RZ, 0x7610, R236 ;  /* 0x00007610ffec7816 */ /* 0x000fe400000000ec */
[----:B------:R-:W-:Y:S01]  /*cfe0*/  ISETP.GT.AND P3, PT, R16, 0xf, PT ;  /* 0x0000000f1000780c */ /* 0x000fe20003f64270 */
[----:B---3--:R-:W-:Y:S02]  /*cff0*/  @P1 IMAD.MOV.U32 R8, RZ, RZ, R3 ;  /* 0x000000ffff081224 */ /* 0x008fe400078e0003 */
[----:B------:R-:W-:Y:S01]  /*d000*/  @P1 IMAD.MOV.U32 R9, RZ, RZ, R10 ;  /* 0x000000ffff091224 */ /* 0x000fe200078e000a */
[----:B------:R-:W-:-:S04]  /*d010*/  PRMT R217, RZ, 0x7610, R217 ;  /* 0x00007610ffd97816 */ /* 0x000fc800000000d9 */
[----:B------:R2:W3:Y:S01]  /*d020*/  @P1 LDG.E.U16 R236, desc[UR6][R8.64] ;  /* 0x0000000608ec1981 */ /* 0x0004e2000c1e1500 */
[----:B------:R-:W-:Y:S01]  /*d030*/  PRMT R4, RZ, 0x7610, R4 ;  /* 0x00007610ff047816 */ /* 0x000fe20000000004 */
[----:B--2---:R-:W-:Y:S02]  /*d040*/  @P2 IMAD.MOV.U32 R8, RZ, RZ, R11 ;  /* 0x000000ffff082224 */ /* 0x004fe400078e000b */
[----:B------:R-:W-:-:S05]  /*d050*/  @P2 IMAD.MOV.U32 R9, RZ, RZ, R13 ;  /* 0x000000ffff092224 */ /* 0x000fca00078e000d */
[----:B------:R4:W2:Y:S02]  /*d060*/  @P2 LDG.E.U16 R217, desc[UR6][R8.64] ;  /* 0x0000000608d92981 */ /* 0x0008a4000c1e1500 */
[----:B----4-:R-:W-:Y:S02]  /*d070*/  @P3 IMAD.MOV.U32 R8, RZ, RZ, R0 ;  /* 0x000000ffff083224 */ /* 0x010fe400078e0000 */
[----:B------:R-:W-:-:S05]  /*d080*/  @P3 IMAD.MOV.U32 R9, RZ, RZ, R12 ;  /* 0x000000ffff093224 */ /* 0x000fca00078e000c */
[----:B------:R-:W4:Y:S04]  /*d090*/  @P3 LDG.E.U16 R4, desc[UR6][R8.64] ;  /* 0x0000000608043981 */ /* 0x000f28000c1e1500 */
[----:B------:R0:W-:Y:S04]  /*d0a0*/  STL [R1+0x60], R239 ;  /* 0x000060ef01007387 */ /* 0x0001e80000100800 */
[----:B0-----:R-:W2:Y:S04]  /*d0b0*/  LDL.LU R239, [R1+0x904] ;  /* 0x0009040001ef7983 */ /* 0x001ea80000300800 */
[----:B------:R-:W2:Y:S04]  /*d0c0*/  LDL R10, [R1+0x778] ;  /* 0x00077800010a7983 */ /* 0x000ea80000100800 */
[----:B------:R-:W2:Y:S01]  /*d0d0*/  LDL R3, [R1+0x77c] ;  /* 0x00077c0001037983 */ /* 0x000ea20000100800 */
[----:B------:R-:W-:-:S03]  /*d0e0*/  ISETP.GT.AND P0, PT, R16, 0x10, PT ;  /* 0x000000101000780c */ /* 0x000fc60003f04270 */
[----:B---3--:R0:W-:Y:S04]  /*d0f0*/  STL [R1+0x5c], R236 ;  /* 0x00005cec01007387 */ /* 0x0081e80000100800 */
[----:B0-----:R-:W3:Y:S04]  /*d100*/  LDL.LU R236, [R1+0x900] ;  /* 0x0009000001ec7983 */ /* 0x001ee80000300800 */
[----:B------:R-:W3:Y:S04]  /*d110*/  LDL R13, [R1+0x770] ;  /* 0x00077000010d7983 */ /* 0x000ee80000100800 */
[----:B------:R-:W3:Y:S04]  /*d120*/  LDL R11, [R1+0x774] ;  /* 0x00077400010b7983 */ /* 0x000ee80000100800 */
[----:B------:R-:W3:Y:S04]  /*d130*/  LDL R12, [R1+0x768] ;  /* 0x00076800010c7983 */ /* 0x000ee80000100800 */
[----:B------:R-:W3:Y:S04]  /*d140*/  LDL R0, [R1+0x76c] ;  /* 0x00076c0001007983 */ /* 0x000ee80000100800 */
[----:B----4-:R-:W-:Y:S01]  /*d150*/  STL [R1+0x8d8], R4 ;  /* 0x0008d80401007387 */ /* 0x010fe20000100800 */
[----:B--2---:R-:W-:-:S03]  /*d160*/  @P0 IMAD.MOV.U32 R9, RZ, RZ, R10 ;  /* 0x000000ffff090224 */ /* 0x004fc600078e000a */
[----:B------:R-:W2:Y:S01]  /*d170*/  LDL R10, [R1+0x760] ;  /* 0x00076000010a7983 */ /* 0x000ea20000100800 */
[----:B------:R-:W-:-:S03]  /*d180*/  @P0 IMAD.MOV.U32 R8, RZ, RZ, R3 ;  /* 0x000000ffff080224 */ /* 0x000fc600078e0003 */
[----:B------:R-:W4:Y:S01]  /*d190*/  LDL R3, [R1+0x764] ;  /* 0x0007640001037983 */ /* 0x000f220000100800 */
[C---:B------:R-:W-:Y:S02]  /*d1a0*/  ISETP.GT.AND P1, PT, R16.reuse, 0x11, PT ;  /* 0x000000111000780c */ /* 0x040fe40003f24270 */
[----:B------:R-:W-:Y:S02]  /*d1b0*/  PRMT R156, RZ, 0x7610, R156 ;  /* 0x00007610ff9c7816 */ /* 0x000fe4000000009c */
[C---:B------:R-:W-:Y:S02]  /*d1c0*/  ISETP.GT.AND P2, PT, R16.reuse, 0x12, PT ;  /* 0x000000121000780c */ /* 0x040fe40003f44270 */
[----:B------:R-:W-:Y:S02]  /*d1d0*/  PRMT R172, RZ, 0x7610, R172 ;  /* 0x00007610ffac7816 */ /* 0x000fe400000000ac */
[----:B------:R-:W-:Y:S01]  /*d1e0*/  ISETP.GT.AND P3, PT, R16, 0x13, PT ;  /* 0x000000131000780c */ /* 0x000fe20003f64270 */
[----:B------:R3:W4:Y:S01]  /*d1f0*/  @P0 LDG.E.U16 R156, desc[UR6][R8.64] ;  /* 0x00000006089c0981 */ /* 0x000722000c1e1500 */
[----:B------:R-:W-:-:S03]  /*d200*/  PRMT R188, RZ, 0x7610, R188 ;  /* 0x00007610ffbc7816 */ /* 0x000fc600000000bc */
[----:B---3--:R-:W-:Y:S02]  /*d210*/  @P1 IMAD.MOV.U32 R8, RZ, RZ, R11 ;  /* 0x000000ffff081224 */ /* 0x008fe400078e000b */
[----:B------:R-:W-:-:S05]  /*d220*/  @P1 IMAD.MOV.U32 R9, RZ, RZ, R13 ;  /* 0x000000ffff091224 */ /* 0x000fca00078e000d */
[----:B------:R0:W3:Y:S01]  /*d230*/  @P1 LDG.E.U16 R172, desc[UR6][R8.64] ;  /* 0x0000000608ac1981 */ /* 0x0000e2000c1e1500 */
[----:B------:R-:W-:-:S03]  /*d240*/  PRMT R201, RZ, 0x7610, R201 ;  /* 0x00007610ffc97816 */ /* 0x000fc600000000c9 */
[----:B------:R1:W-:Y:S04]  /*d250*/  STL [R1+0x58], R217 ;  /* 0x000058d901007387 */ /* 0x0003e80000100800 */
[----:B------:R-:W3:Y:S01]  /*d260*/  LDL R13, [R1+0x750] ;  /* 0x00075000010d7983 */ /* 0x000ee20000100800 */
[----:B0-----:R-:W-:Y:S02]  /*d270*/  @P2 IMAD.MOV.U32 R8, RZ, RZ, R0 ;  /* 0x000000ffff082224 */ /* 0x001fe400078e0000 */
[----:B------:R-:W-:Y:S01]  /*d280*/  @P2 IMAD.MOV.U32 R9, RZ, RZ, R12 ;  /* 0x000000ffff092224 */ /* 0x000fe200078e000c */
[----:B------:R-:W3:Y:S04]  /*d290*/  LDL R11, [R1+0x754] ;  /* 0x00075400010b7983 */ /* 0x000ee80000100800 */
[----:B------:R2:W3:Y:S04]  /*d2a0*/  @P2 LDG.E.U16 R188, desc[UR6][R8.64] ;  /* 0x0000000608bc2981 */ /* 0x0004e8000c1e1500 */
[----:B-1----:R-:W3:Y:S04]  /*d2b0*/  LDL R217, [R1+0x75c] ;  /* 0x00075c0001d97983 */ /* 0x002ee80000100800 */
[----:B------:R-:W3:Y:S04]  /*d2c0*/  LDL R12, [R1+0x748] ;  /* 0x00074800010c7983 */ /* 0x000ee80000100800 */
[----:B------:R-:W3:Y:S01]  /*d2d0*/  LDL R0, [R1+0x74c] ;  /* 0x00074c0001007983 */ /* 0x000ee20000100800 */
[----:B--2---:R-:W-:-:S03]  /*d2e0*/  @P3 IMAD.MOV.U32 R9, RZ, RZ, R10 ;  /* 0x000000ffff093224 */ /* 0x004fc600078e000a */
[----:B------:R-:W2:Y:S01]  /*d2f0*/  LDL R10, [R1+0x740] ;  /* 0x00074000010a7983 */ /* 0x000ea20000100800 */
[----:B----4-:R-:W-:-:S03]  /*d300*/  @P3 IMAD.MOV.U32 R8, RZ, RZ, R3 ;  /* 0x000000ffff083224 */ /* 0x010fc600078e0003 */
[----:B------:R-:W4:Y:S04]  /*d310*/  LDL R3, [R1+0x744] ;  /* 0x0007440001037983 */ /* 0x000f280000100800 */
[----:B------:R3:W2:Y:S04]  /*d320*/  @P3 LDG.E.U16 R201, desc[UR6][R8.64] ;  /* 0x0000000608c93981 */ /* 0x0006a8000c1e1500 */
[----:B------:R-:W4:Y:S01]  /*d330*/  LDL R9, [R1+0x758] ;  /* 0x0007580001097983 */ /* 0x000f220000100800 */
[C---:B------:R-:W-:Y:S02]  /*d340*/  ISETP.GT.AND P0, PT, R16.reuse, 0x14, PT ;  /* 0x000000141000780c */ /* 0x040fe40003f04270 */
[----:B------:R-:W-:-:S02]  /*d350*/  ISETP.GT.AND P1, PT, R16, 0x15, PT ;  /* 0x000000151000780c */ /* 0x000fc40003f24270 */
[----:B------:R-:W-:Y:S02]  /*d360*/  PRMT R155, RZ, 0x7610, R155 ;  /* 0x00007610ff9b7816 */ /* 0x000fe4000000009b */
[C---:B------:R-:W-:Y:S02]  /*d370*/  ISETP.GT.AND P2, PT, R16.reuse, 0x16, PT ;  /* 0x000000161000780c */ /* 0x040fe40003f44270 */
[----:B------:R-:W-:Y:S02]  /*d380*/  PRMT R153, RZ, 0x7610, R153 ;  /* 0x00007610ff997816 */ /* 0x000fe40000000099 */
[----:B------:R-:W-:Y:S02]  /*d390*/  ISETP.GT.AND P3, PT, R16, 0x17, PT ;  /* 0x000000171000780c */ /* 0x000fe40003f64270 */
[----:B------:R-:W-:Y:S02]  /*d3a0*/  PRMT R152, RZ, 0x7610, R152 ;  /* 0x00007610ff987816 */ /* 0x000fe40000000098 */
[----:B------:R-:W-:Y:S01]  /*d3b0*/  PRMT R234, RZ, 0x7610, R234 ;  /* 0x00007610ffea7816 */ /* 0x000fe200000000ea */
[----:B---3--:R-:W-:-:S05]  /*d3c0*/  @P0 IMAD.MOV.U32 R8, RZ, RZ, R217 ;  /* 0x000000ffff080224 */ /* 0x008fca00078e00d9 */
[----:B----4-:R0:W3:Y:S02]  /*d3d0*/  @P0 LDG.E.U16 R155, desc[UR6][R8.64] ;  /* 0x00000006089b0981 */ /* 0x0100e4000c1e1500 */
[----:B0-----:R-:W-:Y:S02]  /*d3e0*/  @P1 IMAD.MOV.U32 R8, RZ, RZ, R11 ;  /* 0x000000ffff081224 */ /* 0x001fe400078e000b */
[----:B------:R-:W-:Y:S01]  /*d3f0*/  @P1 IMAD.MOV.U32 R9, RZ, RZ, R13 ;  /* 0x000000ffff091224 */ /* 0x000fe200078e000d */
[----:B------:R-:W4:Y:S04]  /*d400*/  LDL R11, [R1+0x73c] ;  /* 0x00073c00010b7983 */ /* 0x000f280000100800 */
[----:B------:R0:W3:Y:S04]  /*d410*/  @P1 LDG.E.U16 R153, desc[UR6][R8.64] ;  /* 0x0000000608991981 */ /* 0x0000e8000c1e1500 */
[----:B------:R-:W3:Y:S01]  /*d420*/  LDL R13, [R1+0x738] ;  /* 0x00073800010d7983 */ /* 0x000ee20000100800 */
[----:B0-----:R-:W-:-:S02]  /*d430*/  @P2 IMAD.MOV.U32 R8, RZ, RZ, R0 ;  /* 0x000000ffff082224 */ /* 0x001fc400078e0000 */
[----:B------:R-:W-:Y:S01]  /*d440*/  @P2 IMAD.MOV.U32 R9, RZ, RZ, R12 ;  /* 0x000000ffff092224 */ /* 0x000fe200078e000c */
[----:B------:R-:W-:Y:S01]  /*d450*/  ISETP.GT.AND P0, PT, R16, 0x18, PT ;  /* 0x000000181000780c */ /* 0x000fe20003f04270 */
[----:B------:R-:W3:Y:S04]  /*d460*/  LDL R12, [R1+0x730] ;  /* 0x00073000010c7983 */ /* 0x000ee80000100800 */
[----:B------:R0:W3:Y:S04]  /*d470*/  @P2 LDG.E.U16 R152, desc[UR6][R8.64] ;  /* 0x0000000608982981 */ /* 0x0000e8000c1e1500 */
[----:B------:R-:W3:Y:S01]  /*d480*/  LDL R0, [R1+0x734] ;  /* 0x0007340001007983 */ /* 0x000ee20000100800 */
[----:B0-----:R-:W-:-:S02]  /*d490*/  @P3 IMAD.MOV.U32 R8, RZ, RZ, R3 ;  /* 0x000000ffff083224 */ /* 0x001fc400078e0003 */
[----:B--2---:R-:W-:Y:S01]  /*d4a0*/  @P3 IMAD.MOV.U32 R9, RZ, RZ, R10 ;  /* 0x000000ffff093224 */ /* 0x004fe200078e000a */
[----:B------:R-:W2:Y:S04]  /*d4b0*/  LDL R3, [R1+0x72c] ;  /* 0x00072c0001037983 */ /* 0x000ea80000100800 */
[----:B------:R4:W2:Y:S04]  /*d4c0*/  @P3 LDG.E.U16 R234, desc[UR6][R8.64] ;  /* 0x0000000608ea3981 */ /* 0x0008a8000c1e1500 */
[----:B------:R-:W2:Y:S01]  /*d4d0*/  LDL R10, [R1+0x728] ;  /* 0x00072800010a7983 */ /* 0x000ea20000100800 */
[----:B----4-:R-:W-:-:S02]  /*d4e0*/  @P0 IMAD.MOV.U32 R8, RZ, RZ, R11 ;  /* 0x000000ffff080224 */ /* 0x010fc400078e000b */
[----:B---3--:R-:W-:Y:S01]  /*d4f0*/  @P0 IMAD.MOV.U32 R9, RZ, RZ, R13 ;  /* 0x000000ffff090224 */ /* 0x008fe200078e000d */
[----:B--2---:R-:W-:Y:S04]  /*d500*/  STL [R1+0x8dc], R234 ;  /* 0x0008dcea01007387 */ /* 0x004fe80000100800 */
[----:B------:R-:W2:Y:S04]  /*d510*/  LDL R13, [R1+0x720] ;  /* 0x00072000010d7983 */ /* 0x000ea80000100800 */
[----:B------:R-:W3:Y:S01]  /*d520*/  LDL R11, [R1+0x724] ;  /* 0x00072400010b7983 */ /* 0x000ee20000100800 */
[----:B------:R-:W-:-:S03]  /*d530*/  ISETP.GT.AND P1, PT, R16, 0x19, PT ;  /* 0x000000191000780c */ /* 0x000fc60003f24270 */
[----:B------:R0:W-:Y:S01]  /*d540*/  STL [R1+0x50], R153 ;  /* 0x0000509901007387 */ /* 0x0001e20000100800 */
[----:B------:R-:W-:Y:S02]  /*d550*/  PRMT R159, RZ, 0x7610, R159 ;  /* 0x00007610ff9f7816 */ /* 0x000fe4000000009f */
[C---:B------:R-:W-:Y:S02]  /*d560*/  ISETP.GT.AND P2, PT, R16.reuse, 0x1a, PT ;  /* 0x0000001a1000780c */ /* 0x040fe40003f44270 */
[----:B------:R-:W-:Y:S02]  /*d570*/  PRMT R175, RZ, 0x7610, R175 ;  /* 0x00007610ffaf7816 */ /* 0x000fe400000000af */
[----:B------:R-:W-:Y:S01]  /*d580*/  ISETP.GT.AND P3, PT, R16, 0x1b, PT ;  /* 0x0000001b1000780c */ /* 0x000fe20003f64270 */
[----:B------:R1:W4:Y:S04]  /*d590*/  @P0 LDG.E.U16 R159, desc[UR6][R8.64] ;  /* 0x00000006089f0981 */ /* 0x000328000c1e1500 */
[----:B0-----:R-:W4:Y:S04]  /*d5a0*/  LDL R153, [R1+0x718] ;  /* 0x0007180001997983 */ /* 0x001f280000100800 */
[----:B------:R0:W-:Y:S04]  /*d5b0*/  STL [R1+0x4c], R152 ;  /* 0x00004c9801007387 */ /* 0x0001e80000100800 */
[----:B------:R-:W-:Y:S01]  /*d5c0*/  STL [R1+0x54], R155 ;  /* 0x0000549b01007387 */ /* 0x000fe20000100800 */
[----:B-1----:R-:W-:-:S02]  /*d5d0*/  @P1 IMAD.MOV.U32 R8, RZ, RZ, R0 ;  /* 0x000000ffff081224 */ /* 0x002fc400078e0000 */
[----:B------:R-:W-:Y:S01]  /*d5e0*/  @P1 IMAD.MOV.U32 R9, RZ, RZ, R12 ;  /* 0x000000ffff091224 */ /* 0x000fe200078e000c */
[----:B------:R-:W4:Y:S04]  /*d5f0*/  LDL R0, [R1+0x714] ;  /* 0x0007140001007983 */ /* 0x000f280000100800 */
[----:B0-----:R-:W4:Y:S04]  /*d600*/  LDL R152, [R1+0x71c] ;  /* 0x00071c0001987983 */ /* 0x001f280000100800 */
[----:B------:R-:W4:Y:S01]  /*d610*/  LDL R12, [R1+0x710] ;  /* 0x00071000010c7983 */ /* 0x000f220000100800 */
[----:B------:R-:W-:-:S03]  /*d620*/  PRMT R191, RZ, 0x7610, R191 ;  /* 0x00007610ffbf7816 */ /* 0x000fc600000000bf */
[----:B------:R0:W4:Y:S02]  /*d630*/  @P1 LDG.E.U16 R175, desc[UR6][R8.64] ;  /* 0x0000000608af1981 */ /* 0x000124000c1e1500 */
[----:B0-----:R-:W-:Y:S02]  /*d640*/  @P2 IMAD.MOV.U32 R8, RZ, RZ, R3 ;  /* 0x000000ffff082224 */ /* 0x001fe400078e0003 */
[----:B------:R-:W-:Y:S01]  /*d650*/  @P2 IMAD.MOV.U32 R9, RZ, RZ, R10 ;  /* 0x000000ffff092224 */ /* 0x000fe200078e000a */
[----:B------:R-:W4:Y:S04]  /*d660*/  LDL R3, [R1+0x70c] ;  /* 0x00070c0001037983 */ /* 0x000f280000100800 */
[----:B------:R-:W4:Y:S04]  /*d670*/  LDL R10, [R1+0x708] ;  /* 0x00070800010a7983 */ /* 0x000f280000100800 */
[----:B------:R2:W4:Y:S02]  /*d680*/  @P2 LDG.E.U16 R191, desc[UR6][R8.64] ;  /* 0x0000000608bf2981 */ /* 0x000524000c1e1500 */
[----:B--2---:R-:W-:-:S02]  /*d690*/  @P3 IMAD.MOV.U32 R9, RZ, RZ, R13 ;  /* 0x000000ffff093224 */ /* 0x004fc400078e000d */
[----:B------:R-:W2:Y:S01]  /*d6a0*/  LDL R13, [R1+0x700] ;  /* 0x00070000010d7983 */ /* 0x000ea20000100800 */
[----:B---3--:R-:W-:-:S03]  /*d6b0*/  @P3 IMAD.MOV.U32 R8, RZ, RZ, R11 ;  /* 0x000000ffff083224 */ /* 0x008fc600078e000b */
[----:B------:R-:W3:Y:S01]  /*d6c0*/  LDL R11, [R1+0x704] ;  /* 0x00070400010b7983 */ /* 0x000ee20000100800 */
[C---:B------:R-:W-:Y:S02]  /*d6d0*/  ISETP.GT.AND P0, PT, R16.reuse, 0x1c, PT ;  /* 0x0000001c1000780c */ /* 0x040fe40003f04270 */
[----:B------:R-:W-:Y:S02]  /*d6e0*/  PRMT R200, RZ, 0x7610, R200 ;  /* 0x00007610ffc87816 */ /* 0x000fe400000000c8 */
[C---:B------:R-:W-:Y:S02]  /*d6f0*/  ISETP.GT.AND P1, PT, R16.reuse, 0x1d, PT ;  /* 0x0000001d1000780c */ /* 0x040fe40003f24270 */
[----:B------:R-:W-:Y:S02]  /*d700*/  PRMT R23, RZ, 0x7610, R23 ;  /* 0x00007610ff177816 */ /* 0x000fe40000000017 */
[----:B------:R-:W-:Y:S01]  /*d710*/  ISETP.GT.AND P2, PT, R16, 0x1e, PT ;  /* 0x0000001e1000780c */ /* 0x000fe20003f44270 */
[----:B------:R4:W3:Y:S01]  /*d720*/  @P3 LDG.E.U16 R200, desc[UR6][R8.64] ;  /* 0x0000000608c83981 */ /* 0x0008e2000c1e1500 */
[----:B------:R-:W-:-:S02]  /*d730*/  PRMT R22, RZ, 0x7610, R22 ;  /* 0x00007610ff167816 */ /* 0x000fc40000000016 */
[----:B------:R-:W-:Y:S01]  /*d740*/  ISETP.GT.AND P3, PT, R16, 0x1f, PT ;  /* 0x0000001f1000780c */ /* 0x000fe20003f64270 */
[----:B----4-:R-:W-:Y:S02]  /*d750*/  @P0 IMAD.MOV.U32 R9, RZ, RZ, R153 ;  /* 0x000000ffff090224 */ /* 0x010fe400078e0099 */
[----:B------:R-:W-:-:S05]  /*d760*/  @P0 IMAD.MOV.U32 R8, RZ, RZ, R152 ;  /* 0x000000ffff080224 */ /* 0x000fca00078e0098 */
[----:B------:R0:W4:Y:S01]  /*d770*/  @P0 LDG.E.U16 R23, desc[UR6][R8.64] ;  /* 0x0000000608170981 */ /* 0x000122000c1e1500 */
[----:B------:R-:W-:Y:S01]  /*d780*/  PRMT R21, RZ, 0x7610, R21 ;  /* 0x00007610ff157816 */ /* 0x000fe20000000015 */
[----:B0-----:R-:W-:Y:S02]  /*d790*/  @P1 IMAD.MOV.U32 R8, RZ, RZ, R0 ;  /* 0x000000ffff081224 */ /* 0x001fe400078e0000 */
[----:B------:R-:W-:Y:S01]  /*d7a0*/  @P1 IMAD.MOV.U32 R9, RZ, RZ, R12 ;  /* 0x000000ffff091224 */ /* 0x000fe200078e000c */
[----:B------:R-:W-:Y:S01]  /*d7b0*/  PRMT R231, RZ, 0x7610, R231 ;  /* 0x00007610ffe77816 */ /* 0x000fe200000000e7 */
[----:B------:R-:W4:Y:S04]  /*d7c0*/  LDL R12, [R1+0x6f8] ;  /* 0x0006f800010c7983 */ /* 0x000f280000100800 */
[----:B------:R0:W4:Y:S04]  /*d7d0*/  @P1 LDG.E.U16 R22, desc[UR6][R8.64] ;  /* 0x0000000608161981 */ /* 0x000128000c1e1500 */
[----:B------:R-:W4:Y:S01]  /*d7e0*/  LDL R0, [R1+0x6fc] ;  /* 0x0006fc0001007983 */ /* 0x000f220000100800 */
[----:B0-----:R-:W-:-:S02]  /*d7f0*/  @P2 IMAD.MOV.U32 R8, RZ, RZ, R3 ;  /* 0x000000ffff082224 */ /* 0x001fc400078e0003 */
[----:B------:R-:W-:Y:S01]  /*d800*/  @P2 IMAD.MOV.U32 R9, RZ, RZ, R10 ;  /* 0x000000ffff092224 */ /* 0x000fe200078e000a */
[----:B------:R-:W-:Y:S01]  /*d810*/  ISETP.GT.AND P0, PT, R16, 0x20, PT ;  /* 0x000000201000780c */ /* 0x000fe20003f04270 */
[----:B------:R-:W4:Y:S04]  /*d820*/  LDL R10, [R1+0x6f0] ;  /* 0x0006f000010a7983 */ /* 0x000f280000100800 */
[----:B------:R2:W4:Y:S04]  /*d830*/  @P2 LDG.E.U16 R21, desc[UR6][R8.64] ;  /* 0x0000000608152981 */ /* 0x000528000c1e1500 */
[----:B------:R-:W4:Y:S01]  /*d840*/  LDL R3, [R1+0x6f4] ;  /* 0x0006f40001037983 */ /* 0x000f220000100800 */
[----:B--2---:R-:W-:-:S03]  /*d850*/  @P3 IMAD.MOV.U32 R9, RZ, RZ, R13 ;  /* 0x000000ffff093224 */ /* 0x004fc600078e000d */
[----:B------:R-:W2:Y:S01]  /*d860*/  LDL R13, [R1+0x6e8] ;  /* 0x0006e800010d7983 */ /* 0x000ea20000100800 */
[----:B---3--:R-:W-:-:S03]  /*d870*/  @P3 IMAD.MOV.U32 R8, RZ, RZ, R11 ;  /* 0x000000ffff083224 */ /* 0x008fc600078e000b */
[----:B------:R-:W3:Y:S04]  /*d880*/  LDL R11, [R1+0x6ec] ;  /* 0x0006ec00010b7983 */ /* 0x000ee80000100800 */
[----:B------:R4:W2:Y:S02]  /*d890*/  @P3 LDG.E.U16 R231, desc[UR6][R8.64] ;  /* 0x0000000608e73981 */ /* 0x0008a4000c1e1500 */
[----:B----4-:R-:W-:Y:S02]  /*d8a0*/  @P0 IMAD.MOV.U32 R9, RZ, RZ, R12 ;  /* 0x000000ffff090224 */ /* 0x010fe400078e000c */
[----:B------:R-:W-:Y:S01]  /*d8b0*/  @P0 IMAD.MOV.U32 R8, RZ, RZ, R0 ;  /* 0x000000ffff080224 */ /* 0x000fe200078e0000 */
[----:B--2---:R-:W-:Y:S04]  /*d8c0*/  STL [R1+0x8e0], R231 ;  /* 0x0008e0e701007387 */ /* 0x004fe80000100800 */
[----:B------:R-:W2:Y:S04]  /*d8d0*/  LDL R12, [R1+0x6e0] ;  /* 0x0006e000010c7983 */ /* 0x000ea80000100800 */
[----:B------:R-:W4:Y:S01]  /*d8e0*/  LDL R0, [R1+0x6e4] ;  /* 0x0006e40001007983 */ /* 0x000f220000100800 */
        /* <DEDUP_REMOVED lines=17> */
[----:B---3--:R-:W-:Y:S02]  /*da00*/  @P2 IMAD.MOV.U32 R8, RZ, RZ, R11 ;  /* 0x000000ffff082224 */ /* 0x008fe400078e000b */
[----:B------:R-:W-:Y:S01]  /*da10*/  @P2 IMAD.MOV.U32 R9, RZ, RZ, R13 ;  /* 0x000000ffff092224 */ /* 0x000fe200078e000d */
[----:B------:R-:W3:Y:S04]  /*da20*/  LDL R11, [R1+0x6cc] ;  /* 0x0006cc00010b7983 */ /* 0x000ee80000100800 */
[----:B------:R-:W3:Y:S04]  /*da30*/  LDL R13, [R1+0x6c8] ;  /* 0x0006c800010d7983 */ /* 0x000ee80000100800 */
[----:B------:R2:W3:Y:S02]  /*da40*/  @P2 LDG.E.U16 R190, desc[UR6][R8.64] ;  /* 0x0000000608be2981 */ /* 0x0004e4000c1e1500 */
[----:B--2---:R-:W-:-:S02]  /*da50*/  @P3 IMAD.MOV.U32 R9, RZ, RZ, R12 ;  /* 0x000000ffff093224 */ /* 0x004fc400078e000c */
[----:B------:R-:W2:Y:S01]  /*da60*/  LDL R12, [R1+0x6c0] ;  /* 0x0006c000010c7983 */ /* 0x000ea20000100800 */
[----:B----4-:R-:W-:-:S03]  /*da70*/  @P3 IMAD.MOV.U32 R8, RZ, RZ, R0 ;  /* 0x000000ffff083224 */ /* 0x010fc600078e0000 */
[----:B------:R-:W4:Y:S01]  /*da80*/  LDL R0, [R1+0x6c4] ;  /* 0x0006c40001007983 */ /* 0x000f220000100800 */
[C---:B------:R-:W-:Y:S02]  /*da90*/  ISETP.GT.AND P0, PT, R16.reuse, 0x24, PT ;  /* 0x000000241000780c */ /* 0x040fe40003f04270 */
[----:B------:R-:W-:Y:S02]  /*daa0*/  PRMT R199, RZ, 0x7610, R199 ;  /* 0x00007610ffc77816 */ /* 0x000fe400000000c7 */
[C---:B------:R-:W-:Y:S02]  /*dab0*/  ISETP.GT.AND P1, PT, R16.reuse, 0x25, PT ;  /* 0x000000251000780c */ /* 0x040fe40003f24270 */
[----:B------:R-:W-:Y:S02]  /*dac0*/  PRMT R20, RZ, 0x7610, R20 ;  /* 0x00007610ff147816 */ /* 0x000fe40000000014 */
[----:B------:R-:W-:Y:S01]  /*dad0*/  ISETP.GT.AND P2, PT, R16, 0x26, PT ;  /* 0x000000261000780c */ /* 0x000fe20003f44270 */
[----:B------:R0:W4:Y:S01]  /*dae0*/  @P3 LDG.E.U16 R199, desc[UR6][R8.64] ;  /* 0x0000000608c73981 */ /* 0x000122000c1e1500 */
[----:B------:R-:W-:-:S02]  /*daf0*/  PRMT R19, RZ, 0x7610, R19 ;  /* 0x00007610ff137816 */ /* 0x000fc40000000013 */
[----:B------:R-:W-:Y:S01]  /*db00*/  ISETP.GT.AND P3, PT, R16, 0x27, PT ;  /* 0x000000271000780c */ /* 0x000fe20003f64270 */
[----:B0-----:R-:W-:Y:S02]  /*db10*/  @P0 IMAD.MOV.U32 R9, RZ, RZ, R22 ;  /* 0x000000ffff090224 */ /* 0x001fe400078e0016 */
        /* <DEDUP_REMOVED lines=9> */
[----:B---3--:R-:W-:-:S02]  /*dbb0*/  @P2 IMAD.MOV.U32 R8, RZ, RZ, R11 ;  /* 0x000000ffff082224 */ /* 0x008fc400078e000b */
[----:B------:R-:W-:Y:S01]  /*dbc0*/  @P2 IMAD.MOV.U32 R9, RZ, RZ, R13 ;  /* 0x000000ffff092224 */ /* 0x000fe200078e000d */
[----:B------:R-:W3:Y:S04]  /*dbd0*/  LDL R11, [R1+0x6b4] ;  /* 0x0006b400010b7983 */ /* 0x000ee80000100800 */
[----:B------:R2:W3:Y:S04]  /*dbe0*/  @P2 LDG.E.U16 R18, desc[UR6][R8.64] ;  /* 0x0000000608122981 */ /* 0x0004e8000c1e1500 */
[----:B------:R-:W3:Y:S01]  /*dbf0*/  LDL R13, [R1+0x6b0] ;  /* 0x0006b000010d7983 */ /* 0x000ee20000100800 */
[----:B--2---:R-:W-:Y:S01]  /*dc00*/  @P3 IMAD.MOV.U32 R9, RZ, RZ, R12 ;  /* 0x000000ffff093224 */ /* 0x004fe200078e000c */
[----:B------:R-:W-:-:S02]  /*dc10*/  ISETP.GT.AND P0, PT, R16, 0x28, PT ;  /* 0x000000281000780c */ /* 0x000fc40003f04270 */
[----:B------:R-:W2:Y:S01]  /*dc20*/  LDL R12, [R1+0x6a8] ;  /* 0x0006a800010c7983 */ /* 0x000ea20000100800 */
[----:B----4-:R-:W-:-:S03]  /*dc30*/  @P3 IMAD.MOV.U32 R8, RZ, RZ, R0 ;  /* 0x000000ffff083224 */ /* 0x010fc600078e0000 */
[----:B------:R-:W4:Y:S04]  /*dc40*/  LDL R0, [R1+0x6ac] ;  /* 0x0006ac0001007983 */ /* 0x000f280000100800 */
[----:B------:R0:W3:Y:S03]  /*dc50*/  @P3 LDG.E.U16 R229, desc[UR6][R8.64] ;  /* 0x0000000608e53981 */ /* 0x0000e6000c1e1500 */
[----:B0-----:R-:W-:Y:S02]  /*dc60*/  @P0 IMAD.MOV.U32 R9, RZ, RZ, R10 ;  /* 0x000000ffff090224 */ /* 0x001fe400078e000a */
[----:B------:R-:W-:Y:S01]  /*dc70*/  @P0 IMAD.MOV.U32 R8, RZ, RZ, R3 ;  /* 0x000000ffff080224 */ /* 0x000fe200078e0003 */
[----:B---3--:R-:W-:Y:S04]  /*dc80*/  STL [R1+0x8e4], R229 ;  /* 0x0008e4e501007387 */ /* 0x008fe80000100800 */
[----:B------:R0:W-:Y:S04]  /*dc90*/  STL [R1+0x38], R19 ;  /* 0x0000381301007387 */ /* 0x0001e80000100800 */
[----:B0-----:R-:W3:Y:S04]  /*dca0*/  LDL R19, [R1+0x6a0] ;  /* 0x0006a00001137983 */ /* 0x001ee80000100800 */
[----:B------:R0:W-:Y:S04]  /*dcb0*/  STL [R1+0x34], R18 ;  /* 0x0000341201007387 */ /* 0x0001e80000100800 */
[----:B------:R-:W3:Y:S04]  /*dcc0*/  LDL R10, [R1+0x698] ;  /* 0x00069800010a7983 */ /* 0x000ee80000100800 */
[----:B------:R-:W3:Y:S04]  /*dcd0*/  LDL R3, [R1+0x69c] ;  /* 0x00069c0001037983 */ /* 0x000ee80000100800 */
[----:B0-----:R-:W3:Y:S01]  /*dce0*/  LDL R18, [R1+0x6a4] ;  /* 0x0006a40001127983 */ /* 0x001ee20000100800 */
[----:B------:R-:W-:-:S02]  /*dcf0*/  ISETP.GT.AND P1, PT, R16, 0x29, PT ;  /* 0x000000291000780c */ /* 0x000fc40003f24270 */
[----:B------:R-:W-:Y:S01]  /*dd00*/  PRMT R161, RZ, 0x7610, R161 ;  /* 0x00007610ffa17816 */ /* 0x000fe200000000a1 */
[----:B------:R-:W-:Y:S01]  /*dd10*/  STL [R1+0x3c], R20 ;  /* 0x00003c1401007387 */ /* 0x000fe20000100800 */
[----:B------:R-:W-:-:S04]  /*dd20*/  ISETP.GT.AND P2, PT, R16, 0x2a, PT ;  /* 0x0000002a1000780c */ /* 0x000fc80003f44270 */
[----:B------:R0:W3:Y:S01]  /*dd30*/  @P0 LDG.E.U16 R161, desc[UR6][R8.64] ;  /* 0x0000000608a10981 */ /* 0x0000e2000c1e1500 */
[----:B------:R-:W-:Y:S02]  /*dd40*/  PRMT R177, RZ, 0x7610, R177 ;  /* 0x00007610ffb17816 */ /* 0x000fe400000000b1 */
[----:B------:R-:W-:Y:S02]  /*dd50*/  ISETP.GT.AND P3, PT, R16, 0x2b, PT ;  /* 0x0000002b1000780c */ /* 0x000fe40003f64270 */
[----:B0-----:R-:W-:Y:S02]  /*dd60*/  @P1 IMAD.MOV.U32 R8, RZ, RZ, R11 ;  /* 0x000000ffff081224 */ /* 0x001fe400078e000b */
[----:B------:R-:W-:Y:S01]  /*dd70*/  @P1 IMAD.MOV.U32 R9, RZ, RZ, R13 ;  /* 0x000000ffff091224 */ /* 0x000fe200078e000d */
[----:B------:R-:W3:Y:S04]  /*dd80*/  LDL R11, [R1+0x694] ;  /* 0x00069400010b7983 */ /* 0x000ee80000100800 */
[----:B------:R-:W3:Y:S01]  /*dd90*/  LDL R13, [R1+0x690] ;  /* 0x00069000010d7983 */ /* 0x000ee20000100800 */
[----:B------:R-:W-:-:S02]  /*dda0*/  PRMT R211, RZ, 0x7610, R211 ;  /* 0x00007610ffd37816 */ /* 0x000fc400000000d3 */
[----:B------:R-:W-:Y:S01]  /*ddb0*/  ISETP.GT.AND P0, PT, R16, 0x2c, PT ;  /* 0x0000002c1000780c */ /* 0x000fe20003f04270 */
[----:B------:R4:W3:Y:S01]  /*ddc0*/  @P1 LDG.E.U16 R177, desc[UR6][R8.64] ;  /* 0x0000000608b11981 */ /* 0x0008e2000c1e1500 */
[----:B------:R-:W-:Y:S01]  /*ddd0*/  PRMT R198, RZ, 0x7610, R198 ;  /* 0x00007610ffc67816 */ /* 0x000fe200000000c6 */
[----:B----4-:R-:W-:Y:S02]  /*dde0*/  @P2 IMAD.MOV.U32 R8, RZ, RZ, R0 ;  /* 0x000000ffff082224 */ /* 0x010fe400078e0000 */
[----:B--2---:R-:W-:Y:S01]  /*ddf0*/  @P2 IMAD.MOV.U32 R9, RZ, RZ, R12 ;  /* 0x000000ffff092224 */ /* 0x004fe200078e000c */
[----:B------:R-:W2:Y:S04]  /*de00*/  LDL R0, [R1+0x68c] ;  /* 0x00068c0001007983 */ /* 0x000ea80000100800 */
[----:B------:R-:W4:Y:S04]  /*de10*/  LDL R12, [R1+0x688] ;  /* 0x00068800010c7983 */ /* 0x000f280000100800 */
[----:B------:R3:W4:Y:S02]  /*de20*/  @P2 LDG.E.U16 R211, desc[UR6][R8.64] ;  /* 0x0000000608d32981 */ /* 0x000724000c1e1500 */
[----:B---3--:R-:W-:-:S02]  /*de30*/  @P3 IMAD.MOV.U32 R9, RZ, RZ, R19 ;  /* 0x000000ffff093224 */ /* 0x008fc400078e0013 */
[----:B------:R-:W-:-:S05]  /*de40*/  @P3 IMAD.MOV.U32 R8, RZ, RZ, R18 ;  /* 0x000000ffff083224 */ /* 0x000fca00078e0012 */
[----:B------:R0:W3:Y:S02]  /*de50*/  @P3 LDG.E.U16 R198, desc[UR6][R8.64] ;  /* 0x0000000608c63981 */ /* 0x0000e4000c1e1500 */
[----:B0-----:R-:W-:Y:S02]  /*de60*/  @P0 IMAD.MOV.U32 R8, RZ, RZ, R3 ;  /* 0x000000ffff080224 */ /* 0x001fe400078e0003 */
[----:B------:R-:W-:Y:S01]  /*de70*/  @P0 IMAD.MOV.U32 R9, RZ, RZ, R10 ;  /* 0x000000ffff090224 */ /* 0x000fe200078e000a */
[----:B------:R-:W3:Y:S04]  /*de80*/  LDL R3, [R1+0x684] ;  /* 0x0006840001037983 */ /* 0x000ee80000100800 */
[----:B------:R-:W3:Y:S01]  /*de90*/  LDL R10, [R1+0x680] ;  /* 0x00068000010a7983 */ /* 0x000ee20000100800 */
[----:B------:R-:W-:-:S02]  /*dea0*/  ISETP.GT.AND P1, PT, R16, 0x2d, PT ;  /* 0x0000002d1000780c */ /* 0x000fc40003f24270 */
[----:B------:R-:W-:Y:S02]  /*deb0*/  PRMT R17, RZ, 0x7610, R17 ;  /* 0x00007610ff117816 */ /* 0x000fe40000000011 */
[----:B------:R-:W-:Y:S02]  /*dec0*/  ISETP.GT.AND P2, PT, R16, 0x2e, PT ;  /* 0x0000002e1000780c */ /* 0x000fe40003f44270 */
[----:B------:R-:W-:Y:S02]  /*ded0*/  PRMT R14, RZ, 0x7610, R14 ;  /* 0x00007610ff0e7816 */ /* 0x000fe4000000000e */
[----:B------:R0:W3:Y:S05]  /*dee0*/  @P0 LDG.E.U16 R17, desc[UR6][R8.64] ;  /* 0x0000000608110981 */ /* 0x0000ea000c1e1500 */
[----:B0-----:R-:W-:-:S02]  /*def0*/  @P1 IMAD.MOV.U32 R8, RZ, RZ, R11 ;  /* 0x000000ffff081224 */ /* 0x001fc400078e000b */
[----:B------:R-:W-:Y:S01]  /*df00*/  @P1 IMAD.MOV.U32 R9, RZ, RZ, R13 ;  /* 0x000000ffff091224 */ /* 0x000fe200078e000d */
[----:B------:R-:W-:Y:S01]  /*df10*/  PRMT R231, RZ, 0x7610, R231 ;  /* 0x00007610ffe77816 */ /* 0x000fe200000000e7 */
[----:B------:R-:W3:Y:S04]  /*df20*/  LDL R13, [R1+0x678] ;  /* 0x00067800010d7983 */ /* 0x000ee80000100800 */
[----:B------:R2:W3:Y:S01]  /*df30*/  @P1 LDG.E.U16 R14, desc[UR6][R8.64] ;  /* 0x00000006080e1981 */ /* 0x0004e2000c1e1500 */
[----:B------:R-:W-:Y:S02]  /*df40*/  ISETP.GT.AND P3, PT, R16, 0x2f, PT ;  /* 0x0000002f1000780c */ /* 0x000fe40003f64270 */
[----:B------:R-:W-:Y:S01]  /*df50*/  PRMT R227, RZ, 0x7610, R227 ;  /* 0x00007610ffe37816 */ /* 0x000fe200000000e3 */
[----:B------:R-:W3:Y:S01]  /*df60*/  LDL R11, [R1+0x67c] ;  /* 0x00067c00010b7983 */ /* 0x000ee20000100800 */
[----:B--2---:R-:W-:-:S02]  /*df70*/  @P2 IMAD.MOV.U32 R8, RZ, RZ, R0 ;  /* 0x000000ffff082224 */ /* 0x004fc400078e0000 */
[----:B----4-:R-:W-:-:S05]  /*df80*/  @P2 IMAD.MOV.U32 R9, RZ, RZ, R12 ;  /* 0x000000ffff092224 */ /* 0x010fca00078e000c */
[----:B------:R3:W2:Y:S02]  /*df90*/  @P2 LDG.E.U16 R231, desc[UR6][R8.64] ;  /* 0x0000000608e72981 */ /* 0x0006a4000c1e1500 */
[----:B---3--:R-:W-:Y:S02]  /*dfa0*/  @P3 IMAD.MOV.U32 R8, RZ, RZ, R3 ;  /* 0x000000ffff083224 */ /* 0x008fe400078e0003 */
[----:B------:R-:W-:-:S05]  /*dfb0*/  @P3 IMAD.MOV.U32 R9, RZ, RZ, R10 ;  /* 0x000000ffff093224 */ /* 0x000fca00078e000a */
[----:B------:R0:W3:Y:S04]  /*dfc0*/  @P3 LDG.E.U16 R227, desc[UR6][R8.64] ;  /* 0x0000000608e33981 */ /* 0x0000e8000c1e1500 */
[----:B------:R1:W-:Y:S04]  /*dfd0*/  STL [R1+0x30], R17 ;  /* 0x0000301101007387 */ /* 0x0003e80000100800 */
[----:B-1----:R-:W4:Y:S04]  /*dfe0*/  LDL R17, [R1+0x670] ;  /* 0x0006700001117983 */ /* 0x002f280000100800 */
[----:B------:R1:W-:Y:S04]  /*dff0*/  STL [R1+0x2c], R14 ;  /* 0x00002c0e01007387 */ /* 0x0003e80000100800 */
[----:B------:R-:W4:Y:S04]  /*e000*/  LDL R12, [R1+0x668] ;  /* 0x00066800010c7983 */ /* 0x000f280000100800 */
[----:B------:R-:W4:Y:S04]  /*e010*/  LDL R0, [R1+0x66c] ;  /* 0x00066c0001007983 */ /* 0x000f280000100800 */
[----:B-1----:R-:W4:Y:S01]  /*e020*/  LDL R14, [R1+0x674] ;  /* 0x00067400010e7983 */ /* 0x002f220000100800 */
[----:B------:R-:W-:-:S03]  /*e030*/  ISETP.GT.AND P0, PT, R16, 0x30, PT ;  /* 0x000000301000780c */ /* 0x000fc60003f04270 */
[----:B--2---:R-:W-:Y:S04]  /*e040*/  STL [R1+0x8e8], R231 ;  /* 0x0008e8e701007387 */ /* 0x004fe80000100800 */
[----:B------:R-:W2:Y:S04]  /*e050*/  LDL R10, [R1+0x660] ;  /* 0x00066000010a7983 */ /* 0x000ea80000100800 */
[----:B------:R-:W2:Y:S02]  /*e060*/  LDL R3, [R1+0x664] ;  /* 0x0006640001037983 */ /* 0x000ea40000100800 */
[----:B0-----:R-:W-:-:S02]  /*e070*/  @P0 IMAD.MOV.U32 R9, RZ, RZ, R13 ;  /* 0x000000ffff090224 */ /* 0x001fc400078e000d */
[----:B---3--:R0:W-:Y:S04]  /*e080*/  STL [R1+0x8ec], R227 ;  /* 0x0008ece301007387 */ /* 0x0081e80000100800 */
[----:B------:R-:W3:Y:S01]  /*e090*/  LDL R13, [R1+0x658] ;  /* 0x00065800010d7983 */ /* 0x000ee20000100800 */
[C---:B------:R-:W-:Y:S01]  /*e0a0*/  ISETP.GT.AND P1, PT, R16.reuse, 0x31, PT ;  /* 0x000000311000780c */ /* 0x040fe20003f24270 */
[----:B------:R-:W-:Y:S01]  /*e0b0*/  @P0 IMAD.MOV.U32 R8, RZ, RZ, R11 ;  /* 0x000000ffff080224 */ /* 0x000fe200078e000b */
[----:B------:R-:W-:Y:S01]  /*e0c0*/  PRMT R160, RZ, 0x7610, R160 ;  /* 0x00007610ffa07816 */ /* 0x000fe200000000a0 */
[----:B------:R-:W3:Y:S01]  /*e0d0*/  LDL R11, [R1+0x65c] ;  /* 0x00065c00010b7983 */ /* 0x000ee20000100800 */
[----:B------:R-:W-:Y:S02]  /*e0e0*/  ISETP.GT.AND P2, PT, R16, 0x32, PT ;  /* 0x000000321000780c */ /* 0x000fe40003f44270 */
[----:B------:R-:W-:-:S02]  /*e0f0*/  PRMT R176, RZ, 0x7610, R176 ;  /* 0x00007610ffb07816 */ /* 0x000fc400000000b0 */
[----:B------:R-:W-:Y:S01]  /*e100*/  ISETP.GT.AND P3, PT, R16, 0x33, PT ;  /* 0x000000331000780c */ /* 0x000fe20003f64270 */
[----:B------:R4:W3:Y:S01]  /*e110*/  @P0 LDG.E.U16 R160, desc[UR6][R8.64] ;  /* 0x0000000608a00981 */ /* 0x0008e2000c1e1500 */
[----:B------:R-:W-:-:S03]  /*e120*/  PRMT R192, RZ, 0x7610, R192 ;  /* 0x00007610ffc07816 */ /* 0x000fc600000000c0 */
[----:B----4-:R-:W-:Y:S02]  /*e130*/  @P1 IMAD.MOV.U32 R9, RZ, RZ, R17 ;  /* 0x000000ffff091224 */ /* 0x010fe400078e0011 */
[----:B------:R-:W-:Y:S01]  /*e140*/  @P1 IMAD.MOV.U32 R8, RZ, RZ, R14 ;  /* 0x000000ffff081224 */ /* 0x000fe200078e000e */
[----:B------:R-:W-:Y:S01]  /*e150*/  ISETP.GT.AND P0, PT, R16, 0x34, PT ;  /* 0x000000341000780c */ /* 0x000fe20003f04270 */
[----:B------:R-:W4:Y:S04]  /*e160*/  LDL R14, [R1+0x640] ;  /* 0x00064000010e7983 */ /* 0x000f280000100800 */
[----:B------:R1:W4:Y:S02]  /*e170*/  @P1 LDG.E.U16 R176, desc[UR6][R8.64] ;  /* 0x0000000608b01981 */ /* 0x000324000c1e1500 */
[----:B-1----:R-:W-:-:S02]  /*e180*/  @P2 IMAD.MOV.U32 R8, RZ, RZ, R0 ;  /* 0x000000ffff082224 */ /* 0x002fc400078e0000 */
[----:B------:R-:W-:Y:S01]  /*e190*/  @P2 IMAD.MOV.U32 R9, RZ, RZ, R12 ;  /* 0x000000ffff092224 */ /* 0x000fe200078e000c */
[----:B------:R-:W4:Y:S04]  /*e1a0*/  LDL R0, [R1+0x654] ;  /* 0x0006540001007983 */ /* 0x000f280000100800 */
[----:B------:R-:W4:Y:S04]  /*e1b0*/  LDL R12, [R1+0x650] ;  /* 0x00065000010c7983 */ /* 0x000f280000100800 */
[----:B------:R2:W4:Y:S01]  /*e1c0*/  @P2 LDG.E.U16 R192, desc[UR6][R8.64] ;  /* 0x0000000608c02981 */ /* 0x000522000c1e1500 */
[----:B------:R-:W-:Y:S01]  /*e1d0*/  PRMT R197, RZ, 0x7610, R197 ;  /* 0x00007610ffc57816 */ /* 0x000fe200000000c5 */
[----:B--2---:R-:W-:-:S02]  /*e1e0*/  @P3 IMAD.MOV.U32 R8, RZ, RZ, R3 ;  /* 0x000000ffff083224 */ /* 0x004fc400078e0003 */
[----:B------:R-:W-:Y:S01]  /*e1f0*/  @P3 IMAD.MOV.U32 R9, RZ, RZ, R10 ;  /* 0x000000ffff093224 */ /* 0x000fe200078e000a */
[----:B------:R-:W2:Y:S04]  /*e200*/  LDL R3, [R1+0x64c] ;  /* 0x00064c0001037983 */ /* 0x000ea80000100800 */
[----:B------:R-:W2:Y:S04]  /*e210*/  LDL R10, [R1+0x648] ;  /* 0x00064800010a7983 */ /* 0x000ea80000100800 */
[----:B------:R3:W2:Y:S02]  /*e220*/  @P3 LDG.E.U16 R197, desc[UR6][R8.64] ;  /* 0x0000000608c53981 */ /* 0x0006a4000c1e1500 */
[----:B---3--:R-:W-:-:S02]  /*e230*/  @P0 IMAD.MOV.U32 R9, RZ, RZ, R13 ;  /* 0x000000ffff090224 */ /* 0x008fc400078e000d */
[----:B------:R-:W3:Y:S01]  /*e240*/  LDL R13, [R1+0x644] ;  /* 0x00064400010d7983 */ /* 0x000ee20000100800 */
[C---:B------:R-:W-:Y:S01]  /*e250*/  ISETP.GT.AND P1, PT, R16.reuse, 0x35, PT ;  /* 0x000000351000780c */ /* 0x040fe20003f24270 */
[----:B------:R-:W-:Y:S01]  /*e260*/  @P0 IMAD.MOV.U32 R8, RZ, RZ, R11 ;  /* 0x000000ffff080224 */ /* 0x000fe200078e000b */
[----:B------:R-:W-:Y:S01]  /*e270*/  PRMT R15, RZ, 0x7610, R15 ;  /* 0x00007610ff0f7816 */ /* 0x000fe2000000000f */
[----:B------:R-:W3:Y:S01]  /*e280*/  LDL R11, [R1+0x63c] ;  /* 0x00063c00010b7983 */ /* 0x000ee20000100800 */
[----:B------:R-:W-:Y:S02]  /*e290*/  ISETP.GT.AND P2, PT, R16, 0x36, PT ;  /* 0x000000361000780c */ /* 0x000fe40003f44270 */
[----:B0-----:R-:W-:Y:S02]  /*e2a0*/  PRMT R227, RZ, 0x7610, R227 ;  /* 0x00007610ffe37816 */ /* 0x001fe400000000e3 */
[----:B------:R4:W3:Y:S01]  /*e2b0*/  @P0 LDG.E.U16 R15, desc[UR6][R8.64] ;  /* 0x00000006080f0981 */ /* 0x0008e2000c1e1500 */
[----:B------:R-:W-:-:S02]  /*e2c0*/  PRMT R234, RZ, 0x7610, R234 ;  /* 0x00007610ffea7816 */ /* 0x000fc400000000ea */
[----:B------:R-:W-:Y:S02]  /*e2d0*/  ISETP.GT.AND P3, PT, R16, 0x37, PT ;  /* 0x000000371000780c */ /* 0x000fe40003f64270 */
[----:B------:R-:W-:Y:S01]  /*e2e0*/  PRMT R224, RZ, 0x7610, R224 ;  /* 0x00007610ffe07816 */ /* 0x000fe200000000e0 */
[----:B----4-:R-:W-:Y:S02]  /*e2f0*/  @P1 IMAD.MOV.U32 R8, RZ, RZ, R0 ;  /* 0x000000ffff081224 */ /* 0x010fe400078e0000 */
[----:B------:R-:W4:Y:S01]  /*e300*/  LDL R0, [R1+0x634] ;  /* 0x0006340001007983 */ /* 0x000f220000100800 */
[----:B------:R-:W-:-:S03]  /*e310*/  @P1 IMAD.MOV.U32 R9, RZ, RZ, R12 ;  /* 0x000000ffff091224 */ /* 0x000fc600078e000c */
[----:B------:R-:W4:Y:S04]  /*e320*/  LDL R12, [R1+0x638] ;  /* 0x00063800010c7983 */ /* 0x000f280000100800 */
[----:B------:R2:W4:Y:S02]  /*e330*/  @P1 LDG.E.U16 R227, desc[UR6][R8.64] ;  /* 0x0000000608e31981 */ /* 0x000524000c1e1500 */
[----:B--2---:R-:W-:Y:S02]  /*e340*/  @P2 IMAD.MOV.U32 R8, RZ, RZ, R3 ;  /* 0x000000ffff082224 */ /* 0x004fe400078e0003 */
[----:B------:R-:W-:-:S05]  /*e350*/  @P2 IMAD.MOV.U32 R9, RZ, RZ, R10 ;  /* 0x000000ffff092224 */ /* 0x000fca00078e000a */
[----:B------:R0:W2:Y:S02]  /*e360*/  @P2 LDG.E.U16 R234, desc[UR6][R8.64] ;  /* 0x0000000608ea2981 */ /* 0x0000a4000c1e1500 */
[----:B0-----:R-:W-:Y:S02]  /*e370*/  @P3 IMAD.MOV.U32 R9, RZ, RZ, R14 ;  /* 0x000000ffff093224 */ /* 0x001fe400078e000e */
[----:B---3--:R-:W-:-:S05]  /*e380*/  @P3 IMAD.MOV.U32 R8, RZ, RZ, R13 ;  /* 0x000000ffff083224 */ /* 0x008fca00078e000d */
[----:B------:R0:W3:Y:S01]  /*e390*/  @P3 LDG.E.U16 R224, desc[UR6][R8.64] ;  /* 0x0000000608e03981 */ /* 0x0000e2000c1e1500 */
[----:B------:R-:W-:-:S13]  /*e3a0*/  ISETP.GT.AND P0, PT, R16, 0x38, PT ;  /* 0x000000381000780c */ /* 0x000fda0003f04270 */
[----:B0-----:R-:W-:Y:S01]  /*e3b0*/  @P0 IMAD.MOV.U32 R8, RZ, RZ, R11 ;  /* 0x000000ffff080224 */ /* 0x001fe200078e000b */
[----:B----4-:R-:W-:Y:S04]  /*e3c0*/  STL [R1+0x8f0], R227 ;  /* 0x0008f0e301007387 */ /* 0x010fe80000100800 */
[----:B------:R-:W4:Y:S04]  /*e3d0*/  LDL R10, [R1+0x630] ;  /* 0x00063000010a7983 */ /* 0x000f280000100800 */
[----:B------:R-:W4:Y:S04]  /*e3e0*/  LDL R3, [R1+0x62c] ;  /* 0x00062c0001037983 */ /* 0x000f280000100800 */
[----:B--2---:R-:W-:Y:S04]  /*e3f0*/  STL [R1+0x8f4], R234 ;  /* 0x0008f4ea01007387 */ /* 0x004fe80000100800 */
[----:B------:R0:W-:Y:S04]  /*e400*/  STL [R1+0x28], R15 ;  /* 0x0000280f01007387 */ /* 0x0001e80000100800 */
[----:B------:R-:W2:Y:S04]  /*e410*/  LDL R14, [R1+0x620] ;  /* 0x00062000010e7983 */ /* 0x000ea80000100800 */
[----:B------:R-:W2:Y:S04]  /*e420*/  LDL R13, [R1+0x624] ;  /* 0x00062400010d7983 */ /* 0x000ea80000100800 */
[----:B0-----:R-:W2:Y:S01]  /*e430*/  LDL R15, [R1+0x628] ;  /* 0x00062800010f7983 */ /* 0x001ea20000100800 */
[----:B------:R-:W-:-:S03]  /*e440*/  @P0 IMAD.MOV.U32 R9, RZ, RZ, R12 ;  /* 0x000000ffff090224 */ /* 0x000fc600078e000c */
[----:B---3--:R-:W-:Y:S04]  /*e450*/  STL [R1+0x8f8], R224 ;  /* 0x0008f8e001007387 */ /* 0x008fe80000100800 */
[----:B------:R-:W3:Y:S04]  /*e460*/  LDL R12, [R1+0x618] ;  /* 0x00061800010c7983 */ /* 0x000ee80000100800 */
[----:B------:R-:W3:Y:S01]  /*e470*/  LDL R11, [R1+0x61c] ;  /* 0x00061c00010b7983 */ /* 0x000ee20000100800 */
[----:B------:R-:W-:Y:S02]  /*e480*/  ISETP.GT.AND P1, PT, R16, 0x39, PT ;  /* 0x000000391000780c */ /* 0x000fe40003f24270 */
[----:B------:R-:W-:-:S02]  /*e490*/  PRMT R163, RZ, 0x7610, R163 ;  /* 0x00007610ffa37816 */ /* 0x000fc400000000a3 */
[C---:B------:R-:W-:Y:S02]  /*e4a0*/  ISETP.GT.AND P2, PT, R16.reuse, 0x3a, PT ;  /* 0x0000003a1000780c */ /* 0x040fe40003f44270 */
[----:B------:R-:W-:Y:S02]  /*e4b0*/  PRMT R179, RZ, 0x7610, R179 ;  /* 0x00007610ffb37816 */ /* 0x000fe400000000b3 */
[C---:B------:R-:W-:Y:S01]  /*e4c0*/  ISETP.GT.AND P3, PT, R16.reuse, 0x3b, PT ;  /* 0x0000003b1000780c */ /* 0x040fe20003f64270 */
[----:B------:R0:W3:Y:S01]  /*e4d0*/  @P0 LDG.E.U16 R163, desc[UR6][R8.64] ;  /* 0x0000000608a30981 */ /* 0x0000e2000c1e1500 */
[----:B------:R-:W-:Y:S02]  /*e4e0*/  PRMT R193, RZ, 0x7610, R193 ;  /* 0x00007610ffc17816 */ /* 0x000fe400000000c1 */
[----:B------:R-:W-:Y:S01]  /*e4f0*/  ISETP.GT.AND P0, PT, R16, 0x3c, PT ;  /* 0x0000003c1000780c */ /* 0x000fe20003f04270 */
[----:B0-----:R-:W-:Y:S01]  /*e500*/  @P1 IMAD.MOV.U32 R8, RZ, RZ, R0 ;  /* 0x000000ffff081224 */ /* 0x001fe200078e0000 */
[----:B------:R-:W-:Y:S01]  /*e510*/  PRMT R196, RZ, 0x7610, R196 ;  /* 0x00007610ffc47816 */ /* 0x000fe200000000c4 */
[----:B------:R-:W3:Y:S01]  /*e520*/  LDL R0, [R1+0x614] ;  /* 0x0006140001007983 */ /* 0x000ee20000100800 */
[----:B------:R-:W-:Y:S01]  /*e530*/  PRMT R234, RZ, 0x7610, R234 ;  /* 0x00007610ffea7816 */ /* 0x000fe200000000ea */
[----:B----4-:R-:W-:-:S02]  /*e540*/  @P1 IMAD.MOV.U32 R9, RZ, RZ, R10 ;  /* 0x000000ffff091224 */ /* 0x010fc400078e000a */
[----:B------:R-:W4:Y:S04]  /*e550*/  LDL R10, [R1+0x610] ;  /* 0x00061000010a7983 */ /* 0x000f280000100800 */
[----:B------:R0:W4:Y:S02]  /*e560*/  @P1 LDG.E.U16 R179, desc[UR6][R8.64] ;  /* 0x0000000608b31981 */ /* 0x000124000c1e1500 */
[----:B0-----:R-:W-:Y:S02]  /*e570*/  @P2 IMAD.MOV.U32 R8, RZ, RZ, R3 ;  /* 0x000000ffff082224 */ /* 0x001fe400078e0003 */
[----:B------:R-:W4:Y:S01]  /*e580*/  LDL R3, [R1+0x60c] ;  /* 0x00060c0001037983 */ /* 0x000f220000100800 */
[----:B--2---:R-:W-:-:S03]  /*e590*/  @P2 IMAD.MOV.U32 R9, RZ, RZ, R15 ;  /* 0x000000ffff092224 */ /* 0x004fc600078e000f */
[----:B------:R-:W2:Y:S04]  /*e5a0*/  LDL R15, [R1+0x608] ;  /* 0x00060800010f7983 */ /* 0x000ea80000100800 */
[----:B------:R0:W2:Y:S02]  /*e5b0*/  @P2 LDG.E.U16 R193, desc[UR6][R8.64] ;  /* 0x0000000608c12981 */ /* 0x0000a4000c1e1500 */
[----:B0-----:R-:W-:Y:S02]  /*e5c0*/  @P3 IMAD.MOV.U32 R8, RZ, RZ, R13 ;  /* 0x000000ffff083224 */ /* 0x001fe400078e000d */
[----:B------:R-:W-:Y:S01]  /*e5d0*/  @P3 IMAD.MOV.U32 R9, RZ, RZ, R14 ;  /* 0x000000ffff093224 */ /* 0x000fe200078e000e */
[----:B------:R-:W2:Y:S04]  /*e5e0*/  LDL R13, [R1+0x604] ;  /* 0x00060400010d7983 */ /* 0x000ea80000100800 */
[----:B------:R3:W2:Y:S04]  /*e5f0*/  @P3 LDG.E.U16 R196, desc[UR6][R8.64] ;  /* 0x0000000608c43981 */ /* 0x0006a8000c1e1500 */
[----:B------:R-:W2:Y:S01]  /*e600*/  LDL R14, [R1+0x600] ;  /* 0x00060000010e7983 */ /* 0x000ea20000100800 */
[----:B---3--:R-:W-:Y:S01]  /*e610*/  @P0 IMAD.MOV.U32 R9, RZ, RZ, R12 ;  /* 0x000000ffff090224 */ /* 0x008fe200078e000c */
[----:B------:R-:W-:-:S02]  /*e620*/  ISETP.GT.AND P1, PT, R16, 0x3d, PT ;  /* 0x0000003d1000780c */ /* 0x000fc40003f24270 */
[----:B------:R-:W3:Y:S01]  /*e630*/  LDL R12, [R1+0x5f8] ;  /* 0x0005f800010c7983 */ /* 0x000ee20000100800 */
[----:B------:R-:W-:-:S03]  /*e640*/  @P0 IMAD.MOV.U32 R8, RZ, RZ, R11 ;  /* 0x000000ffff080224 */ /* 0x000fc600078e000b */
[----:B------:R-:W3:Y:S04]  /*e650*/  LDL R11, [R1+0x5fc] ;  /* 0x0005fc00010b7983 */ /* 0x000ee80000100800 */
[----:B------:R0:W2:Y:S01]  /*e660*/  @P0 LDG.E.U16 R234, desc[UR6][R8.64] ;  /* 0x0000000608ea0981 */ /* 0x0000a2000c1e1500 */
[----:B------:R-:W-:Y:S02]  /*e670*/  ISETP.GT.AND P2, PT, R16, 0x3e, PT ;  /* 0x0000003e1000780c */ /* 0x000fe40003f44270 */
[----:B------:R-:W-:Y:S01]  /*e680*/  PRMT R231, RZ, 0x7610, R231 ;  /* 0x00007610ffe77816 */ /* 0x000fe200000000e7 */
[----:B0-----:R-:W-:Y:S02]  /*e690*/  @P1 IMAD.MOV.U32 R8, RZ, RZ, R0 ;  /* 0x000000ffff081224 */ /* 0x001fe400078e0000 */
[----:B----4-:R-:W-:-:S05]  /*e6a0*/  @P1 IMAD.MOV.U32 R9, RZ, RZ, R10 ;  /* 0x000000ffff091224 */ /* 0x010fca00078e000a */
[----:B------:R0:W4:Y:S03]  /*e6b0*/  @P1 LDG.E.U16 R231, desc[UR6][R8.64] ;  /* 0x0000000608e71981 */ /* 0x000126000c1e1500 */
[----:B0-----:R-:W-:Y:S01]  /*e6c0*/  @P2 IMAD.MOV.U32 R8, RZ, RZ, R3 ;  /* 0x000000ffff082224 */ /* 0x001fe200078e0003 */
[----:B--2---:R0:W-:Y:S04]  /*e6d0*/  STL [R1+0x8fc], R234 ;  /* 0x0008fcea01007387 */ /* 0x0041e80000100800 */
[----:B------:R-:W2:Y:S04]  /*e6e0*/  LDL R10, [R1+0x5f0] ;  /* 0x0005f000010a7983 */ /* 0x000ea80000100800 */
[----:B------:R-:W4:Y:S04]  /*e6f0*/  LDL R0, [R1+0x5f4] ;  /* 0x0005f40001007983 */ /* 0x000f280000100800 */
[----:B------:R-:W4:Y:S01]  /*e700*/  LDL R3, [R1+0x5ec] ;  /* 0x0005ec0001037983 */ /* 0x000f220000100800 */
[----:B------:R-:W-:Y:S01]  /*e710*/  ISETP.GT.AND P3, PT, R16, 0x3f, PT ;  /* 0x0000003f1000780c */ /* 0x000fe20003f64270 */
[----:B------:R-:W-:-:S02]  /*e720*/  @P2 IMAD.MOV.U32 R9, RZ, RZ, R15 ;  /* 0x000000ffff092224 */ /* 0x000fc400078e000f */
[----:B------:R-:W4:Y:S01]  /*e730*/  LDL R15, [R1+0x5e8] ;  /* 0x0005e800010f7983 */ /* 0x000f220000100800 */
[----:B------:R-:W-:Y:S02]  /*e740*/  PRMT R4, RZ, 0x7610, R4 ;  /* 0x00007610ff047816 */ /* 0x000fe40000000004 */
[----:B------:R-:W-:Y:S01]  /*e750*/  ISETP.GT.AND P0, PT, R16, 0x40, PT ;  /* 0x000000401000780c */ /* 0x000fe20003f04270 */
[----:B------:R-:W4:Y:S01]  /*e760*/  LDL R17, [R1+0x470] ;  /* 0x0004700001117983 */ /* 0x000f220000100800 */
[----:B------:R-:W-:-:S03]  /*e770*/  PRMT R222, RZ, 0x7610, R222 ;  /* 0x00007610ffde7816 */ /* 0x000fc600000000de */
[----:B------:R1:W4:Y:S01]  /*e780*/  @P2 LDG.E.U16 R4, desc[UR6][R8.64] ;  /* 0x0000000608042981 */ /* 0x000322000c1e1500 */
[C---:B------:R-:W-:Y:S02]  /*e790*/  ISETP.GT.AND P1, PT, R16.reuse, 0x41, PT ;  /* 0x000000411000780c */ /* 0x040fe40003f24270 */
[----:B------:R-:W-:Y:S01]  /*e7a0*/  PRMT R162, RZ, 0x7610, R162 ;  /* 0x00007610ffa27816 */ /* 0x000fe200000000a2 */
[----:B------:R-:W4:Y:S01]  /*e7b0*/  LDL R20, [R1+0x428] ;  /* 0x0004280001147983 */ /* 0x000f220000100800 */
[----:B------:R-:W-:Y:S02]  /*e7c0*/  PRMT R178, RZ, 0x7610, R178 ;  /* 0x00007610ffb27816 */ /* 0x000fe400000000b2 */
[----:B------:R-:W-:Y:S01]  /*e7d0*/  PRMT R194, RZ, 0x7610, R194 ;  /* 0x00007610ffc27816 */ /* 0x000fe200000000c2 */
[----:B------:R-:W4:Y:S01]  /*e7e0*/  LDL R19, [R1+0x42c] ;  /* 0x00042c0001137983 */ /* 0x000f220000100800 */
[----:B-1----:R-:W-:Y:S02]  /*e7f0*/  @P3 IMAD.MOV.U32 R8, RZ, RZ, R13 ;  /* 0x000000ffff083224 */ /* 0x002fe400078e000d */
[----:B------:R-:W-:Y:S01]  /*e800*/  @P3 IMAD.MOV.U32 R9, RZ, RZ, R14 ;  /* 0x000000ffff093224 */ /* 0x000fe200078e000e */
[----:B------:R-:W4:Y:S04]  /*e810*/  LDL R13, [R1+0x5e4] ;  /* 0x0005e400010d7983 */ /* 0x000f280000100800 */
[----:B------:R-:W4:Y:S04]  /*e820*/  LDL R14, [R1+0x5e0] ;  /* 0x0005e000010e7983 */ /* 0x000f280000100800 */
[----:B------:R3:W4:Y:S01]  /*e830*/  @P3 LDG.E.U16 R222, desc[UR6][R8.64] ;  /* 0x0000000608de3981 */ /* 0x000722000c1e1500 */
[----:B------:R-:W-:-:S02]  /*e840*/  ISETP.GT.AND P2, PT, R16, 0x42, PT ;  /* 0x000000421000780c */ /* 0x000fc40003f44270 */
[----:B------:R-:W-:Y:S01]  /*e850*/  PRMT R195, RZ, 0x7610, R195 ;  /* 0x00007610ffc37816 */ /* 0x000fe200000000c3 */
[----:B------:R-:W4:Y:S01]  /*e860*/  LDL R18, [R1+0x420] ;  /* 0x0004200001127983 */ /* 0x000f220000100800 */
[----:B------:R-:W-:Y:S02]  /*e870*/  PRMT R227, RZ, 0x7610, R227 ;  /* 0x00007610ffe37816 */ /* 0x000fe400000000e3 */
[----:B------:R-:W-:Y:S01]  /*e880*/  PRMT R229, RZ, 0x7610, R229 ;  /* 0x00007610ffe57816 */ /* 0x000fe200000000e5 */
[----:B------:R-:W4:Y:S01]  /*e890*/  LDL R22, [R1+0x400] ;  /* 0x0004000001167983 */ /* 0x000f220000100800 */
[----:B---3--:R-:W-:Y:S02]  /*e8a0*/  @P0 IMAD.MOV.U32 R8, RZ, RZ, R11 ;  /* 0x000000ffff080224 */ /* 0x008fe400078e000b */
[----:B------:R-:W-:Y:S01]  /*e8b0*/  @P0 IMAD.MOV.U32 R9, RZ, RZ, R12 ;  /* 0x000000ffff090224 */ /* 0x000fe200078e000c */
[----:B------:R-:W3:Y:S04]  /*e8c0*/  LDL R11, [R1+0x5dc] ;  /* 0x0005dc00010b7983 */ /* 0x000ee80000100800 */
[----:B------:R-:W3:Y:S04]  /*e8d0*/  LDL R12, [R1+0x5d8] ;  /* 0x0005d800010c7983 */ /* 0x000ee80000100800 */
[----:B------:R2:W3:Y:S01]  /*e8e0*/  @P0 LDG.E.U16 R162, desc[UR6][R8.64] ;  /* 0x0000000608a20981 */ /* 0x0004e2000c1e1500 */
[----:B------:R-:W-:-:S02]  /*e8f0*/  PRMT R5, RZ, 0x7610, R5 ;  /* 0x00007610ff057816 */ /* 0x000fc40000000005 */
[----:B------:R-:W-:Y:S01]  /*e900*/  PRMT R220, RZ, 0x7610, R220 ;  /* 0x00007610ffdc7816 */ /* 0x000fe200000000dc */
[----:B------:R-:W3:Y:S01]  /*e910*/  LDL R153, [R1+0x3d0] ;  /* 0x0003d00001997983 */ /* 0x000ee20000100800 */
[----:B------:R-:W-:Y:S02]  /*e920*/  PRMT R165, RZ, 0x7610, R165 ;  /* 0x00007610ffa57816 */ /* 0x000fe400000000a5 */
[----:B------:R-:W-:Y:S01]  /*e930*/  PRMT R181, RZ, 0x7610, R181 ;  /* 0x00007610ffb57816 */ /* 0x000fe200000000b5 */
[----:B------:R-:W3:Y:S01]  /*e940*/  LDL R152, [R1+0x3d4] ;  /* 0x0003d40001987983 */ /* 0x000ee20000100800 */
[----:B--2---:R-:W-:-:S03]  /*e950*/  @P1 IMAD.MOV.U32 R9, RZ, RZ, R10 ;  /* 0x000000ffff091224 */ /* 0x004fc600078e000a */
[----:B------:R-:W2:Y:S01]  /*e960*/  LDL R10, [R1+0x5d0] ;  /* 0x0005d000010a7983 */ /* 0x000ea20000100800 */
[----:B----4-:R-:W-:-:S03]  /*e970*/  @P1 IMAD.MOV.U32 R8, RZ, RZ, R0 ;  /* 0x000000ffff081224 */ /* 0x010fc600078e0000 */
[----:B------:R-:W4:Y:S04]  /*e980*/  LDL R0, [R1+0x5d4] ;  /* 0x0005d40001007983 */ /* 0x000f280000100800 */
[----:B------:R1:W4:Y:S02]  /*e990*/  @P1 LDG.E.U16 R178, desc[UR6][R8.64] ;  /* 0x0000000608b21981 */ /* 0x000324000c1e1500 */
[----:B-1----:R-:W-:Y:S02]  /*e9a0*/  @P2 IMAD.MOV.U32 R8, RZ, RZ, R3 ;  /* 0x000000ffff082224 */ /* 0x002fe400078e0003 */
[----:B------:R-:W4:Y:S01]  /*e9b0*/  LDL R3, [R1+0x5cc] ;  /* 0x0005cc0001037983 */ /* 0x000f220000100800 */
[----:B------:R-:W-:Y:S01]  /*e9c0*/  ISETP.GT.AND P3, PT, R16, 0x43, PT ;  /* 0x000000431000780c */ /* 0x000fe20003f64270 */
[----:B------:R-:W-:-:S02]  /*e9d0*/  @P2 IMAD.MOV.U32 R9, RZ, RZ, R15 ;  /* 0x000000ffff092224 */ /* 0x000fc400078e000f */
[----:B------:R-:W4:Y:S01]  /*e9e0*/  LDL R15, [R1+0x5c8] ;  /* 0x0005c800010f7983 */ /* 0x000f220000100800 */
[----:B------:R-:W-:-:S03]  /*e9f0*/  ISETP.GT.AND P0, PT, R16, 0x44, PT ;  /* 0x000000441000780c */ /* 0x000fc60003f04270 */
[----:B------:R1:W4:Y:S01]  /*ea00*/  @P2 LDG.E.U16 R194, desc[UR6][R8.64] ;  /* 0x0000000608c22981 */ /* 0x000322000c1e1500 */
[----:B------:R-:W-:-:S05]  /*ea10*/  ISETP.GT.AND P1, PT, R16, 0x45, PT ;  /* 0x000000451000780c */ /* 0x000fca0003f24270 */
[----:B-1----:R-:W-:Y:S02]  /*ea20*/  @P3 IMAD.MOV.U32 R8, RZ, RZ, R13 ;  /* 0x000000ffff083224 */ /* 0x002fe400078e000d */
[----:B------:R-:W-:Y:S01]  /*ea30*/  @P3 IMAD.MOV.U32 R9, RZ, RZ, R14 ;  /* 0x000000ffff093224 */ /* 0x000fe200078e000e */
[----:B------:R-:W4:Y:S04]  /*ea40*/  LDL R13, [R1+0x5c4] ;  /* 0x0005c400010d7983 */ /* 0x000f280000100800 */
[----:B------:R-:W4:Y:S04]  /*ea50*/  LDL R14, [R1+0x5c0] ;  /* 0x0005c000010e7983 */ /* 0x000f280000100800 */
[----:B------:R3:W4:Y:S01]  /*ea60*/  @P3 LDG.E.U16 R195, desc[UR6][R8.64] ;  /* 0x0000000608c33981 */ /* 0x000722000c1e1500 */
[----:B------:R-:W-:Y:S01]  /*ea70*/  ISETP.GT.AND P2, PT, R16, 0x46, PT ;  /* 0x000000461000780c */ /* 0x000fe20003f44270 */
[----:B---3--:R-:W-:-:S02]  /*ea80*/  @P0 IMAD.MOV.U32 R8, RZ, RZ, R11 ;  /* 0x000000ffff080224 */ /* 0x008fc400078e000b */
[----:B------:R-:W-:Y:S01]  /*ea90*/  @P0 IMAD.MOV.U32 R9, RZ, RZ, R12 ;  /* 0x000000ffff090224 */ /* 0x000fe200078e000c */
[----:B------:R-:W3:Y:S04]  /*eaa0*/  LDL R11, [R1+0x5bc] ;  /* 0x0005bc00010b7983 */ /* 0x000ee80000100800 */
[----:B------:R-:W3:Y:S04]  /*eab0*/  LDL R12, [R1+0x5b8] ;  /* 0x0005b800010c7983 */ /* 0x000ee80000100800 */
[----:B------:R2:W3:Y:S02]  /*eac0*/  @P0 LDG.E.U16 R227, desc[UR6][R8.64] ;  /* 0x0000000608e30981 */ /* 0x0004e4000c1e1500 */
[----:B--2---:R-:W-:-:S02]  /*ead0*/  @P1 IMAD.MOV.U32 R9, RZ, RZ, R10 ;  /* 0x000000ffff091224 */ /* 0x004fc400078e000a */
        /* <DEDUP_REMOVED lines=13> */
[----:B------:R-:W4:Y:S01]  /*ebb0*/  LDL R13, [R1+0x5a4] ;  /* 0x0005a400010d7983 */ /* 0x000f220000100800 */
[----:B------:R-:W-:-:S03]  /*ebc0*/  @P3 IMAD.MOV.U32 R9, RZ, RZ, R14 ;  /* 0x000000ffff093224 */ /* 0x000fc600078e000e */
[----:B------:R-:W4:Y:S04]  /*ebd0*/  LDL R14, [R1+0x5a0] ;  /* 0x0005a000010e7983 */ /* 0x000f280000100800 */
[----:B------:R3:W4:Y:S01]  /*ebe0*/  @P3 LDG.E.U16 R220, desc[UR6][R8.64] ;  /* 0x0000000608dc3981 */ /* 0x000722000c1e1500 */
[----:B------:R-:W-:Y:S01]  /*ebf0*/  ISETP.GT.AND P2, PT, R16, 0x4a, PT ;  /* 0x0000004a1000780c */ /* 0x000fe20003f44270 */
[----:B---3--:R-:W-:Y:S02]  /*ec00*/  @P0 IMAD.MOV.U32 R8, RZ, RZ, R11 ;  /* 0x000000ffff080224 */ /* 0x008fe400078e000b */
[----:B------:R-:W3:Y:S01]  /*ec10*/  LDL R11, [R1+0x59c] ;  /* 0x00059c00010b7983 */ /* 0x000ee20000100800 */
[----:B------:R-:W-:-:S03]  /*ec20*/  @P0 IMAD.MOV.U32 R9, RZ, RZ, R12 ;  /* 0x000000ffff090224 */ /* 0x000fc600078e000c */
[----:B------:R-:W3:Y:S04]  /*ec30*/  LDL R12, [R1+0x598] ;  /* 0x00059800010c7983 */ /* 0x000ee80000100800 */
[----:B------:R2:W3:Y:S02]  /*ec40*/  @P0 LDG.E.U16 R165, desc[UR6][R8.64] ;  /* 0x0000000608a50981 */ /* 0x0004e4000c1e1500 */
[----:B--2---:R-:W-:Y:S02]  /*ec50*/  @P1 IMAD.MOV.U32 R9, RZ, RZ, R10 ;  /* 0x000000ffff091224 */ /* 0x004fe400078e000a */
        /* <DEDUP_REMOVED lines=9> */
[----:B------:R-:W-:Y:S02]  /*ecf0*/  PRMT R210, RZ, 0x7610, R210 ;  /* 0x00007610ffd27816 */ /* 0x000fe400000000d2 */
[C---:B------:R-:W-:Y:S02]  /*ed00*/  ISETP.GT.AND P0, PT, R16.reuse, 0x4c, PT ;  /* 0x0000004c1000780c */ /* 0x040fe40003f04270 */
[----:B------:R-:W-:Y:S02]  /*ed10*/  PRMT R214, RZ, 0x7610, R214 ;  /* 0x00007610ffd67816 */ /* 0x000fe400000000d6 */
[----:B------:R1:W4:Y:S01]  /*ed20*/  @P2 LDG.E.U16 R210, desc[UR6][R8.64] ;  /* 0x0000000608d22981 */ /* 0x000322000c1e1500 */
[----:B------:R-:W-:Y:S02]  /*ed30*/  ISETP.GT.AND P1, PT, R16, 0x4d, PT ;  /* 0x0000004d1000780c */ /* 0x000fe40003f24270 */
[----:B-1----:R-:W-:-:S02]  /*ed40*/  @P3 IMAD.MOV.U32 R8, RZ, RZ, R13 ;  /* 0x000000ffff083224 */ /* 0x002fc400078e000d */
[----:B------:R-:W-:Y:S01]  /*ed50*/  @P3 IMAD.MOV.U32 R9, RZ, RZ, R14 ;  /* 0x000000ffff093224 */ /* 0x000fe200078e000e */
[----:B------:R-:W4:Y:S04]  /*ed60*/  LDL R13, [R1+0x584] ;  /* 0x00058400010d7983 */ /* 0x000f280000100800 */
[----:B------:R-:W4:Y:S04]  /*ed70*/  LDL R14, [R1+0x580] ;  /* 0x00058000010e7983 */ /* 0x000f280000100800 */
[----:B------:R3:W4:Y:S01]  /*ed80*/  @P3 LDG.E.U16 R214, desc[UR6][R8.64] ;  /* 0x0000000608d63981 */ /* 0x000722000c1e1500 */
[----:B------:R-:W-:-:S02]  /*ed90*/  PRMT R7, RZ, 0x7610, R7 ;  /* 0x00007610ff077816 */ /* 0x000fc40000000007 */
[----:B------:R-:W-:Y:S01]  /*eda0*/  ISETP.GT.AND P2, PT, R16, 0x4e, PT ;  /* 0x0000004e1000780c */ /* 0x000fe20003f44270 */
[----:B---3--:R-:W-:Y:S02]  /*edb0*/  @P0 IMAD.MOV.U32 R8, RZ, RZ, R11 ;  /* 0x000000ffff080224 */ /* 0x008fe400078e000b */
[----:B------:R-:W-:Y:S01]  /*edc0*/  @P0 IMAD.MOV.U32 R9, RZ, RZ, R12 ;  /* 0x000000ffff090224 */ /* 0x000fe200078e000c */
[----:B------:R-:W3:Y:S04]  /*edd0*/  LDL R11, [R1+0x57c] ;  /* 0x00057c00010b7983 */ /* 0x000ee80000100800 */
[----:B------:R-:W3:Y:S01]  /*ede0*/  LDL R12, [R1+0x578] ;  /* 0x00057800010c7983 */ /* 0x000ee20000100800 */
[----:B------:R-:W-:-:S03]  /*edf0*/  PRMT R2, RZ, 0x7610, R2 ;  /* 0x00007610ff027816 */ /* 0x000fc60000000002 */
        /* <DEDUP_REMOVED lines=17> */
[----:B------:R-:W4:Y:S01]  /*ef10*/  LDL R13, [R1+0x564] ;  /* 0x00056400010d7983 */ /* 0x000f220000100800 */
[----:B------:R-:W-:-:S03]  /*ef20*/  @P3 IMAD.MOV.U32 R9, RZ, RZ, R14 ;  /* 0x000000ffff093224 */ /* 0x000fc600078e000e */
[----:B------:R-:W4:Y:S04]  /*ef30*/  LDL R14, [R1+0x560] ;  /* 0x00056000010e7983 */ /* 0x000f280000100800 */
[----:B------:R3:W4:Y:S01]  /*ef40*/  @P3 LDG.E.U16 R249, desc[UR6][R8.64] ;  /* 0x0000000608f93981 */ /* 0x000722000c1e1500 */
[----:B------:R-:W-:Y:S02]  /*ef50*/  PRMT R164, RZ, 0x7610, R164 ;  /* 0x00007610ffa47816 */ /* 0x000fe400000000a4 */
[----:B------:R-:W-:Y:S01]  /*ef60*/  ISETP.GT.AND P0, PT, R16, 0x52, PT ;  /* 0x000000521000780c */ /* 0x000fe20003f04270 */
[----:B---3--:R-:W-:Y:S02]  /*ef70*/  @P4 IMAD.MOV.U32 R8, RZ, RZ, R11 ;  /* 0x000000ffff084224 */ /* 0x008fe400078e000b */
[----:B------:R-:W3:Y:S01]  /*ef80*/  LDL R11, [R1+0x55c] ;  /* 0x00055c00010b7983 */ /* 0x000ee20000100800 */
[----:B------:R-:W-:-:S03]  /*ef90*/  @P4 IMAD.MOV.U32 R9, RZ, RZ, R12 ;  /* 0x000000ffff094224 */ /* 0x000fc600078e000c */
        /* <DEDUP_REMOVED lines=13> */
[----:B------:R-:W-:Y:S02]  /*f070*/  ISETP.GT.AND P3, PT, R16, 0x54, PT ;  /* 0x000000541000780c */ /* 0x000fe40003f64270 */
[----:B------:R-:W-:Y:S02]  /*f080*/  PRMT R209, RZ, 0x7610, R209 ;  /* 0x00007610ffd17816 */ /* 0x000fe400000000d1 */
[----:B------:R-:W-:-:S04]  /*f090*/  PRMT R241, RZ, 0x7610, R241 ;  /* 0x00007610fff17816 */ /* 0x000fc800000000f1 */
[----:B------:R1:W4:Y:S01]  /*f0a0*/  @P0 LDG.E.U16 R209, desc[UR6][R8.64] ;  /* 0x0000000608d10981 */ /* 0x000322000c1e1500 */
[----:B------:R-:W-:Y:S01]  /*f0b0*/  ISETP.GT.AND P1, PT, R16, 0x55, PT ;  /* 0x000000551000780c */ /* 0x000fe20003f24270 */
[----:B-1----:R-:W-:Y:S02]  /*f0c0*/  @P2 IMAD.MOV.U32 R8, RZ, RZ, R13 ;  /* 0x000000ffff082224 */ /* 0x002fe400078e000d */
[----:B------:R-:W4:Y:S01]  /*f0d0*/  LDL R13, [R1+0x544] ;  /* 0x00054400010d7983 */ /* 0x000f220000100800 */
[----:B------:R-:W-:-:S03]  /*f0e0*/  @P2 IMAD.MOV.U32 R9, RZ, RZ, R14 ;  /* 0x000000ffff092224 */ /* 0x000fc600078e000e */
[----:B------:R-:W4:Y:S04]  /*f0f0*/  LDL R14, [R1+0x540] ;  /* 0x00054000010e7983 */ /* 0x000f280000100800 */
[----:B------:R3:W4:Y:S01]  /*f100*/  @P2 LDG.E.U16 R241, desc[UR6][R8.64] ;  /* 0x0000000608f12981 */ /* 0x000722000c1e1500 */
[----:B------:R-:W-:Y:S02]  /*f110*/  ISETP.GT.AND P4, PT, R16, 0x56, PT ;  /* 0x000000561000780c */ /* 0x000fe40003f84270 */
[----:B------:R-:W-:Y:S01]  /*f120*/  PRMT R246, RZ, 0x7610, R246 ;  /* 0x00007610fff67816 */ /* 0x000fe200000000f6 */
        /* <DEDUP_REMOVED lines=17> */
[----:B------:R-:W-:Y:S02]  /*f240*/  ISETP.GT.AND P1, PT, R16, 0x58, PT ;  /* 0x000000581000780c */ /* 0x000fe40003f24270 */
[----:B------:R-:W-:Y:S02]  /*f250*/  PRMT R240, RZ, 0x7610, R240 ;  /* 0x00007610fff07816 */ /* 0x000fe400000000f0 */
[----:B------:R1:W4:Y:S01]  /*f260*/  @P4 LDG.E.U16 R243, desc[UR6][R8.64] ;  /* 0x0000000608f34981 */ /* 0x000322000c1e1500 */
[----:B------:R-:W-:Y:S02]  /*f270*/  PRMT R167, RZ, 0x7610, R167 ;  /* 0x00007610ffa77816 */ /* 0x000fe400000000a7 */
[----:B-1----:R-:W-:-:S02]  /*f280*/  @P0 IMAD.MOV.U32 R8, RZ, RZ, R13 ;  /* 0x000000ffff080224 */ /* 0x002fc400078e000d */
        /* <DEDUP_REMOVED lines=9> */
[----:B------:R2:W3:Y:S01]  /*f320*/  @P1 LDG.E.U16 R167, desc[UR6][R8.64] ;  /* 0x0000000608a71981 */ /* 0x0004e2000c1e1500 */
[----:B------:R-:W-:Y:S02]  /*f330*/  ISETP.GT.AND P1, PT, R16, 0x5a, PT ;  /* 0x0000005a1000780c */ /* 0x000fe40003f24270 */
[----:B------:R-:W-:Y:S01]  /*f340*/  PRMT R183, RZ, 0x7610, R183 ;  /* 0x00007610ffb77816 */ /* 0x000fe200000000b7 */
[----:B--2---:R-:W-:Y:S02]  /*f350*/  @P0 IMAD.MOV.U32 R9, RZ, RZ, R10 ;  /* 0x000000ffff090224 */ /* 0x004fe400078e000a */
[----:B------:R-:W2:Y:S01]  /*f360*/  LDL R10, [R1+0x510] ;  /* 0x00051000010a7983 */ /* 0x000ea20000100800 */
[----:B----4-:R-:W-:-:S03]  /*f370*/  @P0 IMAD.MOV.U32 R8, RZ, RZ, R0 ;  /* 0x000000ffff080224 */ /* 0x010fc600078e0000 */
[----:B------:R-:W4:Y:S04]  /*f380*/  LDL R0, [R1+0x514] ;  /* 0x0005140001007983 */ /* 0x000f280000100800 */
[----:B------:R1:W4:Y:S02]  /*f390*/  @P0 LDG.E.U16 R183, desc[UR6][R8.64] ;  /* 0x0000000608b70981 */ /* 0x000324000c1e1500 */
[----:B-1----:R-:W-:Y:S02]  /*f3a0*/  @P1 IMAD.MOV.U32 R8, RZ, RZ, R3 ;  /* 0x000000ffff081224 */ /* 0x002fe400078e0003 */
[----:B------:R-:W4:Y:S01]  /*f3b0*/  LDL R3, [R1+0x50c] ;  /* 0x00050c0001037983 */ /* 0x000f220000100800 */
[----:B------:R-:W-:Y:S01]  /*f3c0*/  PRMT R208, RZ, 0x7610, R208 ;  /* 0x00007610ffd07816 */ /* 0x000fe200000000d0 */
[----:B------:R-:W-:Y:S01]  /*f3d0*/  @P1 IMAD.MOV.U32 R9, RZ, RZ, R15 ;  /* 0x000000ffff091224 */ /* 0x000fe200078e000f */
[C---:B------:R-:W-:Y:S01]  /*f3e0*/  ISETP.GT.AND P0, PT, R16.reuse, 0x5b, PT ;  /* 0x0000005b1000780c */ /* 0x040fe20003f04270 */
[----:B------:R-:W4:Y:S04]  /*f3f0*/  LDL R15, [R1+0x508] ;  /* 0x00050800010f7983 */ /* 0x000f280000100800 */
[----:B------:R1:W4:Y:S01]  /*f400*/  @P1 LDG.E.U16 R208, desc[UR6][R8.64] ;  /* 0x0000000608d01981 */ /* 0x000322000c1e1500 */
[----:B------:R-:W-:-:S02]  /*f410*/  ISETP.GT.AND P1, PT, R16, 0x5c, PT ;  /* 0x0000005c1000780c */ /* 0x000fc40003f24270 */
[----:B------:R-:W-:Y:S02]  /*f420*/  PRMT R233, RZ, 0x7610, R233 ;  /* 0x00007610ffe97816 */ /* 0x000fe400000000e9 */
[----:B------:R-:W-:-:S03]  /*f430*/  PRMT R238, RZ, 0x7610, R238 ;  /* 0x00007610ffee7816 */ /* 0x000fc600000000ee */
        /* <DEDUP_REMOVED lines=111> */
[----:B------:R-:W-:Y:S02]  /*fb30*/  PRMT R206, RZ, 0x7610, R206 ;  /* 0x00007610ffce7816 */ /* 0x000fe400000000ce */
[----:B------:R-:W-:Y:S01]  /*fb40*/  ISETP.GT.AND P1, PT, R16, 0x6b, PT ;  /* 0x0000006b1000780c */ /* 0x000fe20003f24270 */
[----:B-1----:R-:W-:-:S02]  /*fb50*/  @P2 IMAD.MOV.U32 R8, RZ, RZ, R13 ;  /* 0x000000ffff082224 */ /* 0x002fc400078e000d */
[----:B------:R-:W4:Y:S01]  /*fb60*/  LDL R13, [R1+0x494] ;  /* 0x00049400010d7983 */ /* 0x000f220000100800 */
[----:B------:R-:W-:-:S03]  /*fb70*/  @P2 IMAD.MOV.U32 R9, RZ, RZ, R14 ;  /* 0x000000ffff092224 */ /* 0x000fc600078e000e */
[----:B------:R-:W4:Y:S04]  /*fb80*/  LDL R14, [R1+0x490] ;  /* 0x00049000010e7983 */ /* 0x000f280000100800 */
[----:B------:R3:W4:Y:S02]  /*fb90*/  @P2 LDG.E.U16 R171, desc[UR6][R8.64] ;  /* 0x0000000608ab2981 */ /* 0x000724000c1e1500 */
        /* <DEDUP_REMOVED lines=28> */
[----:B---3--:R-:W-:Y:S01]  /*fd60*/  @P0 IMAD.MOV.U32 R8, RZ, RZ, R11 ;  /* 0x000000ffff080224 */ /* 0x008fe200078e000b */
[----:B------:R-:W-:Y:S01]  /*fd70*/  PRMT R215, RZ, 0x7610, R215 ;  /* 0x00007610ffd77816 */ /* 0x000fe200000000d7 */
[----:B------:R-:W3:Y:S01]  /*fd80*/  LDL R11, [R1+0x458] ;  /* 0x00045800010b7983 */ /* 0x000ee20000100800 */
[----:B------:R-:W-:-:S03]  /*fd90*/  @P0 IMAD.MOV.U32 R9, RZ, RZ, R12 ;  /* 0x000000ffff090224 */ /* 0x000fc600078e000c */
[----:B------:R-:W3:Y:S04]  /*fda0*/  LDL R12, [R1+0x464] ;  /* 0x00046400010c7983 */ /* 0x000ee80000100800 */
[----:B------:R2:W3:Y:S01]  /*fdb0*/  @P0 LDG.E.U16 R216, desc[UR6][R8.64] ;  /* 0x0000000608d80981 */ /* 0x0004e2000c1e1500 */
[----:B------:R-:W-:Y:S01]  /*fdc0*/  ISETP.GT.AND P0, PT, R16, 0x71, PT ;  /* 0x000000711000780c */ /* 0x000fe20003f04270 */
[----:B--2---:R-:W-:Y:S02]  /*fdd0*/  @P1 IMAD.MOV.U32 R9, RZ, RZ, R10 ;  /* 0x000000ffff091224 */ /* 0x004fe400078e000a */
[----:B------:R-:W2:Y:S01]  /*fde0*/  LDL R10, [R1+0x45c] ;  /* 0x00045c00010a7983 */ /* 0x000ea20000100800 */
[----:B----4-:R-:W-:-:S03]  /*fdf0*/  @P1 IMAD.MOV.U32 R8, RZ, RZ, R0 ;  /* 0x000000ffff081224 */ /* 0x010fc600078e0000 */
[----:B------:R-:W4:Y:S04]  /*fe00*/  LDL R0, [R1+0x454] ;  /* 0x0004540001007983 */ /* 0x000f280000100800 */
[----:B------:R1:W4:Y:S02]  /*fe10*/  @P1 LDG.E.U16 R215, desc[UR6][R8.64] ;  /* 0x0000000608d71981 */ /* 0x000324000c1e1500 */
[----:B-1----:R-:W-:Y:S02]  /*fe20*/  @P0 IMAD.MOV.U32 R8, RZ, RZ, R3 ;  /* 0x000000ffff080224 */ /* 0x002fe400078e0003 */
[----:B------:R-:W2:Y:S01]  /*fe30*/  LDL R3, [R1+0x450] ;  /* 0x0004500001037983 */ /* 0x000ea20000100800 */
        /* <DEDUP_REMOVED lines=14> */
[----:B-1----:R-:W-:Y:S02]  /*ff20*/  @P0 IMAD.MOV.U32 R9, RZ, RZ, R13 ;  /* 0x000000ffff090224 */ /* 0x002fe400078e000d */
[----:B------:R-:W4:Y:S01]  /*ff30*/  LDL R13, [R1+0x440] ;  /* 0x00044000010d7983 */ /* 0x000f220000100800 */
[----:B---3--:R-:W-:-:S03]  /*ff40*/  @P0 IMAD.MOV.U32 R8, RZ, RZ, R12 ;  /* 0x000000ffff080224 */ /* 0x008fc600078e000c */
[----:B------:R-:W3:Y:S04]  /*ff50*/  LDL R12, [R1+0x444] ;  /* 0x00044400010c7983 */ /* 0x000ee80000100800 */
[----:B------:R1:W3:Y:S01]  /*ff60*/  @P0 LDG.E.U16 R213, desc[UR6][R8.64] ;  /* 0x0000000608d50981 */ /* 0x0002e2000c1e1500 */
[----:B------:R-:W-:Y:S01]  /*ff70*/  ISETP.GT.AND P0, PT, R16, 0x75, PT ;  /* 0x000000751000780c */ /* 0x000fe20003f04270 */
[----:B-1----:R-:W-:-:S12]  /*ff80*/  @P1 IMAD.MOV.U32 R9, RZ, RZ, R11 ;  /* 0x000000ffff091224 */ /* 0x002fd800078e000b */
[----:B--2---:R-:W-:Y:S02]  /*ff90*/  @P0 IMAD.MOV.U32 R11, RZ, RZ, R3 ;  /* 0x000000ffff0b0224 */ /* 0x004fe400078e0003 */
[----:B------:R-:W2:Y:S01]  /*ffa0*/  LDL R3, [R1+0x430] ;  /* 0x0004300001037983 */ /* 0x000ea20000100800 */
[----:B------:R-:W-:Y:S02]  /*ffb0*/  @P1 IMAD.MOV.U32 R8, RZ, RZ, R10 ;  /* 0x000000ffff081224 */ /* 0x000fe400078e000a */
[----:B----4-:R-:W-:Y:S02]  /*ffc0*/  @P0 IMAD.MOV.U32 R10, RZ, RZ, R0 ;  /* 0x000000ffff0a0224 */ /* 0x010fe400078e0000 */
[----:B------:R-:W4:Y:S01]  /*ffd0*/  LDL R0, [R1+0x434] ;  /* 0x0004340001007983 */ /* 0x000f220000100800 */
[----:B------:R-:W-:-:S06]  /*ffe0*/  PRMT R212, RZ, 0x7610, R212 ;  /* 0x00007610ffd47816 */ /* 0x000fcc00000000d4 */
[----:B------:R1:W4:Y:S01]  /*fff0*/  @P1 LDG.E.U16 R212, desc[UR6][R8.64] ;  /* 0x0000000608d41981 */ /* 0x000322000c1e1500 */
[----:B------:R-:W-:Y:S02]  /*10000*/  ISETP.GT.AND P1, PT, R16, 0x76, PT ;  /* 0x000000761000780c */ /* 0x000fe40003f24270 */
[----:B-1----:R-:W-:Y:S02]  /*10010*/  PRMT R8, RZ, 0x7610, R8 ;  /* 0x00007610ff087816 */ /* 0x002fe40000000008 */
[----:B------:R-:W-:-:S04]  /*10020*/  PRMT R9, RZ, 0x7610, R9 ;  /* 0x00007610ff097816 */ /* 0x000fc80000000009 */
[----:B------:R1:W4:Y:S01]  /*10030*/  @P0 LDG.E.U16 R8, desc[UR6][R10.64] ;  /* 0x000000060a080981 */ /* 0x000322000c1e1500 */
[----:B------:R-:W-:-:S04]  /*10040*/  ISETP.GT.AND P0, PT, R16, 0x77, PT ;  /* 0x000000771000780c */ /* 0x000fc80003f04270 */
[----:B-1----:R-:W-:Y:S02]  /*10050*/  @P1 IMAD.MOV.U32 R10, RZ, RZ, R14 ;  /* 0x000000ffff0a1224 */ /* 0x002fe400078e000e */
[----:B------:R-:W-:Y:S01]  /*10060*/  @P1 IMAD.MOV.U32 R11, RZ, RZ, R15 ;  /* 0x000000ffff0b1224 */ /* 0x000fe200078e000f */
[----:B------:R-:W4:Y:S04]  /*10070*/  LDL R14, [R1+0x41c] ;  /* 0x00041c00010e7983 */ /* 0x000f280000100800 */
[----:B------:R1:W4:Y:S01]  /*10080*/  @P1 LDG.E.U16 R9, desc[UR6][R10.64] ;  /* 0x000000060a091981 */ /* 0x000322000c1e1500 */
[----:B------:R-:W-:-:S03]  /*10090*/  ISETP.GT.AND P1, PT, R16, 0x79, PT ;  /* 0x000000791000780c */ /* 0x000fc60003f24270 */
[----:B------:R-:W4:Y:S01]  /*100a0*/  LDL R15, [R1+0x418] ;  /* 0x00041800010f7983 */ /* 0x000f220000100800 */
[----:B-1----:R-:W-:-:S06]  /*100b0*/  PRMT R10, RZ, 0x7610, R10 ;  /* 0x00007610ff0a7816 */ /* 0x002fcc000000000a */
[----:B---3--:R2:W3:Y:S03]  /*100c0*/  @P0 LDG.E.U16 R10, desc[UR6][R12.64] ;  /* 0x000000060c0a0981 */ /* 0x0084e6000c1e1500 */
[----:B--2---:R-:W-:Y:S02]  /*100d0*/  @P1 IMAD.MOV.U32 R13, RZ, RZ, R3 ;  /* 0x000000ffff0d1224 */ /* 0x004fe400078e0003 */
[----:B------:R-:W2:Y:S01]  /*100e0*/  LDL R3, [R1+0x410] ;  /* 0x0004100001037983 */ /* 0x000ea20000100800 */
[----:B----4-:R-:W-:-:S03]  /*100f0*/  @P1 IMAD.MOV.U32 R12, RZ, RZ, R0 ;  /* 0x000000ffff0c1224 */ /* 0x010fc600078e0000 */
[----:B------:R-:W4:Y:S01]  /*10100*/  LDL R0, [R1+0x414] ;  /* 0x0004140001007983 */ /* 0x000f220000100800 */
[----:B------:R-:W-:Y:S02]  /*10110*/  PRMT R187, RZ, 0x7610, R187 ;  /* 0x00007610ffbb7816 */ /* 0x000fe400000000bb */
[----:B------:R-:W-:-:S04]  /*10120*/  ISETP.GT.AND P0, PT, R16, 0x7a, PT ;  /* 0x0000007a1000780c */ /* 0x000fc80003f04270 */
[----:B------:R1:W3:Y:S01]  /*10130*/  @P1 LDG.E.U16 R187, desc[UR6][R12.64] ;  /* 0x000000060cbb1981 */ /* 0x0002e2000c1e1500 */
[----:B------:R-:W-:Y:S02]  /*10140*/  ISETP.GT.AND P1, PT, R16, 0x7b, PT ;  /* 0x0000007b1000780c */ /* 0x000fe40003f24270 */
[----:B------:R-:W-:Y:S02]  /*10150*/  PRMT R204, RZ, 0x7610, R204 ;  /* 0x00007610ffcc7816 */ /* 0x000fe400000000cc */
[----:B------:R-:W-:-:S04]  /*10160*/  PRMT R11, RZ, 0x7610, R11 ;  /* 0x00007610ff0b7816 */ /* 0x000fc8000000000b */
[----:B-1----:R-:W-:Y:S02]  /*10170*/  @P0 IMAD.MOV.U32 R12, RZ, RZ, R19 ;  /* 0x000000ffff0c0224 */ /* 0x002fe400078e0013 */
[----:B------:R-:W-:Y:S01]  /*10180*/  @P0 IMAD.MOV.U32 R13, RZ, RZ, R20 ;  /* 0x000000ffff0d0224 */ /* 0x000fe200078e0014 */
[----:B------:R-:W3:Y:S04]  /*10190*/  LDL R19, [R1+0x404] ;  /* 0x0004040001137983 */ /* 0x000ee80000100800 */
[----:B------:R1:W3:Y:S01]  /*101a0*/  @P0 LDG.E.U16 R204, desc[UR6][R12.64] ;  /* 0x000000060ccc0981 */ /* 0x0002e2000c1e1500 */
[----:B------:R-:W-:-:S03]  /*101b0*/  ISETP.GT.AND P0, PT, R16, 0x7c, PT ;  /* 0x0000007c1000780c */ /* 0x000fc60003f04270 */
[----:B------:R-:W3:Y:S01]  /*101c0*/  LDL R20, [R1+0x408] ;  /* 0x0004080001147983 */ /* 0x000ee20000100800 */
[----:B-1----:R-:W-:Y:S02]  /*101d0*/  @P1 IMAD.MOV.U32 R12, RZ, RZ, R17 ;  /* 0x000000ffff0c1224 */ /* 0x002fe400078e0011 */
[----:B------:R-:W-:Y:S01]  /*101e0*/  @P1 IMAD.MOV.U32 R13, RZ, RZ, R18 ;  /* 0x000000ffff0d1224 */ /* 0x000fe200078e0012 */
[----:B------:R-:W3:Y:S04]  /*101f0*/  LDL R17, [R1+0x40c] ;  /* 0x00040c0001117983 */ /* 0x000ee80000100800 */
[----:B------:R1:W3:Y:S01]  /*10200*/  @P1 LDG.E.U16 R11, desc[UR6][R12.64] ;  /* 0x000000060c0b1981 */ /* 0x0002e2000c1e1500 */
[----:B------:R-:W-:-:S03]  /*10210*/  ISETP.GT.AND P1, PT, R16, 0x7d, PT ;  /* 0x0000007d1000780c */ /* 0x000fc60003f24270 */
[----:B------:R-:W3:Y:S01]  /*10220*/  LDL R18, [R1+0x808] ;  /* 0x0008080001127983 */ /* 0x000ee20000100800 */
[----:B-1----:R-:W-:-:S06]  /*10230*/  PRMT R12, RZ, 0x7610, R12 ;  /* 0x00007610ff0c7816 */ /* 0x002fcc000000000c */
[----:B------:R2:W3:Y:S03]  /*10240*/  @P0 LDG.E.U16 R12, desc[UR6][R14.64] ;  /* 0x000000060e0c0981 */ /* 0x0004e6000c1e1500 */
[----:B--2---:R-:W-:Y:S02]  /*10250*/  @P1 IMAD.MOV.U32 R15, RZ, RZ, R3 ;  /* 0x000000ffff0f1224 */ /* 0x004fe400078e0003 */
[----:B------:R-:W2:Y:S01]  /*10260*/  LDL R3, [R1+0x80c] ;  /* 0x00080c0001037983 */ /* 0x000ea20000100800 */
[----:B----4-:R-:W-:Y:S02]  /*10270*/  @P1 IMAD.MOV.U32 R14, RZ, RZ, R0 ;  /* 0x000000ffff0e1224 */ /* 0x010fe400078e0000 */
[----:B------:R-:W1:Y:S01]  /*10280*/  S2R R0, SR_TID.X ;  /* 0x0000000000007919 */ /* 0x000e620000002100 */
[----:B------:R-:W-:Y:S02]  /*10290*/  ISETP.GT.AND P2, PT, R16, 0x7e, PT ;  /* 0x0000007e1000780c */ /* 0x000fe40003f44270 */
[----:B------:R-:W-:-:S06]  /*102a0*/  PRMT R13, RZ, 0x7610, R13 ;  /* 0x00007610ff0d7816 */ /* 0x000fcc000000000d */
[----:B------:R4:W2:Y:S01]  /*102b0*/  @P1 LDG.E.U16 R13, desc[UR6][R14.64] ;  /* 0x000000060e0d1981 */ /* 0x0008a2000c1e1500 */
[----:B------:R-:W-:Y:S02]  /*102c0*/  ISETP.GT.AND P1, PT, R16, 0x7f, PT ;  /* 0x0000007f1000780c */ /* 0x000fe40003f24270 */
[----:B----4-:R-:W-:Y:S02]  /*102d0*/  PRMT R14, RZ, 0x7610, R14 ;  /* 0x00007610ff0e7816 */ /* 0x010fe4000000000e */
[----:B-1----:R-:W-:-:S04]  /*102e0*/  LOP3.LUT R0, R0, 0x7f, RZ, 0xc0, !PT ;  /* 0x0000007f00007812 */ /* 0x002fc800078ec0ff */
[----:B------:R-:W-:Y:S01]  /*102f0*/  ISETP.GE.AND P0, PT, R0, R16, PT ;  /* 0x000000100000720c */ /* 0x000fe20003f06270 */
[----:B---3--:R-:W-:Y:S01]  /*10300*/  @P2 IMAD.MOV.U32 R16, RZ, RZ, R17 ;  /* 0x000000ffff102224 */ /* 0x008fe200078e0011 */
[----:B------:R-:W3:Y:S01]  /*10310*/  LDL.LU R0, [R1+0x20] ;  /* 0x0000200001007983 */ /* 0x000ee20000300800 */
[----:B------:R-:W-:-:S03]  /*10320*/  @P2 IMAD.MOV.U32 R17, RZ, RZ, R20 ;  /* 0x000000ffff112224 */ /* 0x000fc600078e0014 */
[----:B------:R-:W4:Y:S04]  /*10330*/  LDL R21, [R1+0x384] ;  /* 0x0003840001157983 */ /* 0x000f280000100800 */
[----:B------:R-:W4:Y:S04]  /*10340*/  LDL R20, [R1+0x388] ;  /* 0x0003880001147983 */ /* 0x000f280000100800 */
[----:B------:R-:W3:Y:S04]  /*10350*/  LDL R155, [R1+0x344] ;  /* 0x00034400019b7983 */ /* 0x000ee80000100800 */
[----:B------:R-:W3:Y:S04]  /*10360*/  LDL R23, [R1+0x348] ;  /* 0x0003480001177983 */ /* 0x000ee80000100800 */
[----:B------:R1:W3:Y:S01]  /*10370*/  @P2 LDG.E.U16 R14, desc[UR6][R16.64] ;  /* 0x00000006100e2981 */ /* 0x0002e2000c1e1500 */
[----:B------:R-:W-:-:S03]  /*10380*/  PRMT R15, RZ, 0x7610, R15 ;  /* 0x00007610ff0f7816 */ /* 0x000fc6000000000f */
[----:B0-----:R-:W3:Y:S04]  /*10390*/  LDL R234, [R1+0x248] ;  /* 0x0002480001ea7983 */ /* 0x001ee80000100800 */
[----:B------:R-:W3:Y:S01]  /*103a0*/  LDL R224, [R1+0x204] ;  /* 0x0002040001e07983 */ /* 0x000ee20000100800 */
[----:B-1----:R-:W-:Y:S02]  /*103b0*/  @P1 IMAD.MOV.U32 R16, RZ, RZ, R19 ;  /* 0x000000ffff101224 */ /* 0x002fe400078e0013 */
[----:B------:R-:W-:Y:S01]  /*103c0*/  @P1 IMAD.MOV.U32 R17, RZ, RZ, R22 ;  /* 0x000000ffff111224 */ /* 0x000fe200078e0016 */
[----:B------:R-:W3:Y:S01]  /*103d0*/  LDL R217, [R1+0x1c4] ;  /* 0x0001c40001d97983 */ /* 0x000ee20000100800 */
[----:B------:R-:W-:-:S03]  /*103e0*/  @!P0 IMAD.MOV.U32 R19, RZ, RZ, R18 ;  /* 0x000000ffff138224 */ /* 0x000fc600078e0012 */
[----:B------:R-:W3:Y:S04]  /*103f0*/  LDL R22, [R1+0x304] ;  /* 0x0003040001167983 */ /* 0x000ee80000100800 */
[----:B------:R0:W3:Y:S01]  /*10400*/  @P1 LDG.E.U16 R15, desc[UR6][R16.64] ;  /* 0x00000006100f1981 */ /* 0x0000e2000c1e1500 */
[----:B------:R-:W-:Y:S01]  /*10410*/  BAR.SYNC.DEFER_BLOCKING 0x0 ;  /* 0x0000000000007b1d */ /* 0x000fe20000010000 */
[----:B--2---:R-:W-:-:S05]  /*10420*/  @!P0 IMAD.MOV.U32 R18, RZ, RZ, R3 ;  /* 0x000000ffff128224 */ /* 0x004fca00078e0003 */
[----:B------:R-:W2:Y:S01]  /*10430*/  LDL R3, [R1+0x308] ;  /* 0x0003080001037983 */ /* 0x000ea20000100800 */
[----:B0-----:R-:W-:Y:S02]  /*10440*/  PRMT R16, RZ, 0x7610, R16 ;  /* 0x00007610ff107816 */ /* 0x001fe40000000010 */
[----:B------:R-:W-:-:S04]  /*10450*/  PRMT R17, RZ, 0x7610, R17 ;  /* 0x00007610ff117816 */ /* 0x000fc80000000011 */
[----:B------:R0:W2:Y:S02]  /*10460*/  @!P0 LDG.E.U16 R16, desc[UR6][R18.64] ;  /* 0x0000000612108981 */ /* 0x0000a4000c1e1500 */
[----:B0-----:R-:W-:Y:S02]  /*10470*/  @!P0 IMAD.MOV.U32 R18, RZ, RZ, R152 ;  /* 0x000000ffff128224 */ /* 0x001fe400078e0098 */
[----:B------:R-:W-:Y:S01]  /*10480*/  @!P0 IMAD.MOV.U32 R19, RZ, RZ, R153 ;  /* 0x000000ffff138224 */ /* 0x000fe200078e0099 */
[----:B------:R-:W2:Y:S04]  /*10490*/  LDL R152, [R1+0x288] ;  /* 0x0002880001987983 */ /* 0x000ea80000100800 */
[----:B------:R0:W2:Y:S04]  /*104a0*/  @!P0 LDG.E.U16 R17, desc[UR6][R18.64] ;  /* 0x0000000612118981 */ /* 0x0000a8000c1e1500 */
[----:B------:R-:W2:Y:S01]  /*104b0*/  LDL R153, [R1+0x284] ;  /* 0x0002840001997983 */ /* 0x000ea20000100800 */
[----:B0-----:R-:W-:-:S02]  /*104c0*/  PRMT R18, RZ, 0x7610, R18 ;  /* 0x00007610ff127816 */ /* 0x001fc40000000012 */
[----:B------:R-:W-:-:S04]  /*104d0*/  PRMT R19, RZ, 0x7610, R19 ;  /* 0x00007610ff137816 */ /* 0x000fc80000000013 */
[----:B----4-:R3:W4:Y:S02]  /*104e0*/  @!P0 LDG.E.U16 R18, desc[UR6][R20.64] ;  /* 0x0000000614128981 */ /* 0x010724000c1e1500 */
[----:B---3--:R-:W-:Y:S02]  /*104f0*/  @!P0 IMAD.MOV.U32 R20, RZ, RZ, R23 ;  /* 0x000000ffff148224 */ /* 0x008fe400078e0017 */
[----:B------:R-:W-:Y:S02]  /*10500*/  @!P0 IMAD.MOV.U32 R21, RZ, RZ, R155 ;  /* 0x000000ffff158224 */ /* 0x000fe400078e009b */
[----:B------:R-:W3:Y:S04]  /*10510*/  LDL R155, [R1+0x208] ;  /* 0x00020800019b7983 */ /* 0x000ee80000100800 */
[----:B------:R0:W4:Y:S02]  /*10520*/  @!P0 LDG.E.U16 R19, desc[UR6][R20.64] ;  /* 0x0000000614138981 */ /* 0x000124000c1e1500 */
[----:B0-----:R-:W-:Y:S01]  /*10530*/  PRMT R20, RZ, 0x7610, R20 ;  /* 0x00007610ff147816 */ /* 0x001fe20000000014 */
[----:B------:R-:W-:-:S02]  /*10540*/  @!P0 IMAD.MOV.U32 R23, RZ, RZ, R22 ;  /* 0x000000ffff178224 */ /* 0x000fc400078e0016 */
[----:B--2---:R-:W-:Y:S01]  /*10550*/  @!P0 IMAD.MOV.U32 R22, RZ, RZ, R3 ;  /* 0x000000ffff168224 */ /* 0x004fe200078e0003 */
[----:B------:R-:W-:Y:S01]  /*10560*/  PRMT R21, RZ, 0x7610, R21 ;  /* 0x00007610ff157816 */ /* 0x000fe20000000015 */
[----:B------:R0:W-:Y:S04]  /*10570*/  STS.U16 [R6+UR4+0x400], R157 ;  /* 0x0004009d06007988 */ /* 0x0001e80008000404 */
[----:B------:R1:W2:Y:S04]  /*10580*/  @!P0 LDG.E.U16 R20, desc[UR6][R22.64] ;  /* 0x0000000616148981 */ /* 0x0002a8000c1e1500 */
[----:B------:R1:W-:Y:S04]  /*10590*/  STS.U16 [R6+UR4+0x800], R156 ;  /* 0x0008009c06007988 */ /* 0x0003e80008000404 */
[----:B0-----:R-:W3:Y:S04]  /*105a0*/  LDL R157, [R1+0x188] ;  /* 0x00018800019d7983 */ /* 0x001ee80000100800 */
[----:B------:R-:W4:Y:S04]  /*105b0*/  LDL R22, [R1+0x2c4] ;  /* 0x0002c40001167983 */ /* 0x000f280000100800 */
[----:B------:R-:W4:Y:S04]  /*105c0*/  LDL R23, [R1+0x2c8] ;  /* 0x0002c80001177983 */ /* 0x000f280000100800 */
[----:B-1----:R-:W3:Y:S04]  /*105d0*/  LDL R156, [R1+0x184] ;  /* 0x00018400019c7983 */ /* 0x002ee80000100800 */
[----:B------:R-:W2:Y:S01]  /*105e0*/  LDL R3, [R1+0x1c8] ;  /* 0x0001c80001037983 */ /* 0x000ea20000100800 */
[----:B----4-:R-:W-:-:S04]  /*105f0*/  @!P0 LOP3.LUT R23, R23, R22, RZ, 0x3c, !PT ;  /* 0x0000001617178212 */ /* 0x010fc800078e3cff */
[----:B------:R-:W-:-:S04]  /*10600*/  @!P0 LOP3.LUT R22, R23, R22, RZ, 0x3c, !PT ;  /* 0x0000001617168212 */ /* 0x000fc800078e3cff */
[----:B------:R-:W-:-:S05]  /*10610*/  @!P0 LOP3.LUT R23, R23, R22, RZ, 0x3c, !PT ;  /* 0x0000001617178212 */ /* 0x000fca00078e3cff */
[----:B------:R0:W4:Y:S02]  /*10620*/  @!P0 LDG.E.U16 R21, desc[UR6][R22.64] ;  /* 0x0000000616158981 */ /* 0x000124000c1e1500 */
[----:B0-----:R-:W-:-:S06]  /*10630*/  PRMT R22, RZ, 0x7610, R22 ;  /* 0x00007610ff167816 */ /* 0x001fcc0000000016 */
[----:B------:R0:W4:Y:S04]  /*10640*/  @!P0 LDG.E.U16 R22, desc[UR6][R152.64] ;  /* 0x0000000698168981 */ /* 0x000128000c1e1500 */
[----:B------:R-:W2:Y:S01]  /*10650*/  LDL R153, [R1+0x244] ;  /* 0x0002440001997983 */ /* 0x000ea20000100800 */
[----:B------:R-:W-:Y:S01]  /*10660*/  PRMT R23, RZ, 0x7610, R23 ;  /* 0x00007610ff177816 */ /* 0x000fe20000000017 */
[----:B0-----:R-:W-:Y:S02]  /*10670*/  @!P0 IMAD.MOV.U32 R152, RZ, RZ, R234 ;  /* 0x000000ffff988224 */ /* 0x001fe400078e00ea */
[----:B------:R0:W-:Y:S01]  /*10680*/  STS.U16 [R6+UR4], R154 ;  /* 0x0000009a06007988 */ /* 0x0001e20008000404 */
[----:B---3--:R-:W-:-:S03]  /*10690*/  @!P0 LOP3.LUT R157, R157, R156, RZ, 0x3c, !PT ;  /* 0x0000009c9d9d8212 */ /* 0x008fc600078e3cff */
[----:B------:R1:W-:Y:S04]  /*106a0*/  STS.U16 [R6+UR4+0xc00], R159 ;  /* 0x000c009f06007988 */ /* 0x0003e80008000404 */
[----:B------:R3:W-:Y:S01]  /*106b0*/  STS.U16 [R6+UR4+0x1000], R158 ;  /* 0x0010009e06007988 */ /* 0x0007e20008000404 */
[----:B0-----:R-:W-:Y:S02]  /*106c0*/  @!P0 IMAD.MOV.U32 R154, RZ, RZ, R155 ;  /* 0x000000ffff9a8224 */ /* 0x001fe400078e009b */
[----:B------:R-:W-:Y:S01]  /*106d0*/  @!P0 IMAD.MOV.U32 R155, RZ, RZ, R224 ;  /* 0x000000ffff9b8224 */ /* 0x000fe200078e00e0 */
[C---:B------:R-:W-:Y:S01]  /*106e0*/  @!P0 LOP3.LUT R156, R157.reuse, R156, RZ, 0x3c, !PT ;  /* 0x0000009c9d9c8212 */ /* 0x040fe200078e3cff */
[----:B-1----:R-:W4:Y:S03]  /*106f0*/  LDL R159, [R1+0x108] ;  /* 0x00010800019f7983 */ /* 0x002f260000100800 */
[----:B------:R-:W-:Y:S01]  /*10700*/  @!P0 LOP3.LUT R157, R157, R156, RZ, 0x3c, !PT ;  /* 0x0000009c9d9d8212 */ /* 0x000fe200078e3cff */
[----:B---3--:R-:W4:Y:S04]  /*10710*/  LDL R158, [R1+0x104] ;  /* 0x00010400019e7983 */ /* 0x008f280000100800 */
[----:B------:R-:W3:Y:S04]  /*10720*/  LDL R234, [R1+0xc4] ;  /* 0x0000c40001ea7983 */ /* 0x000ee80000100800 */
[----:B------:R-:W3:Y:S04]  /*10730*/  LDL R224, [R1+0xc8] ;  /* 0x0000c80001e07983 */ /* 0x000ee80000100800 */
[----:B--2---:R0:W2:Y:S02]  /*10740*/  @!P0 LDG.E.U16 R23, desc[UR6][R152.64] ;  /* 0x0000000698178981 */ /* 0x0040a4000c1e1500 */
[----:B0-----:R-:W-:-:S02]  /*10750*/  PRMT R152, RZ, 0x7610, R152 ;  /* 0x00007610ff987816 */ /* 0x001fc40000000098 */
[----:B------:R-:W-:-:S04]  /*10760*/  PRMT R153, RZ, 0x7610, R153 ;  /* 0x00007610ff997816 */ /* 0x000fc80000000099 */
[----:B------:R0:W2:Y:S02]  /*10770*/  @!P0 LDG.E.U16 R152, desc[UR6][R154.64] ;  /* 0x000000069a988981 */ /* 0x0000a4000c1e1500 */
[----:B0-----:R-:W-:Y:S02]  /*10780*/  @!P0 IMAD.MOV.U32 R154, RZ, RZ, R3 ;  /* 0x000000ffff9a8224 */ /* 0x001fe400078e0003 */
[----:B------:R-:W-:Y:S01]  /*10790*/  @!P0 IMAD.MOV.U32 R155, RZ, RZ, R217 ;  /* 0x000000ffff9b8224 */ /* 0x000fe200078e00d9 */
[----:B------:R-:W3:Y:S04]  /*107a0*/  LDL R3, [R1+0x88] ;  /* 0x0000880001037983 */ /* 0x000ee80000100800 */
[----:B------:R0:W2:Y:S04]  /*107b0*/  @!P0 LDG.E.U16 R153, desc[UR6][R154.64] ;  /* 0x000000069a998981 */ /* 0x0000a8000c1e1500 */
[----:B------:R-:W2:Y:S01]  /*107c0*/  LDL R217, [R1+0x84] ;  /* 0x0000840001d97983 */ /* 0x000ea20000100800 */
[----:B0-----:R-:W-:-:S06]  /*107d0*/  PRMT R154, RZ, 0x7610, R154 ;  /* 0x00007610ff9a7816 */ /* 0x001fcc000000009a */
[----:B------:R0:W2:Y:S04]  /*107e0*/  @!P0 LDG.E.U16 R154, desc[UR6][R156.64] ;  /* 0x000000069c9a8981 */ /* 0x0000a8000c1e1500 */
[----:B------:R-:W0:Y:S04]  /*107f0*/  LDL R156, [R1+0x144] ;  /* 0x00014400019c7983 */ /* 0x000e280000100800 */
[----:B------:R-:W0:Y:S01]  /*10800*/  LDL R157, [R1+0x148] ;  /* 0x00014800019d7983 */ /* 0x000e220000100800 */
[----:B------:R-:W-:Y:S02]  /*10810*/  PRMT R155, RZ, 0x7610, R155 ;  /* 0x00007610ff9b7816 */ /* 0x000fe4000000009b */
[----:B----4-:R-:W-:-:S04]  /*10820*/  @!P0 LOP3.LUT R159, R159, R158, RZ, 0x3c, !PT ;  /* 0x0000009e9f9f8212 */ /* 0x010fc800078e3cff */
[----:B------:R-:W-:-:S04]  /*10830*/  @!P0 LOP3.LUT R158, R159, R158, RZ, 0x3c, !PT ;  /* 0x0000009e9f9e8212 */ /* 0x000fc800078e3cff */
[----:B------:R-:W-:Y:S01]  /*10840*/  @!P0 LOP3.LUT R159, R159, R158, RZ, 0x3c, !PT ;  /* 0x0000009e9f9f8212 */ /* 0x000fe200078e3cff */
[----:B------:R-:W-:Y:S04]  /*10850*/  STS.U16 [R6+UR4+0x1400], R161 ;  /* 0x001400a106007988 */ /* 0x000fe80008000404 */
[----:B------:R-:W-:Y:S04]  /*10860*/  STS.U16 [R6+UR4+0x1800], R160 ;  /* 0x001800a006007988 */ /* 0x000fe80008000404 */
[----:B------:R1:W-:Y:S04]  /*10870*/  STS.U16 [R6+UR4+0x1c00], R163 ;  /* 0x001c00a306007988 */ /* 0x0003e80008000404 */
[----:B-1----:R-:W4:Y:S01]  /*10880*/  LDL R163, [R1+0x804] ;  /* 0x0008040001a37983 */ /* 0x002f220000100800 */
[----:B---3--:R-:W-:-:S03]  /*10890*/  @!P0 IMAD.MOV.U32 R160, RZ, RZ, R3 ;  /* 0x000000ffffa08224 */ /* 0x008fc600078e0003 */
[----:B------:R-:W3:Y:S01]  /*108a0*/  LDL R3, [R1+0x3cc] ;  /* 0x0003cc0001037983 */ /* 0x000ee20000100800 */
[----:B0-----:R-:W-:-:S04]  /*108b0*/  @!P0 LOP3.LUT R157, R157, R156, RZ, 0x3c, !PT ;  /* 0x0000009c9d9d8212 */ /* 0x001fc800078e3cff */
[----:B------:R-:W-:-:S04]  /*108c0*/  @!P0 LOP3.LUT R156, R157, R156, RZ, 0x3c, !PT ;  /* 0x0000009c9d9c8212 */ /* 0x000fc800078e3cff */
[----:B------:R-:W-:-:S05]  /*108d0*/  @!P0 LOP3.LUT R157, R157, R156, RZ, 0x3c, !PT ;  /* 0x0000009c9d9d8212 */ /* 0x000fca00078e3cff */
[----:B------:R0:W3:Y:S02]  /*108e0*/  @!P0 LDG.E.U16 R155, desc[UR6][R156.64] ;  /* 0x000000069c9b8981 */ /* 0x0000e4000c1e1500 */
[----:B0-----:R-:W-:Y:S02]  /*108f0*/  PRMT R156, RZ, 0x7610, R156 ;  /* 0x00007610ff9c7816 */ /* 0x001fe4000000009c */
[----:B------:R-:W-:-:S04]  /*10900*/  PRMT R157, RZ, 0x7610, R157 ;  /* 0x00007610ff9d7816 */ /* 0x000fc8000000009d */
[----:B------:R0:W3:Y:S01]  /*10910*/  @!P0 LDG.E.U16 R156, desc[UR6][R158.64] ;  /* 0x000000069e9c8981 */ /* 0x0000e2000c1e1500 */
[----:B--2---:R-:W-:-:S03]  /*10920*/  @!P0 IMAD.MOV.U32 R161, RZ, RZ, R217 ;  /* 0x000000ffffa18224 */ /* 0x004fc600078e00d9 */
[----:B------:R-:W2:Y:S01]  /*10930*/  LDL R217, [R1+0x380] ;  /* 0x0003800001d97983 */ /* 0x000ea20000100800 */
[----:B0-----:R-:W-:Y:S02]  /*10940*/  @!P0 IMAD.MOV.U32 R158, RZ, RZ, R224 ;  /* 0x000000ffff9e8224 */ /* 0x001fe400078e00e0 */
[----:B------:R-:W-:Y:S01]  /*10950*/  @!P0 IMAD.MOV.U32 R159, RZ, RZ, R234 ;  /* 0x000000ffff9f8224 */ /* 0x000fe200078e00ea */
[----:B------:R-:W3:Y:S04]  /*10960*/  LDL R224, [R1+0x3c8] ;  /* 0x0003c80001e07983 */ /* 0x000ee80000100800 */
[----:B------:R0:W3:Y:S04]  /*10970*/  @!P0 LDG.E.U16 R157, desc[UR6][R158.64] ;  /* 0x000000069e9d8981 */ /* 0x0000e8000c1e1500 */
[----:B------:R-:W3:Y:S01]  /*10980*/  LDL R234, [R1+0x37c] ;  /* 0x00037c0001ea7983 */ /* 0x000ee20000100800 */
[----:B0-----:R-:W-:-:S03]  /*10990*/  PRMT R158, RZ, 0x7610, R158 ;  /* 0x00007610ff9e7816 */ /* 0x001fc6000000009e */
[----:B------:R0:W-:Y:S04]  /*109a0*/  STL [R1+0x854], R252 ;  /* 0x000854fc01007387 */ /* 0x0001e80000100800 */
[----:B------:R1:W3:Y:S02]  /*109b0*/  @!P0 LDG.E.U16 R158, desc[UR6][R160.64] ;  /* 0x00000006a09e8981 */ /* 0x0002e4000c1e1500 */
[----:B-1----:R-:W-:Y:S02]  /*109c0*/  @!P0 IMAD.MOV.U32 R160, RZ, RZ, R252 ;  /* 0x000000ffffa08224 */ /* 0x002fe400078e00fc */
[----:B0-----:R-:W3:Y:S01]  /*109d0*/  LDL R252, [R1+0x3fc] ;  /* 0x0003fc0001fc7983 */ /* 0x001ee20000100800 */
[----:B------:R-:W-:Y:S01]  /*109e0*/  PRMT R159, RZ, 0x7610, R159 ;  /* 0x00007610ff9f7816 */ /* 0x000fe2000000009f */
[----:B------:R-:W-:-:S02]  /*109f0*/  @!P0 IMAD.MOV.U32 R161, RZ, RZ, R250 ;  /* 0x000000ffffa18224 */ /* 0x000fc400078e00fa */
[----:B------:R4:W-:Y:S04]  /*10a00*/  STS.U16 [R6+UR4+0x2000], R162 ;  /* 0x002000a206007988 */ /* 0x0009e80008000404 */
[----:B------:R0:W3:Y:S01]  /*10a10*/  @!P0 LDG.E.U16 R159, desc[UR6][R160.64] ;  /* 0x00000006a09f8981 */ /* 0x0000e2000c1e1500 */
[----:B----4-:R-:W-:Y:S01]  /*10a20*/  @!P0 IMAD.MOV.U32 R162, RZ, RZ, R163 ;  /* 0x000000ffffa28224 */ /* 0x010fe200078e00a3 */
[----:B0-----:R-:W-:Y:S02]  /*10a30*/  PRMT R160, RZ, 0x7610, R160 ;  /* 0x00007610ffa07816 */ /* 0x001fe400000000a0 */
[----:B------:R-:W-:Y:S01]  /*10a40*/  PRMT R161, RZ, 0x7610, R161 ;  /* 0x00007610ffa17816 */ /* 0x000fe200000000a1 */
[----:B------:R-:W-:Y:S04]  /*10a50*/  STS.U16 [R6+UR4+0x2400], R165 ;  /* 0x002400a506007988 */ /* 0x000fe80008000404 */
[----:B------:R-:W-:Y:S04]  /*10a60*/  STS.U16 [R6+UR4+0x2800], R164 ;  /* 0x002800a406007988 */ /* 0x000fe80008000404 */
[----:B------:R0:W-:Y:S04]  /*10a70*/  STL [R1+0x850], R250 ;  /* 0x000850fa01007387 */ /* 0x0001e80000100800 */
[----:B0-----:R-:W4:Y:S04]  /*10a80*/  LDL.LU R250, [R1+0x74] ;  /* 0x0000740001fa7983 */ /* 0x001f280000300800 */
[----:B------:R0:W-:Y:S04]  /*10a90*/  STS.U16 [R6+UR4+0x2c00], R167 ;  /* 0x002c00a706007988 */ /* 0x0001e80008000404 */
[----:B0-----:R-:W4:Y:S01]  /*10aa0*/  LDL R167, [R1+0x2fc] ;  /* 0x0002fc0001a77983 */ /* 0x001f220000100800 */
[----:B--2---:R-:W-:-:S03]  /*10ab0*/  @!P0 IMAD.MOV.U32 R164, RZ, RZ, R217 ;  /* 0x000000ffffa48224 */ /* 0x004fc600078e00d9 */
[----:B------:R-:W2:Y:S01]  /*10ac0*/  LDL R217, [R1+0x280] ;  /* 0x0002800001d97983 */ /* 0x000ea20000100800 */
[----:B---3--:R-:W-:-:S03]  /*10ad0*/  @!P0 IMAD.MOV.U32 R165, RZ, RZ, R234 ;  /* 0x000000ffffa58224 */ /* 0x008fc600078e00ea */
[----:B------:R-:W3:Y:S01]  /*10ae0*/  LDL R234, [R1+0x27c] ;  /* 0x00027c0001ea7983 */ /* 0x000ee20000100800 */
[----:B------:R-:W-:-:S03]  /*10af0*/  @!P0 IMAD.MOV.U32 R163, RZ, RZ, R252 ;  /* 0x000000ffffa38224 */ /* 0x000fc600078e00fc */
[----:B------:R-:W4:Y:S04]  /*10b00*/  LDL R252, [R1+0x300] ;  /* 0x0003000001fc7983 */ /* 0x000f280000100800 */
[----:B------:R0:W4:Y:S02]  /*10b10*/  @!P0 LDG.E.U16 R160, desc[UR6][R162.64] ;  /* 0x00000006a2a08981 */ /* 0x000124000c1e1500 */
[----:B0-----:R-:W-:Y:S02]  /*10b20*/  @!P0 IMAD.MOV.U32 R162, RZ, RZ, R3 ;  /* 0x000000ffffa28224 */ /* 0x001fe400078e0003 */
[----:B------:R-:W-:Y:S01]  /*10b30*/  @!P0 IMAD.MOV.U32 R163, RZ, RZ, R224 ;  /* 0x000000ffffa38224 */ /* 0x000fe200078e00e0 */
[----:B------:R-:W4:Y:S04]  /*10b40*/  LDL R3, [R1+0x2c0] ;  /* 0x0002c00001037983 */ /* 0x000f280000100800 */
[----:B------:R0:W4:Y:S04]  /*10b50*/  @!P0 LDG.E.U16 R161, desc[UR6][R162.64] ;  /* 0x00000006a2a18981 */ /* 0x000128000c1e1500 */
[----:B------:R-:W4:Y:S01]  /*10b60*/  LDL R224, [R1+0x2bc] ;  /* 0x0002bc0001e07983 */ /* 0x000f220000100800 */
[----:B0-----:R-:W-:-:S06]  /*10b70*/  PRMT R162, RZ, 0x7610, R162 ;  /* 0x00007610ffa27816 */ /* 0x001fcc00000000a2 */
[----:B------:R0:W4:Y:S04]  /*10b80*/  @!P0 LDG.E.U16 R162, desc[UR6][R164.64] ;  /* 0x00000006a4a28981 */ /* 0x000128000c1e1500 */
[----:B------:R-:W0:Y:S04]  /*10b90*/  LDL R164, [R1+0x33c] ;  /* 0x00033c0001a47983 */ /* 0x000e280000100800 */
[----:B------:R-:W0:Y:S01]  /*10ba0*/  LDL R165, [R1+0x340] ;  /* 0x0003400001a57983 */ /* 0x000e220000100800 */
[----:B------:R-:W-:-:S03]  /*10bb0*/  PRMT R163, RZ, 0x7610, R163 ;  /* 0x00007610ffa37816 */ /* 0x000fc600000000a3 */
[----:B------:R-:W-:Y:S04]  /*10bc0*/  STS.U16 [R6+UR4+0x3000], R166 ;  /* 0x003000a606007988 */ /* 0x000fe80008000404 */
[----:B------:R-:W-:Y:S04]  /*10bd0*/  STS.U16 [R6+UR4+0x3400], R169 ;  /* 0x003400a906007988 */ /* 0x000fe80008000404 */
[----:B------:R-:W-:Y:S04]  /*10be0*/  STS.U16 [R6+UR4+0x3800], R168 ;  /* 0x003800a806007988 */ /* 0x000fe80008000404 */
[----:B------:R1:W-:Y:S04]  /*10bf0*/  STS.U16 [R6+UR4+0x3c00], R171 ;  /* 0x003c00ab06007988 */ /* 0x0003e80008000404 */
[----:B-1----:R-:W4:Y:S01]  /*10c00*/  LDL R171, [R1+0x200] ;  /* 0x0002000001ab7983 */ /* 0x002f220000100800 */
[----:B--2---:R-:W-:Y:S01]  /*10c10*/  @!P0 IMAD.MOV.U32 R168, RZ, RZ, R217 ;  /* 0x000000ffffa88224 */ /* 0x004fe200078e00d9 */
[----:B------:R-:W-:Y:S01]  /*10c20*/  LOP3.LUT R217, R6, 0x10, RZ, 0x3c, !PT ;  /* 0x0000001006d97812 */ /* 0x000fe200078e3cff */
[----:B---3--:R-:W-:-:S02]  /*10c30*/  @!P0 IMAD.MOV.U32 R169, RZ, RZ, R234 ;  /* 0x000000ffffa98224 */ /* 0x008fc400078e00ea */
[----:B----4-:R-:W-:Y:S02]  /*10c40*/  @!P0 IMAD.MOV.U32 R166, RZ, RZ, R252 ;  /* 0x000000ffffa68224 */ /* 0x010fe400078e00fc */
[----:B------:R1:W-:Y:S04]  /*10c50*/  STS.U16 [R217+UR4+0x80], R170 ;  /* 0x000080aad9007988 */ /* 0x0003e80008000404 */
[----:B------:R-:W2:Y:S04]  /*10c60*/  LDL R252, [R1+0x17c] ;  /* 0x00017c0001fc7983 */ /* 0x000ea80000100800 */
[----:B------:R-:W3:Y:S04]  /*10c70*/  LDL R234, [R1+0x180] ;  /* 0x0001800001ea7983 */ /* 0x000ee80000100800 */
[----:B-1----:R-:W4:Y:S01]  /*10c80*/  LDL R170, [R1+0x1fc] ;  /* 0x0001fc0001aa7983 */ /* 0x002f220000100800 */
[----:B0-----:R-:W-:-:S04]  /*10c90*/  @!P0 LOP3.LUT R165, R165, R164, RZ, 0x3c, !PT ;  /* 0x000000a4a5a58212 */ /* 0x001fc800078e3cff */
[----:B------:R-:W-:-:S04]  /*10ca0*/  @!P0 LOP3.LUT R164, R165, R164, RZ, 0x3c, !PT ;  /* 0x000000a4a5a48212 */ /* 0x000fc800078e3cff */
[----:B------:R-:W-:-:S05]  /*10cb0*/  @!P0 LOP3.LUT R165, R165, R164, RZ, 0x3c, !PT ;  /* 0x000000a4a5a58212 */ /* 0x000fca00078e3cff */
[----:B------:R0:W2:Y:S02]  /*10cc0*/  @!P0 LDG.E.U16 R163, desc[UR6][R164.64] ;  /* 0x00000006a4a38981 */ /* 0x0000a4000c1e1500 */
        /* <DEDUP_REMOVED lines=8> */
[----:B0-----:R-:W-:-:S06]  /*10d50*/  PRMT R166, RZ, 0x7610, R166 ;  /* 0x00007610ffa67816 */ /* 0x001fcc00000000a6 */
[----:B------:R0:W2:Y:S04]  /*10d60*/  @!P0 LDG.E.U16 R166, desc[UR6][R168.64] ;  /* 0x00000006a8a68981 */ /* 0x0000a8000c1e1500 */
[----:B------:R-:W0:Y:S04]  /*10d70*/  LDL R168, [R1+0x23c] ;  /* 0x00023c0001a87983 */ /* 0x000e280000100800 */
[----:B------:R-:W0:Y:S01]  /*10d80*/  LDL R169, [R1+0x240] ;  /* 0x0002400001a97983 */ /* 0x000e220000100800 */
[----:B------:R-:W-:-:S03]  /*10d90*/  PRMT R167, RZ, 0x7610, R167 ;  /* 0x00007610ffa77816 */ /* 0x000fc600000000a7 */
[----:B------:R-:W-:Y:S04]  /*10da0*/  STS.U16 [R217+UR4+0x480], R173 ;  /* 0x000480add9007988 */ /* 0x000fe80008000404 */
[----:B------:R-:W-:Y:S04]  /*10db0*/  STS.U16 [R217+UR4+0x880], R172 ;  /* 0x000880acd9007988 */ /* 0x000fe80008000404 */
[----:B------:R1:W-:Y:S04]  /*10dc0*/  STS.U16 [R217+UR4+0xc80], R175 ;  /* 0x000c80afd9007988 */ /* 0x0003e80008000404 */
[----:B------:R1:W-:Y:S04]  /*10dd0*/  STS.U16 [R217+UR4+0x1080], R174 ;  /* 0x001080aed9007988 */ /* 0x0003e80008000404 */
[----:B-1----:R-:W2:Y:S04]  /*10de0*/  LDL R175, [R1+0x100] ;  /* 0x0001000001af7983 */ /* 0x002ea80000100800 */
[----:B------:R-:W2:Y:S01]  /*10df0*/  LDL R174, [R1+0xfc] ;  /* 0x0000fc0001ae7983 */ /* 0x000ea20000100800 */
[----:B----4-:R-:W-:-:S04]  /*10e00*/  @!P0 LOP3.LUT R171, R171, R170, RZ, 0x3c, !PT ;  /* 0x000000aaabab8212 */ /* 0x010fc800078e3cff */
[----:B------:R-:W-:-:S04]  /*10e10*/  @!P0 LOP3.LUT R170, R171, R170, RZ, 0x3c, !PT ;  /* 0x000000aaabaa8212 */ /* 0x000fc800078e3cff */
[----:B------:R-:W-:Y:S01]  /*10e20*/  @!P0 LOP3.LUT R171, R171, R170, RZ, 0x3c, !PT ;  /* 0x000000aaabab8212 */ /* 0x000fe200078e3cff */
[----:B---3--:R-:W-:Y:S02]  /*10e30*/  @!P0 IMAD.MOV.U32 R172, RZ, RZ, R234 ;  /* 0x000000ffffac8224 */ /* 0x008fe400078e00ea */
[----:B--2---:R-:W-:Y:S01]  /*10e40*/  @!P0 IMAD.MOV.U32 R173, RZ, RZ, R252 ;  /* 0x000000ffffad8224 */ /* 0x004fe200078e00fc */
[----:B------:R-:W2:Y:S04]  /*10e50*/  LDL R234, [R1+0x80] ;  /* 0x0000800001ea7983 */ /* 0x000ea80000100800 */
[----:B------:R-:W3:Y:S01]  /*10e60*/  LDL R252, [R1+0x7c] ;  /* 0x00007c0001fc7983 */ /* 0x000ee20000100800 */
[----:B0-----:R-:W-:-:S04]  /*10e70*/  @!P0 LOP3.LUT R169, R169, R168, RZ, 0x3c, !PT ;  /* 0x000000a8a9a98212 */ /* 0x001fc800078e3cff */
[----:B------:R-:W-:-:S04]  /*10e80*/  @!P0 LOP3.LUT R168, R169, R168, RZ, 0x3c, !PT ;  /* 0x000000a8a9a88212 */ /* 0x000fc800078e3cff */
[----:B------:R-:W-:-:S05]  /*10e90*/  @!P0 LOP3.LUT R169, R169, R168, RZ, 0x3c, !PT ;  /* 0x000000a8a9a98212 */ /* 0x000fca00078e3cff */
[----:B------:R0:W4:Y:S02]  /*10ea0*/  @!P0 LDG.E.U16 R167, desc[UR6][R168.64] ;  /* 0x00000006a8a78981 */ /* 0x000124000c1e1500 */
[----:B0-----:R-:W-:Y:S02]  /*10eb0*/  PRMT R168, RZ, 0x7610, R168 ;  /* 0x00007610ffa87816 */ /* 0x001fe400000000a8 */
[----:B------:R-:W-:-:S04]  /*10ec0*/  PRMT R169, RZ, 0x7610, R169 ;  /* 0x00007610ffa97816 */ /* 0x000fc800000000a9 */
[----:B------:R0:W4:Y:S02]  /*10ed0*/  @!P0 LDG.E.U16 R168, desc[UR6][R170.64] ;  /* 0x00000006aaa88981 */ /* 0x000124000c1e1500 */
[----:B0-----:R-:W-:Y:S02]  /*10ee0*/  @!P0 IMAD.MOV.U32 R170, RZ, RZ, R3 ;  /* 0x000000ffffaa8224 */ /* 0x001fe400078e0003 */
[----:B------:R-:W-:Y:S01]  /*10ef0*/  @!P0 IMAD.MOV.U32 R171, RZ, RZ, R224 ;  /* 0x000000ffffab8224 */ /* 0x000fe200078e00e0 */
[----:B------:R-:W2:Y:S04]  /*10f00*/  LDL R3, [R1+0xc0] ;  /* 0x0000c00001037983 */ /* 0x000ea80000100800 */
[----:B------:R0:W4:Y:S04]  /*10f10*/  @!P0 LDG.E.U16 R169, desc[UR6][R170.64] ;  /* 0x00000006aaa98981 */ /* 0x000128000c1e1500 */
[----:B------:R-:W3:Y:S01]  /*10f20*/  LDL R224, [R1+0xbc] ;  /* 0x0000bc0001e07983 */ /* 0x000ee20000100800 */
[----:B0-----:R-:W-:-:S06]  /*10f30*/  PRMT R170, RZ, 0x7610, R170 ;  /* 0x00007610ffaa7816 */ /* 0x001fcc00000000aa */
[----:B------:R0:W4:Y:S04]  /*10f40*/  @!P0 LDG.E.U16 R170, desc[UR6][R172.64] ;  /* 0x00000006acaa8981 */ /* 0x000128000c1e1500 */
[----:B------:R-:W0:Y:S04]  /*10f50*/  LDL R172, [R1+0x13c] ;  /* 0x00013c0001ac7983 */ /* 0x000e280000100800 */
[----:B------:R-:W0:Y:S01]  /*10f60*/  LDL R173, [R1+0x140] ;  /* 0x0001400001ad7983 */ /* 0x000e220000100800 */
[----:B------:R-:W-:Y:S02]  /*10f70*/  PRMT R171, RZ, 0x7610, R171 ;  /* 0x00007610ffab7816 */ /* 0x000fe400000000ab */
[----:B------:R-:W-:-:S04]  /*10f80*/  @!P0 LOP3.LUT R175, R175, R174, RZ, 0x3c, !PT ;  /* 0x000000aeafaf8212 */ /* 0x000fc800078e3cff */
[----:B------:R-:W-:-:S04]  /*10f90*/  @!P0 LOP3.LUT R174, R175, R174, RZ, 0x3c, !PT ;  /* 0x000000aeafae8212 */ /* 0x000fc800078e3cff */
[----:B------:R-:W-:Y:S02]  /*10fa0*/  @!P0 LOP3.LUT R175, R175, R174, RZ, 0x3c, !PT ;  /* 0x000000aeafaf8212 */ /* 0x000fe400078e3cff */
[----:B0-----:R-:W-:-:S04]  /*10fb0*/  @!P0 LOP3.LUT R173, R173, R172, RZ, 0x3c, !PT ;  /* 0x000000acadad8212 */ /* 0x001fc800078e3cff */
[----:B------:R-:W-:-:S04]  /*10fc0*/  @!P0 LOP3.LUT R172, R173, R172, RZ, 0x3c, !PT ;  /* 0x000000acadac8212 */ /* 0x000fc800078e3cff */
[----:B------:R-:W-:-:S05]  /*10fd0*/  @!P0 LOP3.LUT R173, R173, R172, RZ, 0x3c, !PT ;  /* 0x000000acadad8212 */ /* 0x000fca00078e3cff */
[----:B------:R0:W4:Y:S02]  /*10fe0*/  @!P0 LDG.E.U16 R171, desc[UR6][R172.64] ;  /* 0x00000006acab8981 */ /* 0x000124000c1e1500 */
[----:B0-----:R-:W-:-:S06]  /*10ff0*/  PRMT R172, RZ, 0x7610, R172 ;  /* 0x00007610ffac7816 */ /* 0x001fcc00000000ac */
[----:B------:R2:W4:Y:S02]  /*11000*/  @!P0 LDG.E.U16 R172, desc[UR6][R174.64] ;  /* 0x00000006aeac8981 */ /* 0x000524000c1e1500 */
[----:B--2---:R-:W-:Y:S02]  /*11010*/  @!P0 IMAD.MOV.U32 R174, RZ, RZ, R3 ;  /* 0x000000ffffae8224 */ /* 0x004fe400078e0003 */
[----:B---3--:R-:W-:Y:S01]  /*11020*/  @!P0 IMAD.MOV.U32 R175, RZ, RZ, R224 ;  /* 0x000000ffffaf8224 */ /* 0x008fe200078e00e0 */
[----:B------:R-:W2:Y:S04]  /*11030*/  LDL R3, [R1+0x800] ;  /* 0x0008000001037983 */ /* 0x000ea80000100800 */
[----:B------:R-:W3:Y:S01]  /*11040*/  LDL R224, [R1+0x7fc] ;  /* 0x0007fc0001e07983 */ /* 0x000ee20000100800 */
[----:B------:R-:W-:-:S03]  /*11050*/  PRMT R173, RZ, 0x7610, R173 ;  /* 0x00007610ffad7816 */ /* 0x000fc600000000ad */
[----:B------:R0:W-:Y:S04]  /*11060*/  STS.U16 [R217+UR4+0x1480], R177 ;  /* 0x001480b1d9007988 */ /* 0x0001e80008000404 */
[----:B------:R1:W4:Y:S04]  /*11070*/  @!P0 LDG.E.U16 R173, desc[UR6][R174.64] ;  /* 0x00000006aead8981 */ /* 0x000328000c1e1500 */
[----:B------:R1:W-:Y:S01]  /*11080*/  STS.U16 [R217+UR4+0x1880], R176 ;  /* 0x001880b0d9007988 */ /* 0x0003e20008000404 */
[----:B0-----:R-:W-:Y:S01]  /*11090*/  @!P0 IMAD.MOV.U32 R177, RZ, RZ, R252 ;  /* 0x000000ffffb18224 */ /* 0x001fe200078e00fc */
[----:B-1----:R-:W-:Y:S01]  /*110a0*/  PRMT R174, RZ, 0x7610, R174 ;  /* 0x00007610ffae7816 */ /* 0x002fe200000000ae */
[----:B------:R-:W-:Y:S01]  /*110b0*/  @!P0 IMAD.MOV.U32 R176, RZ, RZ, R234 ;  /* 0x000000ffffb08224 */ /* 0x000fe200078e00ea */
[----:B------:R-:W-:Y:S01]  /*110c0*/  PRMT R175, RZ, 0x7610, R175 ;  /* 0x00007610ffaf7816 */ /* 0x000fe200000000af */
[----:B------:R-:W-:Y:S04]  /*110d0*/  STS.U16 [R217+UR4+0x1c80], R179 ;  /* 0x001c80b3d9007988 */ /* 0x000fe80008000404 */
[----:B------:R0:W4:Y:S04]  /*110e0*/  @!P0 LDG.E.U16 R174, desc[UR6][R176.64] ;  /* 0x00000006b0ae8981 */ /* 0x000128000c1e1500 */
[----:B------:R-:W-:Y:S04]  /*110f0*/  STS.U16 [R217+UR4+0x2080], R178 ;  /* 0x002080b2d9007988 */ /* 0x000fe80008000404 */
[----:B------:R-:W4:Y:S01]  /*11100*/  LDL R234, [R1+0x338] ;  /* 0x0003380001ea7983 */ /* 0x000f220000100800 */
[----:B0-----:R-:W-:-:S02]  /*11110*/  @!P0 IMAD.MOV.U32 R176, RZ, RZ, R248 ;  /* 0x000000ffffb08224 */ /* 0x001fc400078e00f8 */
[----:B------:R-:W-:Y:S01]  /*11120*/  @!P0 IMAD.MOV.U32 R177, RZ, RZ, R247 ;  /* 0x000000ffffb18224 */ /* 0x000fe200078e00f7 */
[----:B------:R-:W4:Y:S04]  /*11130*/  LDL.LU R252, [R1+0x24] ;  /* 0x0000240001fc7983 */ /* 0x000f280000300800 */
[----:B------:R0:W4:Y:S04]  /*11140*/  @!P0 LDG.E.U16 R175, desc[UR6][R176.64] ;  /* 0x00000006b0af8981 */ /* 0x000128000c1e1500 */
[----:B------:R1:W-:Y:S01]  /*11150*/  STL [R1+0x85c], R248 ;  /* 0x00085cf801007387 */ /* 0x0003e20000100800 */
[----:B0-----:R-:W-:-:S03]  /*11160*/  PRMT R176, RZ, 0x7610, R176 ;  /* 0x00007610ffb07816 */ /* 0x001fc600000000b0 */
[----:B-1----:R-:W4:Y:S04]  /*11170*/  LDL.LU R248, [R1+0xac] ;  /* 0x0000ac0001f87983 */ /* 0x002f280000300800 */
[----:B------:R0:W-:Y:S04]  /*11180*/  STL [R1+0x858], R247 ;  /* 0x000858f701007387 */ /* 0x0001e80000100800 */
[----:B------:R1:W-:Y:S04]  /*11190*/  STS.U16 [R217+UR4+0x2480], R181 ;  /* 0x002480b5d9007988 */ /* 0x0003e80008000404 */
[----:B0-----:R-:W4:Y:S04]  /*111a0*/  LDL.LU R247, [R1+0x78] ;  /* 0x0000780001f77983 */ /* 0x001f280000300800 */
[----:B------:R0:W-:Y:S04]  /*111b0*/  STS.U16 [R217+UR4+0x2880], R180 ;  /* 0x002880b4d9007988 */ /* 0x0001e80008000404 */
[----:B-1----:R-:W4:Y:S04]  /*111c0*/  LDL R181, [R1+0x378] ;  /* 0x0003780001b57983 */ /* 0x002f280000100800 */
[----:B0-----:R-:W4:Y:S01]  /*111d0*/  LDL R180, [R1+0x374] ;  /* 0x0003740001b47983 */ /* 0x001f220000100800 */
[----:B--2---:R-:W-:-:S02]  /*111e0*/  @!P0 IMAD.MOV.U32 R178, RZ, RZ, R3 ;  /* 0x000000ffffb28224 */ /* 0x004fc400078e0003 */
[----:B---3--:R-:W-:Y:S01]  /*111f0*/  @!P0 IMAD.MOV.U32 R179, RZ, RZ, R224 ;  /* 0x000000ffffb38224 */ /* 0x008fe200078e00e0 */
[----:B------:R-:W-:Y:S01]  /*11200*/  PRMT R177, RZ, 0x7610, R177 ;  /* 0x00007610ffb17816 */ /* 0x000fe200000000b1 */
[----:B------:R-:W2:Y:S04]  /*11210*/  LDL R224, [R1+0x2f4] ;  /* 0x0002f40001e07983 */ /* 0x000ea80000100800 */
[----:B------:R0:W3:Y:S04]  /*11220*/  @!P0 LDG.E.U16 R176, desc[UR6][R178.64] ;  /* 0x00000006b2b08981 */ /* 0x0000e8000c1e1500 */
[----:B------:R-:W3:Y:S04]  /*11230*/  LDL R3, [R1+0x2f8] ;  /* 0x0002f80001037983 */ /* 0x000ee80000100800 */
[----:B------:R-:W0:Y:S04]  /*11240*/  LDL R178, [R1+0x3c0] ;  /* 0x0003c00001b27983 */ /* 0x000e280000100800 */
[----:B------:R-:W0:Y:S01]  /*11250*/  LDL R179, [R1+0x3c4] ;  /* 0x0003c40001b37983 */ /* 0x000e220000100800 */
[----:B----4-:R-:W-:-:S04]  /*11260*/  @!P0 LOP3.LUT R181, R181, R180, RZ, 0x3c, !PT ;  /* 0x000000b4b5b58212 */ /* 0x010fc800078e3cff */
[----:B------:R-:W-:-:S04]  /*11270*/  @!P0 LOP3.LUT R180, R181, R180, RZ, 0x3c, !PT ;  /* 0x000000b4b5b48212 */ /* 0x000fc800078e3cff */
[----:B------:R-:W-:Y:S02]  /*11280*/  @!P0 LOP3.LUT R181, R181, R180, RZ, 0x3c, !PT ;  /* 0x000000b4b5b58212 */ /* 0x000fe400078e3cff */
[----:B0-----:R-:W-:-:S04]  /*11290*/  @!P0 LOP3.LUT R179, R179, R178, RZ, 0x3c, !PT ;  /* 0x000000b2b3b38212 */ /* 0x001fc800078e3cff */
[----:B------:R-:W-:-:S04]  /*112a0*/  @!P0 LOP3.LUT R178, R179, R178, RZ, 0x3c, !PT ;  /* 0x000000b2b3b28212 */ /* 0x000fc800078e3cff */
[----:B------:R-:W-:-:S05]  /*112b0*/  @!P0 LOP3.LUT R179, R179, R178, RZ, 0x3c, !PT ;  /* 0x000000b2b3b38212 */ /* 0x000fca00078e3cff */
[----:B------:R0:W4:Y:S02]  /*112c0*/  @!P0 LDG.E.U16 R177, desc[UR6][R178.64] ;  /* 0x00000006b2b18981 */ /* 0x000124000c1e1500 */
[----:B0-----:R-:W-:-:S06]  /*112d0*/  PRMT R178, RZ, 0x7610, R178 ;  /* 0x00007610ffb27816 */ /* 0x001fcc00000000b2 */
[----:B------:R0:W4:Y:S04]  /*112e0*/  @!P0 LDG.E.U16 R178, desc[UR6][R180.64] ;  /* 0x00000006b4b28981 */ /* 0x000128000c1e1500 */
[----:B------:R-:W4:Y:S01]  /*112f0*/  LDL R181, [R1+0x334] ;  /* 0x0003340001b57983 */ /* 0x000f220000100800 */
[----:B------:R-:W-:Y:S01]  /*11300*/  PRMT R179, RZ, 0x7610, R179 ;  /* 0x00007610ffb37816 */ /* 0x000fe200000000b3 */
[----:B0-----:R-:W-:Y:S02]  /*11310*/  @!P0 IMAD.MOV.U32 R180, RZ, RZ, R234 ;  /* 0x000000ffffb48224 */ /* 0x001fe400078e00ea */
[----:B------:R2:W-:Y:S04]  /*11320*/  STS.U16 [R217+UR4+0x2c80], R183 ;  /* 0x002c80b7d9007988 */ /* 0x0005e80008000404 */
[----:B------:R3:W-:Y:S04]  /*11330*/  STS.U16 [R217+UR4+0x3080], R182 ;  /* 0x003080b6d9007988 */ /* 0x0007e80008000404 */
[----:B------:R-:W4:Y:S01]  /*11340*/  LDL R234, [R1+0x238] ;  /* 0x0002380001ea7983 */ /* 0x000f220000100800 */
[----:B--2---:R-:W-:-:S02]  /*11350*/  @!P0 IMAD.MOV.U32 R183, RZ, RZ, R224 ;  /* 0x000000ffffb78224 */ /* 0x004fc400078e00e0 */
[----:B---3--:R-:W-:Y:S01]  /*11360*/  @!P0 IMAD.MOV.U32 R182, RZ, RZ, R3 ;  /* 0x000000ffffb68224 */ /* 0x008fe200078e0003 */
[----:B------:R0:W-:Y:S04]  /*11370*/  STS.U16 [R217+UR4+0x3480], R185 ;  /* 0x003480b9d9007988 */ /* 0x0001e80008000404 */
[----:B------:R1:W-:Y:S04]  /*11380*/  STS.U16 [R217+UR4+0x3880], R184 ;  /* 0x003880b8d9007988 */ /* 0x0003e80008000404 */
[----:B------:R-:W2:Y:S04]  /*11390*/  LDL R224, [R1+0x1f4] ;  /* 0x0001f40001e07983 */ /* 0x000ea80000100800 */
[----:B0-----:R-:W3:Y:S04]  /*113a0*/  LDL R185, [R1+0x278] ;  /* 0x0002780001b97983 */ /* 0x001ee80000100800 */
[----:B-1----:R-:W3:Y:S04]  /*113b0*/  LDL R184, [R1+0x274] ;  /* 0x0002740001b87983 */ /* 0x002ee80000100800 */
[----:B------:R-:W2:Y:S04]  /*113c0*/  LDL R3, [R1+0x1f8] ;  /* 0x0001f80001037983 */ /* 0x000ea80000100800 */
[----:B----4-:R0:W4:Y:S02]  /*113d0*/  @!P0 LDG.E.U16 R179, desc[UR6][R180.64] ;  /* 0x00000006b4b38981 */ /* 0x010124000c1e1500 */
[----:B0-----:R-:W-:-:S06]  /*113e0*/  PRMT R180, RZ, 0x7610, R180 ;  /* 0x00007610ffb47816 */ /* 0x001fcc00000000b4 */
[----:B------:R0:W4:Y:S04]  /*113f0*/  @!P0 LDG.E.U16 R180, desc[UR6][R182.64] ;  /* 0x00000006b6b48981 */ /* 0x000128000c1e1500 */
[----:B------:R-:W0:Y:S04]  /*11400*/  LDL R182, [R1+0x2b4] ;  /* 0x0002b40001b67983 */ /* 0x000e280000100800 */
[----:B------:R-:W0:Y:S01]  /*11410*/  LDL R183, [R1+0x2b8] ;  /* 0x0002b80001b77983 */ /* 0x000e220000100800 */
[----:B------:R-:W-:Y:S02]  /*11420*/  PRMT R181, RZ, 0x7610, R181 ;  /* 0x00007610ffb57816 */ /* 0x000fe400000000b5 */
[----:B---3--:R-:W-:-:S04]  /*11430*/  @!P0 LOP3.LUT R185, R185, R184, RZ, 0x3c, !PT ;  /* 0x000000b8b9b98212 */ /* 0x008fc800078e3cff */
[----:B------:R-:W-:-:S04]  /*11440*/  @!P0 LOP3.LUT R184, R185, R184, RZ, 0x3c, !PT ;  /* 0x000000b8b9b88212 */ /* 0x000fc800078e3cff */
[----:B------:R-:W-:Y:S02]  /*11450*/  @!P0 LOP3.LUT R185, R185, R184, RZ, 0x3c, !PT ;  /* 0x000000b8b9b98212 */ /* 0x000fe400078e3cff */
[----:B0-----:R-:W-:-:S04]  /*11460*/  @!P0 LOP3.LUT R183, R183, R182, RZ, 0x3c, !PT ;  /* 0x000000b6b7b78212 */ /* 0x001fc800078e3cff */
[----:B------:R-:W-:-:S04]  /*11470*/  @!P0 LOP3.LUT R182, R183, R182, RZ, 0x3c, !PT ;  /* 0x000000b6b7b68212 */ /* 0x000fc800078e3cff */
[----:B------:R-:W-:-:S05]  /*11480*/  @!P0 LOP3.LUT R183, R183, R182, RZ, 0x3c, !PT ;  /* 0x000000b6b7b78212 */ /* 0x000fca00078e3cff */
[----:B------:R0:W3:Y:S02]  /*11490*/  @!P0 LDG.E.U16 R181, desc[UR6][R182.64] ;  /* 0x00000006b6b58981 */ /* 0x0000e4000c1e1500 */
[----:B0-----:R-:W-:-:S06]  /*114a0*/  PRMT R182, RZ, 0x7610, R182 ;  /* 0x00007610ffb67816 */ /* 0x001fcc00000000b6 */
[----:B------:R0:W3:Y:S04]  /*114b0*/  @!P0 LDG.E.U16 R182, desc[UR6][R184.64] ;  /* 0x00000006b8b68981 */ /* 0x0000e8000c1e1500 */
[----:B------:R-:W4:Y:S01]  /*114c0*/  LDL R185, [R1+0x234] ;  /* 0x0002340001b97983 */ /* 0x000f220000100800 */
[----:B------:R-:W-:Y:S01]  /*114d0*/  PRMT R183, RZ, 0x7610, R183 ;  /* 0x00007610ffb77816 */ /* 0x000fe200000000b7 */
[----:B0-----:R-:W-:Y:S02]  /*114e0*/  @!P0 IMAD.MOV.U32 R184, RZ, RZ, R234 ;  /* 0x000000ffffb88224 */ /* 0x001fe400078e00ea */
[----:B------:R0:W-:Y:S04]  /*114f0*/  STS.U16 [R217+UR4+0x3c80], R187 ;  /* 0x003c80bbd9007988 */ /* 0x0001e80008000404 */
[----:B------:R-:W3:Y:S01]  /*11500*/  LDL R234, [R1+0xf8] ;  /* 0x0000f80001ea7983 */ /* 0x000ee20000100800 */
[----:B0-----:R-:W-:Y:S01]  /*11510*/  LOP3.LUT R217, R6, 0x20, RZ, 0x3c, !PT ;  /* 0x0000002006d97812 */ /* 0x001fe200078e3cff */
[----:B--2---:R-:W-:-:S02]  /*11520*/  @!P0 IMAD.MOV.U32 R187, RZ, RZ, R224 ;  /* 0x000000ffffbb8224 */ /* 0x004fc400078e00e0 */
[----:B------:R-:W2:Y:S04]  /*11530*/  LDL R224, [R1+0xb4] ;  /* 0x0000b40001e07983 */ /* 0x000ea80000100800 */
[----:B------:R0:W-:Y:S02]  /*11540*/  STS.U16 [R217+UR4+0x100], R186 ;  /* 0x000100bad9007988 */ /* 0x0001e40008000404 */
[----:B0-----:R-:W-:Y:S02]  /*11550*/  @!P0 IMAD.MOV.U32 R186, RZ, RZ, R3 ;  /* 0x000000ffffba8224 */ /* 0x001fe400078e0003 */
[----:B------:R0:W-:Y:S04]  /*11560*/  STS.U16 [R217+UR4+0x500], R189 ;  /* 0x000500bdd9007988 */ /* 0x0001e80008000404 */
[----:B------:R1:W-:Y:S04]  /*11570*/  STS.U16 [R217+UR4+0x900], R188 ;  /* 0x000900bcd9007988 */ /* 0x0003e80008000404 */
[----:B------:R-:W2:Y:S04]  /*11580*/  LDL R3, [R1+0xb8] ;  /* 0x0000b80001037983 */ /* 0x000ea80000100800 */
[----:B0-----:R-:W3:Y:S04]  /*11590*/  LDL R189, [R1+0x178] ;  /* 0x0001780001bd7983 */ /* 0x001ee80000100800 */
[----:B-1----:R-:W3:Y:S04]  /*115a0*/  LDL R188, [R1+0x174] ;  /* 0x0001740001bc7983 */ /* 0x002ee80000100800 */
        /* <DEDUP_REMOVED lines=8> */
[----:B------:R-:W-:Y:S01]  /*11630*/  @!P0 LOP3.LUT R189, R189, R188, RZ, 0x3c, !PT ;  /* 0x000000bcbdbd8212 */ /* 0x000fe200078e3cff */
[----:B------:R1:W-:Y:S04]  /*11640*/  STS.U16 [R217+UR4+0xd00], R191 ;  /* 0x000d00bfd9007988 */ /* 0x0003e80008000404 */
[----:B-1----:R-:W3:Y:S01]  /*11650*/  LDL R191, [R1+0xf4] ;  /* 0x0000f40001bf7983 */ /* 0x002ee20000100800 */
[----:B0-----:R-:W-:-:S04]  /*11660*/  @!P0 LOP3.LUT R187, R187, R186, RZ, 0x3c, !PT ;  /* 0x000000babbbb8212 */ /* 0x001fc800078e3cff */
[----:B------:R-:W-:-:S04]  /*11670*/  @!P0 LOP3.LUT R186, R187, R186, RZ, 0x3c, !PT ;  /* 0x000000babbba8212 */ /* 0x000fc800078e3cff */
[----:B------:R-:W-:-:S05]  /*11680*/  @!P0 LOP3.LUT R187, R187, R186, RZ, 0x3c, !PT ;  /* 0x000000babbbb8212 */ /* 0x000fca00078e3cff */
[----:B------:R0:W4:Y:S02]  /*11690*/  @!P0 LDG.E.U16 R185, desc[UR6][R186.64] ;  /* 0x00000006bab98981 */ /* 0x000124000c1e1500 */
[----:B0-----:R-:W-:-:S06]  /*116a0*/  PRMT R186, RZ, 0x7610, R186 ;  /* 0x00007610ffba7816 */ /* 0x001fcc00000000ba */
[----:B------:R0:W4:Y:S04]  /*116b0*/  @!P0 LDG.E.U16 R186, desc[UR6][R188.64] ;  /* 0x00000006bcba8981 */ /* 0x000128000c1e1500 */
[----:B------:R-:W0:Y:S04]  /*116c0*/  LDL R188, [R1+0x134] ;  /* 0x0001340001bc7983 */ /* 0x000e280000100800 */
[----:B------:R-:W0:Y:S01]  /*116d0*/  LDL R189, [R1+0x138] ;  /* 0x0001380001bd7983 */ /* 0x000e220000100800 */
[----:B------:R-:W-:-:S03]  /*116e0*/  PRMT R187, RZ, 0x7610, R187 ;  /* 0x00007610ffbb7816 */ /* 0x000fc600000000bb */
[----:B------:R1:W-:Y:S02]  /*116f0*/  STS.U16 [R217+UR4+0x1100], R190 ;  /* 0x001100bed9007988 */ /* 0x0003e40008000404 */
[----:B-1----:R-:W-:Y:S02]  /*11700*/  @!P0 IMAD.MOV.U32 R190, RZ, RZ, R234 ;  /* 0x000000ffffbe8224 */ /* 0x002fe400078e00ea */
[----:B------:R-:W-:Y:S04]  /*11710*/  STS.U16 [R217+UR4+0x1500], R211 ;  /* 0x001500d3d9007988 */ /* 0x000fe80008000404 */
[----:B------:R1:W-:Y:S04]  /*11720*/  STS.U16 [R217+UR4+0x1900], R192 ;  /* 0x001900c0d9007988 */ /* 0x0003e80008000404 */
[----:B------:R-:W4:Y:S01]  /*11730*/  LDL R234, [R1+0x7f8] ;  /* 0x0007f80001ea7983 */ /* 0x000f220000100800 */
[----:B-1----:R-:W-:-:S03]  /*11740*/  PRMT R192, RZ, 0x7610, R192 ;  /* 0x00007610ffc07816 */ /* 0x002fc600000000c0 */
[----:B------:R1:W-:Y:S02]  /*11750*/  STS.U16 [R217+UR4+0x1d00], R193 ;  /* 0x001d00c1d9007988 */ /* 0x0003e40008000404 */
[----:B-1----:R-:W-:Y:S02]  /*11760*/  PRMT R193, RZ, 0x7610, R193 ;  /* 0x00007610ffc17816 */ /* 0x002fe400000000c1 */
[----:B0-----:R-:W-:-:S04]  /*11770*/  @!P0 LOP3.LUT R189, R189, R188, RZ, 0x3c, !PT ;  /* 0x000000bcbdbd8212 */ /* 0x001fc800078e3cff */
[----:B------:R-:W-:-:S04]  /*11780*/  @!P0 LOP3.LUT R188, R189, R188, RZ, 0x3c, !PT ;  /* 0x000000bcbdbc8212 */ /* 0x000fc800078e3cff */
[----:B------:R-:W-:-:S05]  /*11790*/  @!P0 LOP3.LUT R189, R189, R188, RZ, 0x3c, !PT ;  /* 0x000000bcbdbd8212 */ /* 0x000fca00078e3cff */
[----:B------:R0:W4:Y:S02]  /*117a0*/  @!P0 LDG.E.U16 R187, desc[UR6][R188.64] ;  /* 0x00000006bcbb8981 */ /* 0x000124000c1e1500 */
[----:B0-----:R-:W-:Y:S02]  /*117b0*/  PRMT R188, RZ, 0x7610, R188 ;  /* 0x00007610ffbc7816 */ /* 0x001fe400000000bc */
[----:B------:R-:W-:-:S04]  /*117c0*/  PRMT R189, RZ, 0x7610, R189 ;  /* 0x00007610ffbd7816 */ /* 0x000fc800000000bd */
[----:B---3--:R2:W3:Y:S02]  /*117d0*/  @!P0 LDG.E.U16 R188, desc[UR6][R190.64] ;  /* 0x00000006bebc8981 */ /* 0x0084e4000c1e1500 */
[----:B--2---:R-:W-:Y:S02]  /*117e0*/  @!P0 IMAD.MOV.U32 R190, RZ, RZ, R3 ;  /* 0x000000ffffbe8224 */ /* 0x004fe400078e0003 */
[----:B------:R-:W-:Y:S01]  /*117f0*/  @!P0 IMAD.MOV.U32 R191, RZ, RZ, R224 ;  /* 0x000000ffffbf8224 */ /* 0x000fe200078e00e0 */
[----:B------:R-:W2:Y:S04]  /*11800*/  LDL R3, [R1+0x3b0] ;  /* 0x0003b00001037983 */ /* 0x000ea80000100800 */
[----:B------:R0:W3:Y:S04]  /*11810*/  @!P0 LDG.E.U16 R189, desc[UR6][R190.64] ;  /* 0x00000006bebd8981 */ /* 0x0000e8000c1e1500 */
[----:B------:R-:W3:Y:S01]  /*11820*/  LDL R224, [R1+0x3ac] ;  /* 0x0003ac0001e07983 */ /* 0x000ee20000100800 */
[----:B0-----:R-:W-:-:S02]  /*11830*/  @!P0 IMAD.MOV.U32 R190, RZ, RZ, R247 ;  /* 0x000000ffffbe8224 */ /* 0x001fc400078e00f7 */
[----:B------:R-:W-:Y:S01]  /*11840*/  @!P0 IMAD.MOV.U32 R191, RZ, RZ, R250 ;  /* 0x000000ffffbf8224 */ /* 0x000fe200078e00fa */
[----:B------:R0:W-:Y:S04]  /*11850*/  STL [R1+0x864], R247 ;  /* 0x000864f701007387 */ /* 0x0001e80000100800 */
[----:B------:R1:W3:Y:S04]  /*11860*/  @!P0 LDG.E.U16 R192, desc[UR6][R190.64] ;  /* 0x00000006bec08981 */ /* 0x0002e8000c1e1500 */
[----:B0-----:R-:W3:Y:S04]  /*11870*/  LDL.LU R247, [R1+0xec] ;  /* 0x0000ec0001f77983 */ /* 0x001ee80000300800 */
[----:B------:R0:W-:Y:S01]  /*11880*/  STL [R1+0x860], R250 ;  /* 0x000860fa01007387 */ /* 0x0001e20000100800 */
[----:B-1----:R-:W-:-:S02]  /*11890*/  @!P0 IMAD.MOV.U32 R190, RZ, RZ, R244 ;  /* 0x000000ffffbe8224 */ /* 0x002fc400078e00f4 */
[----:B------:R-:W-:-:S05]  /*118a0*/  @!P0 IMAD.MOV.U32 R191, RZ, RZ, R242 ;  /* 0x000000ffffbf8224 */ /* 0x000fca00078e00f2 */
[----:B------:R4:W3:Y:S04]  /*118b0*/  @!P0 LDG.E.U16 R193, desc[UR6][R190.64] ;  /* 0x00000006bec18981 */ /* 0x0008e8000c1e1500 */
[----:B0-----:R-:W3:Y:S04]  /*118c0*/  LDL.LU R250, [R1+0xb0] ;  /* 0x0000b00001fa7983 */ /* 0x001ee80000300800 */
[----:B------:R0:W-:Y:S04]  /*118d0*/  STL [R1+0x86c], R244 ;  /* 0x00086cf401007387 */ /* 0x0001e80000100800 */
[----:B0-----:R-:W3:Y:S04]  /*118e0*/  LDL.LU R244, [R1+0x12c] ;  /* 0x00012c0001f47983 */ /* 0x001ee80000300800 */
[----:B------:R0:W-:Y:S04]  /*118f0*/  STL [R1+0x868], R242 ;  /* 0x000868f201007387 */ /* 0x0001e80000100800 */
[----:B0-----:R-:W3:Y:S04]  /*11900*/  LDL.LU R242, [R1+0xf0] ;  /* 0x0000f00001f27983 */ /* 0x001ee80000300800 */
[----:B------:R-:W2:Y:S01]  /*11910*/  LDL R191, [R1+0x3f8] ;  /* 0x0003f80001bf7983 */ /* 0x000ea20000100800 */
[----:B----4-:R-:W-:-:S03]  /*11920*/  @!P0 IMAD.MOV.U32 R190, RZ, RZ, R234 ;  /* 0x000000ffffbe8224 */ /* 0x010fc600078e00ea */
[----:B------:R0:W-:Y:S04]  /*11930*/  STS.U16 [R217+UR4+0x2100], R194 ;  /* 0x002100c2d9007988 */ /* 0x0001e80008000404 */
[----:B------:R1:W-:Y:S04]  /*11940*/  STS.U16 [R217+UR4+0x2500], R210 ;  /* 0x002500d2d9007988 */ /* 0x0003e80008000404 */
[----:B------:R-:W4:Y:S01]  /*11950*/  LDL R234, [R1+0x2b0] ;  /* 0x0002b00001ea7983 */ /* 0x000f220000100800 */
[----:B0-----:R-:W-:Y:S02]  /*11960*/  PRMT R194, RZ, 0x7610, R194 ;  /* 0x00007610ffc27816 */ /* 0x001fe400000000c2 */
[----:B-1----:R-:W-:-:S04]  /*11970*/  PRMT R210, RZ, 0x7610, R210 ;  /* 0x00007610ffd27816 */ /* 0x002fc800000000d2 */
[----:B--2---:R0:W2:Y:S02]  /*11980*/  @!P0 LDG.E.U16 R194, desc[UR6][R190.64] ;  /* 0x00000006bec28981 */ /* 0x0040a4000c1e1500 */
[----:B0-----:R-:W-:Y:S02]  /*11990*/  @!P0 IMAD.MOV.U32 R190, RZ, RZ, R3 ;  /* 0x000000ffffbe8224 */ /* 0x001fe400078e0003 */
[----:B---3--:R-:W-:Y:S01]  /*119a0*/  @!P0 IMAD.MOV.U32 R191, RZ, RZ, R224 ;  /* 0x000000ffffbf8224 */ /* 0x008fe200078e00e0 */
[----:B------:R0:W-:Y:S04]  /*119b0*/  STS.U16 [R217+UR4+0x2900], R209 ;  /* 0x002900d1d9007988 */ /* 0x0001e80008000404 */
[----:B------:R1:W3:Y:S04]  /*119c0*/  @!P0 LDG.E.U16 R210, desc[UR6][R190.64] ;  /* 0x00000006bed28981 */ /* 0x0002e8000c1e1500 */
[----:B------:R-:W2:Y:S04]  /*119d0*/  LDL R224, [R1+0x26c] ;  /* 0x00026c0001e07983 */ /* 0x000ea80000100800 */
[----:B------:R-:W3:Y:S04]  /*119e0*/  LDL R3, [R1+0x270] ;  /* 0x0002700001037983 */ /* 0x000ee80000100800 */
[----:B------:R-:W1:Y:S04]  /*119f0*/  LDL R190, [R1+0x36c] ;  /* 0x00036c0001be7983 */ /* 0x000e680000100800 */
[----:B------:R-:W1:Y:S01]  /*11a00*/  LDL R191, [R1+0x370] ;  /* 0x0003700001bf7983 */ /* 0x000e620000100800 */
[----:B0-----:R-:W-:-:S02]  /*11a10*/  PRMT R209, RZ, 0x7610, R209 ;  /* 0x00007610ffd17816 */ /* 0x001fc400000000d1 */
[----:B-1----:R-:W-:-:S04]  /*11a20*/  @!P0 LOP3.LUT R191, R191, R190, RZ, 0x3c, !PT ;  /* 0x000000bebfbf8212 */ /* 0x002fc800078e3cff */
[----:B------:R-:W-:-:S04]  /*11a30*/  @!P0 LOP3.LUT R190, R191, R190, RZ, 0x3c, !PT ;  /* 0x000000bebfbe8212 */ /* 0x000fc800078e3cff */
[----:B------:R-:W-:-:S05]  /*11a40*/  @!P0 LOP3.LUT R191, R191, R190, RZ, 0x3c, !PT ;  /* 0x000000bebfbf8212 */ /* 0x000fca00078e3cff */
[----:B------:R0:W2:Y:S04]  /*11a50*/  @!P0 LDG.E.U16 R209, desc[UR6][R190.64] ;  /* 0x00000006bed18981 */ /* 0x0000a8000c1e1500 */
[----:B------:R-:W0:Y:S04]  /*11a60*/  LDL R190, [R1+0x32c] ;  /* 0x00032c0001be7983 */ /* 0x000e280000100800 */
[----:B------:R-:W0:Y:S04]  /*11a70*/  LDL R191, [R1+0x330] ;  /* 0x0003300001bf7983 */ /* 0x000e280000100800 */
[----:B------:R1:W-:Y:S02]  /*11a80*/  STS.U16 [R217+UR4+0x2d00], R208 ;  /* 0x002d00d0d9007988 */ /* 0x0003e40008000404 */
[----:B-1----:R-:W-:-:S02]  /*11a90*/  PRMT R208, RZ, 0x7610, R208 ;  /* 0x00007610ffd07816 */ /* 0x002fc400000000d0 */
[----:B0-----:R-:W-:-:S04]  /*11aa0*/  @!P0 LOP3.LUT R191, R191, R190, RZ, 0x3c, !PT ;  /* 0x000000bebfbf8212 */ /* 0x001fc800078e3cff */
        /* <DEDUP_REMOVED lines=11> */
[----:B------:R-:W3:Y:S01]  /*11b60*/  LDL R191, [R1+0x2ac] ;  /* 0x0002ac0001bf7983 */ /* 0x000ee20000100800 */
[----:B----4-:R-:W-:-:S03]  /*11b70*/  @!P0 IMAD.MOV.U32 R190, RZ, RZ, R234 ;  /* 0x000000ffffbe8224 */ /* 0x010fc600078e00ea */
[----:B------:R0:W-:Y:S04]  /*11b80*/  STS.U16 [R217+UR4+0x3500], R206 ;  /* 0x003500ced9007988 */ /* 0x0001e80008000404 */
[----:B------:R1:W-:Y:S04]  /*11b90*/  STS.U16 [R217+UR4+0x3900], R205 ;  /* 0x003900cdd9007988 */ /* 0x0003e80008000404 */
[----:B------:R-:W4:Y:S01]  /*11ba0*/  LDL R234, [R1+0x170] ;  /* 0x0001700001ea7983 */ /* 0x000f220000100800 */
[----:B0-----:R-:W-:Y:S02]  /*11bb0*/  PRMT R206, RZ, 0x7610, R206 ;  /* 0x00007610ffce7816 */ /* 0x001fe400000000ce */
[----:B-1----:R-:W-:-:S04]  /*11bc0*/  PRMT R205, RZ, 0x7610, R205 ;  /* 0x00007610ffcd7816 */ /* 0x002fc800000000cd */
[----:B---3--:R0:W3:Y:S02]  /*11bd0*/  @!P0 LDG.E.U16 R206, desc[UR6][R190.64] ;  /* 0x00000006bece8981 */ /* 0x0080e4000c1e1500 */
[----:B0-----:R-:W-:Y:S02]  /*11be0*/  @!P0 IMAD.MOV.U32 R190, RZ, RZ, R3 ;  /* 0x000000ffffbe8224 */ /* 0x001fe400078e0003 */
[----:B--2---:R-:W-:Y:S01]  /*11bf0*/  @!P0 IMAD.MOV.U32 R191, RZ, RZ, R224 ;  /* 0x000000ffffbf8224 */ /* 0x004fe200078e00e0 */
[----:B------:R0:W-:Y:S04]  /*11c00*/  STS.U16 [R217+UR4+0x3d00], R204 ;  /* 0x003d00ccd9007988 */ /* 0x0001e80008000404 */
[----:B------:R1:W2:Y:S04]  /*11c10*/  @!P0 LDG.E.U16 R205, desc[UR6][R190.64] ;  /* 0x00000006becd8981 */ /* 0x0002a8000c1e1500 */
        /* <DEDUP_REMOVED lines=9> */
[----:B------:R-:W0:Y:S01]  /*11cb0*/  LDL R191, [R1+0x1f0] ;  /* 0x0001f00001bf7983 */ /* 0x000e220000100800 */
[----:B------:R-:W-:-:S05]  /*11cc0*/  LOP3.LUT R224, R6, 0x30, RZ, 0x3c, !PT ;  /* 0x0000003006e07812 */ /* 0x000fca00078e3cff */
[----:B------:R1:W-:Y:S02]  /*11cd0*/  STS.U16 [R224+UR4+0x180], R203 ;  /* 0x000180cbe0007988 */ /* 0x0003e40008000404 */
[----:B-1----:R-:W-:Y:S02]  /*11ce0*/  PRMT R203, RZ, 0x7610, R203 ;  /* 0x00007610ffcb7816 */ /* 0x002fe400000000cb */
        /* <DEDUP_REMOVED lines=15> */
[----:B------:R-:W4:Y:S01]  /*11de0*/  LDL R234, [R1+0x3f4] ;  /* 0x0003f40001ea7983 */ /* 0x000f220000100800 */
[----:B0-----:R-:W-:-:S03]  /*11df0*/  PRMT R201, RZ, 0x7610, R201 ;  /* 0x00007610ffc97816 */ /* 0x001fc600000000c9 */
[----:B------:R0:W-:Y:S04]  /*11e00*/  STS.U16 [R224+UR4+0xd80], R200 ;  /* 0x000d80c8e0007988 */ /* 0x0001e80008000404 */
[----:B0-----:R-:W2:Y:S01]  /*11e10*/  LDL R224, [R1+0x3a4] ;  /* 0x0003a40001e07983 */ /* 0x001ea20000100800 */
[----:B------:R-:W-:-:S03]  /*11e20*/  PRMT R200, RZ, 0x7610, R200 ;  /* 0x00007610ffc87816 */ /* 0x000fc600000000c8 */
[----:B---3--:R0:W3:Y:S02]  /*11e30*/  @!P0 LDG.E.U16 R201, desc[UR6][R190.64] ;  /* 0x00000006bec98981 */ /* 0x0080e4000c1e1500 */
[----:B0-----:R-:W-:Y:S02]  /*11e40*/  @!P0 IMAD.MOV.U32 R190, RZ, RZ, R3 ;  /* 0x000000ffffbe8224 */ /* 0x001fe400078e0003 */
[----:B------:R-:W2:Y:S01]  /*11e50*/  LDL R3, [R1+0x3a8] ;  /* 0x0003a80001037983 */ /* 0x000ea20000100800 */
[----:B------:R-:W-:-:S03]  /*11e60*/  @!P0 IMAD.MOV.U32 R191, RZ, RZ, R244 ;  /* 0x000000ffffbf8224 */ /* 0x000fc600078e00f4 */
[----:B------:R0:W-:Y:S04]  /*11e70*/  STL [R1+0x870], R244 ;  /* 0x000870f401007387 */ /* 0x0001e80000100800 */
[----:B------:R1:W3:Y:S01]  /*11e80*/  @!P0 LDG.E.U16 R200, desc[UR6][R190.64] ;  /* 0x00000006bec88981 */ /* 0x0002e2000c1e1500 */
[----:B0-----:R-:W-:-:S05]  /*11e90*/  LOP3.LUT R244, R6, 0x30, RZ, 0x3c, !PT ;  /* 0x0000003006f47812 */ /* 0x001fca00078e3cff */
[----:B------:R0:W-:Y:S01]  /*11ea0*/  STS.U16 [R244+UR4+0x1180], R199 ;  /* 0x001180c7f4007988 */ /* 0x0001e20008000404 */
[----:B-1----:R-:W-:Y:S02]  /*11eb0*/  @!P0 IMAD.MOV.U32 R190, RZ, RZ, R242 ;  /* 0x000000ffffbe8224 */ /* 0x002fe400078e00f2 */
[----:B------:R-:W-:Y:S01]  /*11ec0*/  @!P0 IMAD.MOV.U32 R191, RZ, RZ, R247 ;  /* 0x000000ffffbf8224 */ /* 0x000fe200078e00f7 */
[----:B------:R1:W-:Y:S01]  /*11ed0*/  STS.U16 [R244+UR4+0x1580], R198 ;  /* 0x001580c6f4007988 */ /* 0x0003e20008000404 */
[----:B0-----:R-:W-:-:S03]  /*11ee0*/  PRMT R199, RZ, 0x7610, R199 ;  /* 0x00007610ffc77816 */ /* 0x001fc600000000c7 */
[----:B------:R0:W-:Y:S01]  /*11ef0*/  STL [R1+0x878], R242 ;  /* 0x000878f201007387 */ /* 0x0001e20000100800 */
[----:B-1----:R-:W-:-:S03]  /*11f00*/  PRMT R198, RZ, 0x7610, R198 ;  /* 0x00007610ffc67816 */ /* 0x002fc600000000c6 */
[----:B------:R1:W3:Y:S04]  /*11f10*/  @!P0 LDG.E.U16 R199, desc[UR6][R190.64] ;  /* 0x00000006bec78981 */ /* 0x0002e8000c1e1500 */
[----:B0-----:R-:W2:Y:S01]  /*11f20*/  LDL R242, [R1+0x3f0] ;  /* 0x0003f00001f27983 */ /* 0x001ea20000100800 */
[----:B-1----:R-:W-:Y:S02]  /*11f30*/  @!P0 IMAD.MOV.U32 R190, RZ, RZ, R250 ;  /* 0x000000ffffbe8224 */ /* 0x002fe400078e00fa */
[----:B------:R-:W-:Y:S01]  /*11f40*/  @!P0 IMAD.MOV.U32 R191, RZ, RZ, R248 ;  /* 0x000000ffffbf8224 */ /* 0x000fe200078e00f8 */
[----:B------:R0:W-:Y:S04]  /*11f50*/  STS.U16 [R244+UR4+0x1980], R197 ;  /* 0x001980c5f4007988 */ /* 0x0001e80008000404 */
[----:B------:R1:W3:Y:S04]  /*11f60*/  @!P0 LDG.E.U16 R198, desc[UR6][R190.64] ;  /* 0x00000006bec68981 */ /* 0x0002e8000c1e1500 */
[----:B------:R-:W-:Y:S01]  /*11f70*/  STL [R1+0x874], R247 ;  /* 0x000874f701007387 */ /* 0x000fe20000100800 */
[----:B0-----:R-:W-:-:S03]  /*11f80*/  PRMT R197, RZ, 0x7610, R197 ;  /* 0x00007610ffc57816 */ /* 0x001fc600000000c5 */
[----:B------:R-:W-:Y:S01]  /*11f90*/  STL [R1+0x880], R250 ;  /* 0x000880fa01007387 */ /* 0x000fe20000100800 */
[----:B-1----:R-:W-:Y:S02]  /*11fa0*/  @!P0 IMAD.MOV.U32 R190, RZ, RZ, R252 ;  /* 0x000000ffffbe8224 */ /* 0x002fe400078e00fc */
[----:B------:R-:W-:Y:S01]  /*11fb0*/  @!P0 IMAD.MOV.U32 R191, RZ, RZ, R0 ;  /* 0x000000ffffbf8224 */ /* 0x000fe200078e0000 */
[----:B------:R-:W-:Y:S04]  /*11fc0*/  STL [R1+0x87c], R248 ;  /* 0x00087cf801007387 */ /* 0x000fe80000100800 */
[----:B------:R-:W-:Y:S04]  /*11fd0*/  STL [R1+0x888], R252 ;  /* 0x000888fc01007387 */ /* 0x000fe80000100800 */
[----:B------:R-:W-:Y:S04]  /*11fe0*/  STL [R1+0x884], R0 ;  /* 0x0008840001007387 */ /* 0x000fe80000100800 */
[----:B------:R0:W3:Y:S04]  /*11ff0*/  @!P0 LDG.E.U16 R197, desc[UR6][R190.64] ;  /* 0x00000006bec58981 */ /* 0x0000e8000c1e1500 */
[----:B------:R1:W-:Y:S04]  /*12000*/  STL [R1+0x890], R239 ;  /* 0x000890ef01007387 */ /* 0x0003e80000100800 */
[----:B------:R4:W-:Y:S01]  /*12010*/  STL [R1+0x88c], R236 ;  /* 0x00088cec01007387 */ /* 0x0009e20000100800 */
[----:B0-----:R-:W-:-:S02]  /*12020*/  @!P0 IMAD.MOV.U32 R190, RZ, RZ, R239 ;  /* 0x000000ffffbe8224 */ /* 0x001fc400078e00ef */
[----:B------:R-:W-:Y:S01]  /*12030*/  @!P0 IMAD.MOV.U32 R191, RZ, RZ, R236 ;  /* 0x000000ffffbf8224 */ /* 0x000fe200078e00ec */
[----:B-1----:R-:W3:Y:S04]  /*12040*/  LDL R239, [R1+0x364] ;  /* 0x0003640001ef7983 */ /* 0x002ee80000100800 */
[----:B----4-:R-:W4:Y:S04]  /*12050*/  LDL R236, [R1+0x368] ;  /* 0x0003680001ec7983 */ /* 0x010f280000100800 */
[----:B------:R0:W-:Y:S04]  /*12060*/  STS.U16 [R244+UR4+0x1d80], R196 ;  /* 0x001d80c4f4007988 */ /* 0x0001e80008000404 */
[----:B------:R1:W-:Y:S01]  /*12070*/  STS.U16 [R244+UR4+0x2180], R195 ;  /* 0x002180c3f4007988 */ /* 0x0003e20008000404 */
[----:B0-----:R-:W-:-:S02]  /*12080*/  PRMT R196, RZ, 0x7610, R196 ;  /* 0x00007610ffc47816 */ /* 0x001fc400000000c4 */
[----:B-1----:R-:W-:-:S04]  /*12090*/  PRMT R195, RZ, 0x7610, R195 ;  /* 0x00007610ffc37816 */ /* 0x002fc800000000c3 */
[----:B------:R0:W4:Y:S01]  /*120a0*/  @!P0 LDG.E.U16 R196, desc[UR6][R190.64] ;  /* 0x00000006bec48981 */ /* 0x000122000c1e1500 */
[----:B------:R-:W-:Y:S01]  /*120b0*/  PRMT R211, RZ, 0x7610, R211 ;  /* 0x00007610ffd37816 */ /* 0x000fe200000000d3 */
[----:B0-----:R-:W-:Y:S02]  /*120c0*/  @!P0 IMAD.MOV.U32 R190, RZ, RZ, R234 ;  /* 0x000000ffffbe8224 */ /* 0x001fe400078e00ea */
[----:B------:R0:W-:Y:S02]  /*120d0*/  STS.U16 [R244+UR4+0x2580], R214 ;  /* 0x002580d6f4007988 */ /* 0x0001e40008000404 */
[----:B0-----:R-:W-:Y:S01]  /*120e0*/  PRMT R214, RZ, 0x7610, R214 ;  /* 0x00007610ffd67816 */ /* 0x001fe200000000d6 */
[----:B--2---:R-:W-:Y:S02]  /*120f0*/  @!P0 IMAD.MOV.U32 R191, RZ, RZ, R242 ;  /* 0x000000ffffbf8224 */ /* 0x004fe400078e00f2 */
[----:B------:R-:W2:Y:S04]  /*12100*/  LDL R242, [R1+0x2a4] ;  /* 0x0002a40001f27983 */ /* 0x000ea80000100800 */
[----:B------:R0:W2:Y:S02]  /*12110*/  @!P0 LDG.E.U16 R195, desc[UR6][R190.64] ;  /* 0x00000006bec38981 */ /* 0x0000a4000c1e1500 */
[----:B0-----:R-:W-:-:S02]  /*12120*/  @!P0 IMAD.MOV.U32 R190, RZ, RZ, R3 ;  /* 0x000000ffffbe8224 */ /* 0x001fc400078e0003 */
[----:B------:R-:W-:Y:S01]  /*12130*/  @!P0 IMAD.MOV.U32 R191, RZ, RZ, R224 ;  /* 0x000000ffffbf8224 */ /* 0x000fe200078e00e0 */
[----:B------:R-:W2:Y:S04]  /*12140*/  LDL R3, [R1+0x2a8] ;  /* 0x0002a80001037983 */ /* 0x000ea80000100800 */
[----:B------:R-:W2:Y:S04]  /*12150*/  LDL.LU R234, [R1+0x70] ;  /* 0x0000700001ea7983 */ /* 0x000ea80000300800 */
[----:B------:R3:W2:Y:S04]  /*12160*/  @!P0 LDG.E.U16 R211, desc[UR6][R190.64] ;  /* 0x00000006bed38981 */ /* 0x0006a8000c1e1500 */
[----:B------:R-:W2:Y:S04]  /*12170*/  LDL.LU R224, [R1+0x60] ;  /* 0x0000600001e07983 */ /* 0x000ea80000300800 */
[----:B------:R-:W2:Y:S04]  /*12180*/  LDL.LU R0, [R1+0x54] ;  /* 0x0000540001007983 */ /* 0x000ea80000300800 */
[----:B------:R-:W2:Y:S04]  /*12190*/  LDL.LU R252, [R1+0x48] ;  /* 0x0000480001fc7983 */ /* 0x000ea80000300800 */
[----:B------:R-:W2:Y:S04]  /*121a0*/  LDL.LU R248, [R1+0x3c] ;  /* 0x00003c0001f87983 */ /* 0x000ea80000300800 */
[----:B------:R-:W2:Y:S01]  /*121b0*/  LDL.LU R250, [R1+0x30] ;  /* 0x0000300001fa7983 */ /* 0x000ea20000300800 */
[----:B---3--:R-:W-:-:S03]  /*121c0*/  @!P0 IMAD.MOV.U32 R191, RZ, RZ, R239 ;  /* 0x000000ffffbf8224 */ /* 0x008fc600078e00ef */
[----:B------:R-:W3:Y:S01]  /*121d0*/  LDL.LU R247, [R1+0x28] ;  /* 0x0000280001f77983 */ /* 0x000ee20000300800 */
[----:B----4-:R-:W-:-:S03]  /*121e0*/  @!P0 IMAD.MOV.U32 R190, RZ, RZ, R236 ;  /* 0x000000ffffbe8224 */ /* 0x010fc600078e00ec */
[----:B------:R0:W-:Y:S04]  /*121f0*/  STS.U16 [R244+UR4+0x2980], R241 ;  /* 0x002980f1f4007988 */ /* 0x0001e80008000404 */
[----:B------:R1:W4:Y:S04]  /*12200*/  @!P0 LDG.E.U16 R214, desc[UR6][R190.64] ;  /* 0x00000006bed68981 */ /* 0x000328000c1e1500 */
[----:B------:R-:W3:Y:S04]  /*12210*/  LDL R236, [R1+0x268] ;  /* 0x0002680001ec7983 */ /* 0x000ee80000100800 */
[----:B0-----:R-:W2:Y:S04]  /*12220*/  LDL R241, [R1+0x2e8] ;  /* 0x0002e80001f17983 */ /* 0x001ea80000100800 */
[----:B------:R-:W1:Y:S04]  /*12230*/  LDL R190, [R1+0x324] ;  /* 0x0003240001be7983 */ /* 0x000e680000100800 */
[----:B------:R-:W1:Y:S04]  /*12240*/  LDL R191, [R1+0x328] ;  /* 0x0003280001bf7983 */ /* 0x000e680000100800 */
[----:B------:R0:W-:Y:S04]  /*12250*/  STS.U16 [R244+UR4+0x2d80], R233 ;  /* 0x002d80e9f4007988 */ /* 0x0001e80008000404 */
[----:B------:R-:W4:Y:S01]  /*12260*/  LDL R239, [R1+0x264] ;  /* 0x0002640001ef7983 */ /* 0x000f220000100800 */
[----:B0-----:R-:W-:-:S02]  /*12270*/  PRMT R233, RZ, 0x7610, R233 ;  /* 0x00007610ffe97816 */ /* 0x001fc400000000e9 */
[----:B-1----:R-:W-:-:S04]  /*12280*/  @!P0 LOP3.LUT R191, R191, R190, RZ, 0x3c, !PT ;  /* 0x000000bebfbf8212 */ /* 0x002fc800078e3cff */
[----:B------:R-:W-:-:S04]  /*12290*/  @!P0 LOP3.LUT R190, R191, R190, RZ, 0x3c, !PT ;  /* 0x000000bebfbe8212 */ /* 0x000fc800078e3cff */
[----:B------:R-:W-:-:S05]  /*122a0*/  @!P0 LOP3.LUT R191, R191, R190, RZ, 0x3c, !PT ;  /* 0x000000bebfbf8212 */ /* 0x000fca00078e3cff */
[----:B------:R2:W4:Y:S04]  /*122b0*/  @!P0 LDG.E.U16 R233, desc[UR6][R190.64] ;  /* 0x00000006bee98981 */ /* 0x000528000c1e1500 */
[----:B------:R-:W3:Y:S01]  /*122c0*/  LDL R191, [R1+0x2e4] ;  /* 0x0002e40001bf7983 */ /* 0x000ee20000100800 */
[----:B--2---:R-:W-:-:S03]  /*122d0*/  @!P0 IMAD.MOV.U32 R190, RZ, RZ, R241 ;  /* 0x000000ffffbe8224 */ /* 0x004fc600078e00f1 */
[----:B------:R0:W-:Y:S04]  /*122e0*/  STS.U16 [R244+UR4+0x3180], R226 ;  /* 0x003180e2f4007988 */ /* 0x0001e80008000404 */
[----:B------:R1:W-:Y:S04]  /*122f0*/  STS.U16 [R244+UR4+0x3580], R219 ;  /* 0x003580dbf4007988 */ /* 0x0003e80008000404 */
[----:B------:R-:W2:Y:S01]  /*12300*/  LDL.LU R241, [R1+0x50] ;  /* 0x0000500001f17983 */ /* 0x000ea20000300800 */
[----:B0-----:R-:W-:Y:S02]  /*12310*/  PRMT R226, RZ, 0x7610, R226 ;  /* 0x00007610ffe27816 */ /* 0x001fe400000000e2 */
[----:B-1----:R-:W-:Y:S01]  /*12320*/  PRMT R219, RZ, 0x7610, R219 ;  /* 0x00007610ffdb7816 */ /* 0x002fe200000000db */
[----:B------:R-:W-:Y:S04]  /*12330*/  STS.U16 [R244+UR4+0x3980], R213 ;  /* 0x003980d5f4007988 */ /* 0x000fe80008000404 */
[----:B------:R-:W-:Y:S04]  /*12340*/  STS.U16 [R244+UR4+0x3d80], R11 ;  /* 0x003d800bf4007988 */ /* 0x000fe80008000404 */
[----:B---3--:R0:W3:Y:S02]  /*12350*/  @!P0 LDG.E.U16 R226, desc[UR6][R190.64] ;  /* 0x00000006bee28981 */ /* 0x0080e4000c1e1500 */
[----:B0-----:R-:W-:-:S02]  /*12360*/  @!P0 IMAD.MOV.U32 R190, RZ, RZ, R3 ;  /* 0x000000ffffbe8224 */ /* 0x001fc400078e0003 */
[----:B------:R-:W-:Y:S01]  /*12370*/  @!P0 IMAD.MOV.U32 R191, RZ, RZ, R242 ;  /* 0x000000ffffbf8224 */ /* 0x000fe200078e00f2 */
[----:B------:R-:W-:Y:S01]  /*12380*/  LOP3.LUT R3, R6, 0x40, RZ, 0x3c, !PT ;  /* 0x0000004006037812 */ /* 0x000fe200078e3cff */
[----:B------:R-:W3:Y:S04]  /*12390*/  LDL.LU R242, [R1+0x44] ;  /* 0x0000440001f27983 */ /* 0x000ee80000300800 */
[----:B------:R0:W3:Y:S04]  /*123a0*/  @!P0 LDG.E.U16 R219, desc[UR6][R190.64] ;  /* 0x00000006bedb8981 */ /* 0x0000e8000c1e1500 */
[----:B------:R1:W-:Y:S01]  /*123b0*/  STS.U16 [R3+UR4+0x200], R234 ;  /* 0x000200ea03007988 */ /* 0x0003e20008000404 */
[----:B0-----:R-:W-:-:S02]  /*123c0*/  @!P0 IMAD.MOV.U32 R190, RZ, RZ, R236 ;  /* 0x000000ffffbe8224 */ /* 0x001fc400078e00ec */
[----:B----4-:R-:W-:Y:S01]  /*123d0*/  @!P0 IMAD.MOV.U32 R191, RZ, RZ, R239 ;  /* 0x000000ffffbf8224 */ /* 0x010fe200078e00ef */
[----:B------:R-:W4:Y:S04]  /*123e0*/  LDL.LU R236, [R1+0x38] ;  /* 0x0000380001ec7983 */ /* 0x000f280000300800 */
[----:B------:R-:W4:Y:S04]  /*123f0*/  LDL.LU R239, [R1+0x2c] ;  /* 0x00002c0001ef7983 */ /* 0x000f280000300800 */
[----:B-1----:R-:W2:Y:S04]  /*12400*/  LDL.LU R234, [R1+0x8fc] ;  /* 0x0008fc0001ea7983 */ /* 0x002ea80000300800 */
[----:B------:R0:W-:Y:S04]  /*12410*/  STS.U16 [R3+UR4+0x600], R224 ;  /* 0x000600e003007988 */ /* 0x0001e80008000404 */
[----:B------:R-:W-:Y:S04]  /*12420*/  STS.U16 [R3+UR4+0xa00], R0 ;  /* 0x000a000003007988 */ /* 0x000fe80008000404 */
[----:B------:R-:W-:Y:S04]  /*12430*/  STS.U16 [R3+UR4+0xe00], R252 ;  /* 0x000e00fc03007988 */ /* 0x000fe80008000404 */
[----:B------:R-:W-:Y:S04]  /*12440*/  STS.U16 [R3+UR4+0x1200], R248 ;  /* 0x001200f803007988 */ /* 0x000fe80008000404 */
[----:B------:R-:W-:Y:S04]  /*12450*/  STS.U16 [R3+UR4+0x1600], R250 ;  /* 0x001600fa03007988 */ /* 0x000fe80008000404 */
[----:B------:R-:W-:Y:S04]  /*12460*/  STS.U16 [R3+UR4+0x1a00], R247 ;  /* 0x001a00f703007988 */ /* 0x000fe80008000404 */
[----:B0-----:R-:W4:Y:S04]  /*12470*/  LDL.LU R224, [R1+0x8f8] ;  /* 0x0008f80001e07983 */ /* 0x001f280000300800 */
[----:B--2---:R0:W-:Y:S04]  /*12480*/  STS.U16 [R3+UR4+0x1e00], R234 ;  /* 0x001e00ea03007988 */ /* 0x0041e80008000404 */
[----:B------:R1:W-:Y:S04]  /*12490*/  STS.U16 [R3+UR4+0x2200], R227 ;  /* 0x002200e303007988 */ /* 0x0003e80008000404 */
[----:B0-----:R-:W2:Y:S04]  /*124a0*/  LDL.LU R234, [R1+0x8f4] ;  /* 0x0008f40001ea7983 */ /* 0x001ea80000300800 */
[----:B-1----:R-:W2:Y:S04]  /*124b0*/  LDL.LU R227, [R1+0x8f0] ;  /* 0x0008f00001e37983 */ /* 0x002ea80000300800 */
[----:B------:R-:W2:Y:S04]  /*124c0*/  LDL.LU R0, [R1+0x68] ;  /* 0x0000680001007983 */ /* 0x000ea80000300800 */
[----:B------:R-:W2:Y:S04]  /*124d0*/  LDL.LU R252, [R1+0x58] ;  /* 0x0000580001fc7983 */ /* 0x000ea80000300800 */
[----:B------:R-:W2:Y:S04]  /*124e0*/  LDL.LU R248, [R1+0x4c] ;  /* 0x00004c0001f87983 */ /* 0x000ea80000300800 */
[----:B------:R-:W2:Y:S04]  /*124f0*/  LDL.LU R250, [R1+0x40] ;  /* 0x0000400001fa7983 */ /* 0x000ea80000300800 */
[----:B------:R-:W-:Y:S04]  /*12500*/  STS.U16 [R3+UR4+0x2600], R7 ;  /* 0x0026000703007988 */ /* 0x000fe80008000404 */
[----:B------:R-:W2:Y:S04]  /*12510*/  LDL.LU R247, [R1+0x34] ;  /* 0x0000340001f77983 */ /* 0x000ea80000300800 */
[----:B------:R0:W-:Y:S04]  /*12520*/  STS.U16 [R3+UR4+0x2a00], R246 ;  /* 0x002a00f603007988 */ /* 0x0001e80008000404 */
[----:B------:R1:W-:Y:S04]  /*12530*/  STS.U16 [R3+UR4+0x2e00], R238 ;  /* 0x002e00ee03007988 */ /* 0x0003e80008000404 */
[----:B0-----:R-:W3:Y:S04]  /*12540*/  LDL.LU R246, [R1+0x5c] ;  /* 0x00005c0001f67983 */ /* 0x001ee80000300800 */
[----:B-1----:R-:W4:Y:S01]  /*12550*/  LDL.LU R238, [R1+0x6c] ;  /* 0x00006c0001ee7983 */ /* 0x002f220000300800 */
[----:B------:R-:W-:-:S03]  /*12560*/  LOP3.LUT R7, R6, 0x50, RZ, 0x3c, !PT ;  /* 0x0000005006077812 */ /* 0x000fc600078e3cff */
[----:B------:R-:W-:Y:S04]  /*12570*/  STS.U16 [R3+UR4+0x3200], R230 ;  /* 0x003200e603007988 */ /* 0x000fe80008000404 */
[----:B------:R-:W-:Y:S04]  /*12580*/  STS.U16 [R3+UR4+0x3600], R221 ;  /* 0x003600dd03007988 */ /* 0x000fe80008000404 */
[----:B------:R-:W-:Y:S04]  /*12590*/  STS.U16 [R3+UR4+0x3a00], R212 ;  /* 0x003a00d403007988 */ /* 0x000fe80008000404 */
[----:B------:R-:W-:Y:S04]  /*125a0*/  STS.U16 [R3+UR4+0x3e00], R12 ;  /* 0x003e000c03007988 */ /* 0x000fe80008000404 */
[----:B----4-:R-:W-:Y:S04]  /*125b0*/  STS.U16 [R7+UR4+0x280], R238 ;  /* 0x000280ee07007988 */ /* 0x010fe80008000404 */
[----:B---3--:R-:W-:Y:S04]  /*125c0*/  STS.U16 [R7+UR4+0x680], R246 ;  /* 0x000680f607007988 */ /* 0x008fe80008000404 */
[----:B------:R-:W-:Y:S04]  /*125d0*/  STS.U16 [R7+UR4+0xa80], R241 ;  /* 0x000a80f107007988 */ /* 0x000fe80008000404 */
[----:B------:R0:W-:Y:S04]  /*125e0*/  STS.U16 [R7+UR4+0xe80], R242 ;  /* 0x000e80f207007988 */ /* 0x0001e80008000404 */
[----:B------:R-:W-:Y:S04]  /*125f0*/  STS.U16 [R7+UR4+0x1280], R236 ;  /* 0x001280ec07007988 */ /* 0x000fe80008000404 */
[----:B------:R-:W-:Y:S04]  /*12600*/  STS.U16 [R7+UR4+0x1680], R239 ;  /* 0x001680ef07007988 */ /* 0x000fe80008000404 */
[----:B0-----:R-:W3:Y:S04]  /*12610*/  LDL.LU R242, [R1+0x64] ;  /* 0x0000640001f27983 */ /* 0x001ee80000300800 */
[----:B--2---:R0:W-:Y:S04]  /*12620*/  STS.U16 [R7+UR4+0x1a80], R227 ;  /* 0x001a80e307007988 */ /* 0x0041e80008000404 */
[----:B------:R1:W-:Y:S04]  /*12630*/  STS.U16 [R7+UR4+0x1e80], R231 ;  /* 0x001e80e707007988 */ /* 0x0003e80008000404 */
[----:B0-----:R-:W2:Y:S04]  /*12640*/  LDL.LU R227, [R1+0x8ec] ;  /* 0x0008ec0001e37983 */ /* 0x001ea80000300800 */
[----:B-1----:R-:W4:Y:S04]  /*12650*/  LDL.LU R231, [R1+0x8e8] ;  /* 0x0008e80001e77983 */ /* 0x002f280000300800 */
[----:B------:R-:W-:Y:S04]  /*12660*/  STS.U16 [R7+UR4+0x2280], R229 ;  /* 0x002280e507007988 */ /* 0x000fe80008000404 */
[----:B------:R0:W-:Y:S04]  /*12670*/  STS.U16 [R7+UR4+0x2680], R2 ;  /* 0x0026800207007988 */ /* 0x0001e80008000404 */
[----:B------:R-:W-:Y:S04]  /*12680*/  STS.U16 [R7+UR4+0x2a80], R245 ;  /* 0x002a80f507007988 */ /* 0x000fe80008000404 */
[----:B------:R-:W-:Y:S01]  /*12690*/  STS.U16 [R7+UR4+0x2e80], R237 ;  /* 0x002e80ed07007988 */ /* 0x000fe20008000404 */
[----:B0-----:R-:W-:-:S03]  /*126a0*/  LOP3.LUT R2, R6, 0x60, RZ, 0x3c, !PT ;  /* 0x0000006006027812 */ /* 0x001fc600078e3cff */
[----:B------:R-:W-:Y:S04]  /*126b0*/  STS.U16 [R7+UR4+0x3280], R228 ;  /* 0x003280e407007988 */ /* 0x000fe80008000404 */
        /* <DEDUP_REMOVED lines=8> */
[----:B------:R-:W2:Y:S04]  /*12740*/  LDL.LU R229, [R1+0x8e4] ;  /* 0x0008e40001e57983 */ /* 0x000ea80000300800 */
[----:B----4-:R0:W-:Y:S04]  /*12750*/  STS.U16 [R2+UR4+0x1700], R231 ;  /* 0x001700e702007988 */ /* 0x0101e80008000404 */
[----:B------:R1:W-:Y:S04]  /*12760*/  STS.U16 [R2+UR4+0x1b00], R234 ;  /* 0x001b00ea02007988 */ /* 0x0003e80008000404 */
[----:B------:R4:W-:Y:S04]  /*12770*/  STS.U16 [R2+UR4+0x1f00], R4 ;  /* 0x001f000402007988 */ /* 0x0009e80008000404 */
[----:B0-----:R-:W2:Y:S04]  /*12780*/  LDL.LU R231, [R1+0x8e0] ;  /* 0x0008e00001e77983 */ /* 0x001ea80000300800 */
[----:B-1----:R-:W2:Y:S04]  /*12790*/  LDL.LU R234, [R1+0x8dc] ;  /* 0x0008dc0001ea7983 */ /* 0x002ea80000300800 */
[----:B----4-:R-:W4:Y:S04]  /*127a0*/  LDL.LU R4, [R1+0x8d8] ;  /* 0x0008d80001047983 */ /* 0x010f280000300800 */
        /* <DEDUP_REMOVED lines=9> */
[----:B---3--:R0:W-:Y:S02]  /*12840*/  STS.U16 [R5+UR4+0x380], R242 ;  /* 0x000380f205007988 */ /* 0x0081e40008000404 */
[----:B0-----:R-:W-:-:S02]  /*12850*/  LOP3.LUT R242, R6, 0x10, RZ, 0x3c, !PT ;  /* 0x0000001006f27812 */ /* 0x001fc400078e3cff */
[----:B------:R-:W-:-:S06]  /*12860*/  PRMT R213, RZ, 0x7610, R213 ;  /* 0x00007610ffd57816 */ /* 0x000fcc00000000d5 */
[----:B------:R-:W3:Y:S04]  /*12870*/  @!P0 LDG.E.U16 R213, desc[UR6][R190.64] ;  /* 0x00000006bed58981 */ /* 0x000ee8000c1e1500 */
[----:B----4-:R0:W-:Y:S04]  /*12880*/  STS.U16 [R5+UR4+0x780], R4 ;  /* 0x0007800405007988 */ /* 0x0101e80008000404 */
[----:B--2---:R1:W-:Y:S04]  /*12890*/  STS.U16 [R5+UR4+0xb80], R234 ;  /* 0x000b80ea05007988 */ /* 0x0043e80008000404 */
[----:B------:R2:W-:Y:S04]  /*128a0*/  STS.U16 [R5+UR4+0xf80], R231 ;  /* 0x000f80e705007988 */ /* 0x0005e80008000404 */
[----:B------:R4:W-:Y:S04]  /*128b0*/  STS.U16 [R5+UR4+0x1380], R229 ;  /* 0x001380e505007988 */ /* 0x0009e80008000404 */
[----:B------:R4:W-:Y:S04]  /*128c0*/  STS.U16 [R5+UR4+0x1780], R227 ;  /* 0x001780e305007988 */ /* 0x0009e80008000404 */
[----:B------:R4:W-:Y:S04]  /*128d0*/  STS.U16 [R5+UR4+0x1b80], R224 ;  /* 0x001b80e005007988 */ /* 0x0009e80008000404 */
[----:B------:R3:W-:Y:S04]  /*128e0*/  STS.U16 [R5+UR4+0x1f80], R222 ;  /* 0x001f80de05007988 */ /* 0x0007e80008000404 */
[----:B------:R3:W-:Y:S04]  /*128f0*/  STS.U16 [R5+UR4+0x2380], R220 ;  /* 0x002380dc05007988 */ /* 0x0007e80008000404 */
        /* <DEDUP_REMOVED lines=46> */
[----:B0-----:R-:W3:Y:S04]  /*12be0*/  LDL.LU R4, [R1+0x8d4] ;  /* 0x0008d40001047983 */ /* 0x001ee80000300800 */
[----:B------:R-:W-:Y:S04]  /*12bf0*/  STS.U16 [R217+UR4+0x9d00], R183 ;  /* 0x009d00b7d9007988 */ /* 0x000fe80008000404 */
[----:B-1----:R-:W3:Y:S04]  /*12c00*/  LDL.LU R234, [R1+0x8d0] ;  /* 0x0008d00001ea7983 */ /* 0x002ee80000300800 */
[----:B------:R-:W-:Y:S04]  /*12c10*/  STS.U16 [R217+UR4+0xa100], R184 ;  /* 0x00a100b8d9007988 */ /* 0x000fe80008000404 */
[----:B--2---:R-:W2:Y:S04]  /*12c20*/  LDL.LU R231, [R1+0x8cc] ;  /* 0x0008cc0001e77983 */ /* 0x004ea80000300800 */
[----:B------:R-:W-:Y:S04]  /*12c30*/  STS.U16 [R217+UR4+0xa500], R185 ;  /* 0x00a500b9d9007988 */ /* 0x000fe80008000404 */
[----:B----4-:R-:W4:Y:S04]  /*12c40*/  LDL.LU R229, [R1+0x8c8] ;  /* 0x0008c80001e57983 */ /* 0x010f280000300800 */
[----:B------:R-:W-:Y:S04]  /*12c50*/  STS.U16 [R217+UR4+0xa900], R186 ;  /* 0x00a900bad9007988 */ /* 0x000fe80008000404 */
[----:B------:R-:W4:Y:S04]  /*12c60*/  LDL.LU R227, [R1+0x8c4] ;  /* 0x0008c40001e37983 */ /* 0x000f280000300800 */
[----:B------:R-:W-:Y:S04]  /*12c70*/  STS.U16 [R217+UR4+0xad00], R187 ;  /* 0x00ad00bbd9007988 */ /* 0x000fe80008000404 */
[----:B------:R-:W4:Y:S04]  /*12c80*/  LDL.LU R224, [R1+0x8c0] ;  /* 0x0008c00001e07983 */ /* 0x000f280000300800 */
[----:B------:R-:W-:Y:S04]  /*12c90*/  STS.U16 [R217+UR4+0xb100], R188 ;  /* 0x00b100bcd9007988 */ /* 0x000fe80008000404 */
[----:B---3--:R-:W3:Y:S04]  /*12ca0*/  LDL.LU R222, [R1+0x8bc] ;  /* 0x0008bc0001de7983 */ /* 0x008ee80000300800 */
[----:B------:R-:W-:Y:S04]  /*12cb0*/  STS.U16 [R217+UR4+0xb500], R189 ;  /* 0x00b500bdd9007988 */ /* 0x000fe80008000404 */
[----:B------:R-:W3:Y:S04]  /*12cc0*/  LDL.LU R220, [R1+0x8b8] ;  /* 0x0008b80001dc7983 */ /* 0x000ee80000300800 */
[----:B------:R-:W-:Y:S04]  /*12cd0*/  STS.U16 [R217+UR4+0xb900], R192 ;  /* 0x00b900c0d9007988 */ /* 0x000fe80008000404 */
[----:B------:R-:W-:Y:S04]  /*12ce0*/  STL [R1+0x894], R6 ;  /* 0x0008940601007387 */ /* 0x000fe80000100800 */
[----:B------:R0:W-:Y:S04]  /*12cf0*/  STS.U16 [R217+UR4+0xbd00], R193 ;  /* 0x00bd00c1d9007988 */ /* 0x0001e80008000404 */
[----:B0-----:R-:W3:Y:S04]  /*12d00*/  LDL.LU R217, [R1+0x8b4] ;  /* 0x0008b40001d97983 */ /* 0x001ee80000300800 */
[----:B------:R-:W2:Y:S04]  /*12d10*/  LDL R13, [R1+0x3e8] ;  /* 0x0003e800010d7983 */ /* 0x000ea80000100800 */
[----:B------:R-:W2:Y:S04]  /*12d20*/  LDL R12, [R1+0x3ec] ;  /* 0x0003ec00010c7983 */ /* 0x000ea80000100800 */
[----:B------:R-:W4:Y:S04]  /*12d30*/  LDL R23, [R1+0x3e0] ;  /* 0x0003e00001177983 */ /* 0x000f280000100800 */
[----:B------:R-:W3:Y:S04]  /*12d40*/  LDL R22, [R1+0x3e4] ;  /* 0x0003e40001167983 */ /* 0x000ee80000100800 */
[----:B------:R-:W-:Y:S04]  /*12d50*/  STS.U16 [R244+UR4+0x8180], R194 ;  /* 0x008180c2f4007988 */ /* 0x000fe80008000404 */
[----:B------:R-:W-:Y:S04]  /*12d60*/  STS.U16 [R244+UR4+0x8580], R210 ;  /* 0x008580d2f4007988 */ /* 0x000fe80008000404 */
[----:B------:R-:W4:Y:S04]  /*12d70*/  LDL R21, [R1+0x3d8] ;  /* 0x0003d80001157983 */ /* 0x000f280000100800 */
[----:B------:R-:W4:Y:S04]  /*12d80*/  LDL R20, [R1+0x3dc] ;  /* 0x0003dc0001147983 */ /* 0x000f280000100800 */
[----:B------:R-:W4:Y:S04]  /*12d90*/  LDL R15, [R1+0x39c] ;  /* 0x00039c00010f7983 */ /* 0x000f280000100800 */
[----:B------:R-:W4:Y:S04]  /*12da0*/  LDL R14, [R1+0x3a0] ;  /* 0x0003a000010e7983 */ /* 0x000f280000100800 */
[----:B------:R-:W4:Y:S04]  /*12db0*/  LDL R19, [R1+0x394] ;  /* 0x0003940001137983 */ /* 0x000f280000100800 */
[----:B------:R-:W4:Y:S04]  /*12dc0*/  LDL R18, [R1+0x398] ;  /* 0x0003980001127983 */ /* 0x000f280000100800 */
[----:B------:R-:W-:Y:S04]  /*12dd0*/  STS.U16 [R244+UR4+0x8980], R209 ;  /* 0x008980d1f4007988 */ /* 0x000fe80008000404 */
[----:B------:R-:W4:Y:S04]  /*12de0*/  LDL.LU R246, [R1+0x1d8] ;  /* 0x0001d80001f67983 */ /* 0x000f280000300800 */
        /* <DEDUP_REMOVED lines=24> */
[----:B------:R0:W-:Y:S04]  /*12f70*/  STS.U16 [R244+UR4+0xbd80], R196 ;  /* 0x00bd80c4f4007988 */ /* 0x0001e80008000404 */
[----:B------:R-:W4:Y:S04]  /*12f80*/  LDL.LU R247, [R1+0x150] ;  /* 0x0001500001f77983 */ /* 0x000f280000300800 */
[----:B0-----:R-:W4:Y:S04]  /*12f90*/  LDL.LU R244, [R1+0x164] ;  /* 0x0001640001f47983 */ /* 0x001f280000300800 */
[----:B------:R-:W4:Y:S04]  /*12fa0*/  LDL.LU R241, [R1+0x154] ;  /* 0x0001540001f17983 */ /* 0x000f280000300800 */
        /* <DEDUP_REMOVED lines=25> */
[----:B------:R-:W4:Y:S01]  /*13140*/  LDL.LU R200, [R1+0x18] ;  /* 0x0000180001c87983 */ /* 0x000f220000300800 */
[----:B------:R-:W-:-:S03]  /*13150*/  PRMT R8, RZ, 0x7610, R8 ;  /* 0x00007610ff087816 */ /* 0x000fc60000000008 */
[----:B------:R-:W4:Y:S04]  /*13160*/  LDL.LU R199, [R1+0x10] ;  /* 0x0000100001c77983 */ /* 0x000f280000300800 */
[----:B------:R-:W4:Y:S04]  /*13170*/  LDL.LU R198, [R1+0x8] ;  /* 0x0000080001c67983 */ /* 0x000f280000300800 */
[----:B------:R-:W4:Y:S04]  /*13180*/  LDL.LU R197, [R1] ;  /* 0x0000000001c57983 */ /* 0x000f280000300800 */
[----:B------:R0:W-:Y:S04]  /*13190*/  STS.U16 [R3+UR4+0x8200], R195 ;  /* 0x008200c303007988 */ /* 0x0001e80008000404 */
[----:B------:R1:W-:Y:S04]  /*131a0*/  STS.U16 [R3+UR4+0x8600], R211 ;  /* 0x008600d303007988 */ /* 0x0003e80008000404 */
[----:B------:R2:W-:Y:S04]  /*131b0*/  STS.U16 [R3+UR4+0x8a00], R214 ;  /* 0x008a00d603007988 */ /* 0x0005e80008000404 */
[----:B0-----:R-:W4:Y:S04]  /*131c0*/  LDL.LU R195, [R1+0xe8] ;  /* 0x0000e80001c37983 */ /* 0x001f280000300800 */
[----:B-1----:R-:W4:Y:S04]  /*131d0*/  LDL.LU R211, [R1+0x114] ;  /* 0x0001140001d37983 */ /* 0x002f280000300800 */
[----:B--2---:R-:W2:Y:S04]  /*131e0*/  LDL.LU R214, [R1+0x168] ;  /* 0x0001680001d67983 */ /* 0x004ea80000300800 */
[----:B------:R0:W-:Y:S04]  /*131f0*/  STS.U16 [R3+UR4+0x8e00], R233 ;  /* 0x008e00e903007988 */ /* 0x0001e80008000404 */
[----:B------:R1:W-:Y:S04]  /*13200*/  STS.U16 [R3+UR4+0x9200], R226 ;  /* 0x009200e203007988 */ /* 0x0003e80008000404 */
[----:B------:R3:W-:Y:S04]  /*13210*/  STS.U16 [R3+UR4+0x9600], R219 ;  /* 0x009600db03007988 */ /* 0x0007e80008000404 */
[----:B0-----:R-:W2:Y:S04]  /*13220*/  LDL.LU R233, [R1+0x110] ;  /* 0x0001100001e97983 */ /* 0x001ea80000300800 */
[----:B-1----:R-:W2:Y:S04]  /*13230*/  LDL.LU R226, [R1+0x194] ;  /* 0x0001940001e27983 */ /* 0x002ea80000300800 */
[----:B---3--:R-:W3:Y:S04]  /*13240*/  LDL.LU R219, [R1+0x128] ;  /* 0x0001280001db7983 */ /* 0x008ee80000300800 */
[----:B------:R0:W-:Y:S04]  /*13250*/  STS.U16 [R3+UR4+0x9a00], R213 ;  /* 0x009a00d503007988 */ /* 0x0001e80008000404 */
[----:B------:R1:W3:Y:S04]  /*13260*/  @!P0 LDG.E.U16 R8, desc[UR6][R12.64] ;  /* 0x000000060c088981 */ /* 0x0002e8000c1e1500 */
[----:B0-----:R-:W3:Y:S04]  /*13270*/  LDL.LU R213, [R1+0x15c] ;  /* 0x00015c0001d57983 */ /* 0x001ee80000300800 */
[----:B------:R-:W2:Y:S01]  /*13280*/  LDL R17, [R1+0x38c] ;  /* 0x00038c0001117983 */ /* 0x000ea20000100800 */
[----:B-1----:R-:W-:-:S02]  /*13290*/  @!P0 IMAD.MOV.U32 R12, RZ, RZ, R22 ;  /* 0x000000ffff0c8224 */ /* 0x002fc400078e0016 */
[----:B----4-:R-:W-:Y:S01]  /*132a0*/  @!P0 IMAD.MOV.U32 R13, RZ, RZ, R23 ;  /* 0x000000ffff0d8224 */ /* 0x010fe200078e0017 */
[----:B------:R-:W2:Y:S04]  /*132b0*/  LDL R16, [R1+0x390] ;  /* 0x0003900001107983 */ /* 0x000ea80000100800 */
[----:B------:R-:W4:Y:S04]  /*132c0*/  LDL R23, [R1+0x35c] ;  /* 0x00035c0001177983 */ /* 0x000f280000100800 */
[----:B------:R-:W3:Y:S01]  /*132d0*/  LDL R22, [R1+0x360] ;  /* 0x0003600001167983 */ /* 0x000ee20000100800 */
[----:B------:R-:W-:-:S02]  /*132e0*/  PRMT R9, RZ, 0x7610, R9 ;  /* 0x00007610ff097816 */ /* 0x000fc40000000009 */
[----:B------:R-:W-:Y:S01]  /*132f0*/  PRMT R11, RZ, 0x7610, R11 ;  /* 0x00007610ff0b7816 */ /* 0x000fe2000000000b */
[----:B------:R-:W4:Y:S01]  /*13300*/  LDL R153, [R1+0x34c] ;  /* 0x00034c0001997983 */ /* 0x000f220000100800 */
[----:B------:R-:W-:-:S03]  /*13310*/  PRMT R10, RZ, 0x7610, R10 ;  /* 0x00007610ff0a7816 */ /* 0x000fc6000000000a */
[----:B------:R0:W4:Y:S04]  /*13320*/  @!P0 LDG.E.U16 R9, desc[UR6][R12.64] ;  /* 0x000000060c098981 */ /* 0x000128000c1e1500 */
[----:B------:R1:W4:Y:S04]  /*13330*/  @!P0 LDG.E.U16 R11, desc[UR6][R14.64] ;  /* 0x000000060e0b8981 */ /* 0x000328000c1e1500 */
[----:B------:R-:W4:Y:S01]  /*13340*/  LDL R152, [R1+0x350] ;  /* 0x0003500001987983 */ /* 0x000f220000100800 */
[----:B0-----:R-:W-:Y:S02]  /*13350*/  @!P0 IMAD.MOV.U32 R12, RZ, RZ, R20 ;  /* 0x000000ffff0c8224 */ /* 0x001fe400078e0014 */
[----:B------:R-:W-:Y:S01]  /*13360*/  @!P0 IMAD.MOV.U32 R13, RZ, RZ, R21 ;  /* 0x000000ffff0d8224 */ /* 0x000fe200078e0015 */
[----:B------:R-:W4:Y:S01]  /*13370*/  LDL R155, [R1+0x2dc] ;  /* 0x0002dc00019b7983 */ /* 0x000f220000100800 */
[----:B-1----:R-:W-:-:S02]  /*13380*/  @!P0 IMAD.MOV.U32 R14, RZ, RZ, R18 ;  /* 0x000000ffff0e8224 */ /* 0x002fc400078e0012 */
[----:B------:R-:W-:Y:S01]  /*13390*/  @!P0 IMAD.MOV.U32 R15, RZ, RZ, R19 ;  /* 0x000000ffff0f8224 */ /* 0x000fe200078e0013 */
[----:B------:R-:W4:Y:S04]  /*133a0*/  LDL R18, [R1+0x358] ;  /* 0x0003580001127983 */ /* 0x000f280000100800 */
[----:B------:R-:W4:Y:S04]  /*133b0*/  LDL R19, [R1+0x354] ;  /* 0x0003540001137983 */ /* 0x000f280000100800 */
[----:B------:R0:W4:Y:S04]  /*133c0*/  @!P0 LDG.E.U16 R10, desc[UR6][R12.64] ;  /* 0x000000060c0a8981 */ /* 0x000128000c1e1500 */
[----:B------:R-:W4:Y:S04]  /*133d0*/  LDL R154, [R1+0x2e0] ;  /* 0x0002e000019a7983 */ /* 0x000f280000100800 */
[----:B------:R-:W4:Y:S01]  /*133e0*/  LDL R21, [R1+0x31c] ;  /* 0x00031c0001157983 */ /* 0x000f220000100800 */
[----:B0-----:R-:W-:-:S03]  /*133f0*/  PRMT R13, RZ, 0x7610, R13 ;  /* 0x00007610ff0d7816 */ /* 0x001fc6000000000d */
[----:B------:R-:W4:Y:S04]  /*13400*/  LDL R20, [R1+0x320] ;  /* 0x0003200001147983 */ /* 0x000f280000100800 */
        /* <DEDUP_REMOVED lines=10> */
[----:B--2---:R3:W2:Y:S02]  /*134b0*/  @!P0 LDG.E.U16 R13, desc[UR6][R16.64] ;  /* 0x00000006100d8981 */ /* 0x0046a4000c1e1500 */
[----:B---3--:R-:W-:-:S02]  /*134c0*/  @!P0 IMAD.MOV.U32 R16, RZ, RZ, R22 ;  /* 0x000000ffff108224 */ /* 0x008fc400078e0016 */
[----:B----4-:R-:W-:Y:S01]  /*134d0*/  @!P0 IMAD.MOV.U32 R17, RZ, RZ, R23 ;  /* 0x000000ffff118224 */ /* 0x010fe200078e0017 */
[----:B------:R-:W3:Y:S04]  /*134e0*/  LDL R22, [R1+0x310] ;  /* 0x0003100001167983 */ /* 0x000ee80000100800 */
[----:B------:R-:W3:Y:S01]  /*134f0*/  LDL R23, [R1+0x30c] ;  /* 0x00030c0001177983 */ /* 0x000ee20000100800 */
[----:B------:R-:W-:-:S06]  /*13500*/  PRMT R12, RZ, 0x7610, R12 ;  /* 0x00007610ff0c7816 */ /* 0x000fcc000000000c */
[----:B------:R0:W4:Y:S02]  /*13510*/  @!P0 LDG.E.U16 R12, desc[UR6][R14.64] ;  /* 0x000000060e0c8981 */ /* 0x000124000c1e1500 */
[----:B0-----:R-:W-:Y:S02]  /*13520*/  PRMT R14, RZ, 0x7610, R14 ;  /* 0x00007610ff0e7816 */ /* 0x001fe4000000000e */
[----:B------:R-:W-:-:S04]  /*13530*/  PRMT R15, RZ, 0x7610, R15 ;  /* 0x00007610ff0f7816 */ /* 0x000fc8000000000f */
[----:B------:R0:W2:Y:S04]  /*13540*/  @!P0 LDG.E.U16 R14, desc[UR6][R16.64] ;  /* 0x00000006100e8981 */ /* 0x0000a8000c1e1500 */
[----:B------:R1:W4:Y:S01]  /*13550*/  @!P0 LDG.E.U16 R15, desc[UR6][R18.64] ;  /* 0x00000006120f8981 */ /* 0x000322000c1e1500 */
[----:B0-----:R-:W-:Y:S01]  /*13560*/  PRMT R16, RZ, 0x7610, R16 ;  /* 0x00007610ff107816 */ /* 0x001fe20000000010 */
[----:B-1----:R-:W-:Y:S02]  /*13570*/  @!P0 IMAD.MOV.U32 R18, RZ, RZ, R152 ;  /* 0x000000ffff128224 */ /* 0x002fe400078e0098 */
[----:B------:R-:W-:Y:S01]  /*13580*/  @!P0 IMAD.MOV.U32 R19, RZ, RZ, R153 ;  /* 0x000000ffff138224 */ /* 0x000fe200078e0099 */
[----:B------:R-:W2:Y:S04]  /*13590*/  LDL R152, [R1+0x2d8] ;  /* 0x0002d80001987983 */ /* 0x000ea80000100800 */
[----:B------:R0:W4:Y:S04]  /*135a0*/  @!P0 LDG.E.U16 R16, desc[UR6][R18.64] ;  /* 0x0000000612108981 */ /* 0x000128000c1e1500 */
[----:B------:R-:W2:Y:S01]  /*135b0*/  LDL R153, [R1+0x2d4] ;  /* 0x0002d40001997983 */ /* 0x000ea20000100800 */
[----:B0-----:R-:W-:-:S06]  /*135c0*/  PRMT R19, RZ, 0x7610, R19 ;  /* 0x00007610ff137816 */ /* 0x001fcc0000000013 */
[----:B---3--:R0:W3:Y:S02]  /*135d0*/  @!P0 LDG.E.U16 R19, desc[UR6][R22.64] ;  /* 0x0000000616138981 */ /* 0x0080e4000c1e1500 */
[----:B0-----:R-:W-:Y:S02]  /*135e0*/  @!P0 IMAD.MOV.U32 R22, RZ, RZ, R154 ;  /* 0x000000ffff168224 */ /* 0x001fe400078e009a */
[----:B------:R-:W-:Y:S01]  /*135f0*/  @!P0 IMAD.MOV.U32 R23, RZ, RZ, R155 ;  /* 0x000000ffff178224 */ /* 0x000fe200078e009b */
[----:B------:R-:W4:Y:S04]  /*13600*/  LDL R154, [R1+0x2a0] ;  /* 0x0002a000019a7983 */ /* 0x000f280000100800 */
[----:B------:R-:W4:Y:S01]  /*13610*/  LDL R155, [R1+0x29c] ;  /* 0x00029c00019b7983 */ /* 0x000f220000100800 */
[----:B------:R-:W-:-:S02]  /*13620*/  PRMT R17, RZ, 0x7610, R17 ;  /* 0x00007610ff117816 */ /* 0x000fc40000000011 */
[----:B------:R-:W-:-:S04]  /*13630*/  PRMT R18, RZ, 0x7610, R18 ;  /* 0x00007610ff127816 */ /* 0x000fc80000000012 */
[----:B------:R0:W3:Y:S02]  /*13640*/  @!P0 LDG.E.U16 R17, desc[UR6][R20.64] ;  /* 0x0000000614118981 */ /* 0x0000e4000c1e1500 */
[----:B0-----:R-:W-:Y:S02]  /*13650*/  @!P0 IMAD.MOV.U32 R20, RZ, RZ, R156 ;  /* 0x000000ffff148224 */ /* 0x001fe400078e009c */
[----:B------:R-:W-:Y:S01]  /*13660*/  @!P0 IMAD.MOV.U32 R21, RZ, RZ, R157 ;  /* 0x000000ffff158224 */ /* 0x000fe200078e009d */
[----:B------:R-:W3:Y:S04]  /*13670*/  LDL R156, [R1+0x290] ;  /* 0x00029000019c7983 */ /* 0x000ee80000100800 */
[----:B------:R0:W3:Y:S04]  /*13680*/  @!P0 LDG.E.U16 R18, desc[UR6][R20.64] ;  /* 0x0000000614128981 */ /* 0x0000e8000c1e1500 */
[----:B------:R-:W3:Y:S01]  /*13690*/  LDL R157, [R1+0x28c] ;  /* 0x00028c00019d7983 */ /* 0x000ee20000100800 */
[----:B0-----:R-:W-:-:S02]  /*136a0*/  PRMT R20, RZ, 0x7610, R20 ;  /* 0x00007610ff147816 */ /* 0x001fc40000000014 */
[----:B------:R-:W-:-:S04]  /*136b0*/  PRMT R21, RZ, 0x7610, R21 ;  /* 0x00007610ff157816 */ /* 0x000fc80000000015 */
[----:B------:R0:W3:Y:S04]  /*136c0*/  @!P0 LDG.E.U16 R20, desc[UR6][R22.64] ;  /* 0x0000000616148981 */ /* 0x0000e8000c1e1500 */
[----:B--2---:R1:W2:Y:S01]  /*136d0*/  @!P0 LDG.E.U16 R21, desc[UR6][R152.64] ;  /* 0x0000000698158981 */ /* 0x0042a2000c1e1500 */
[----:B0-----:R-:W-:Y:S01]  /*136e0*/  PRMT R23, RZ, 0x7610, R23 ;  /* 0x00007610ff177816 */ /* 0x001fe20000000017 */
[----:B-1----:R-:W-:Y:S02]  /*136f0*/  @!P0 IMAD.MOV.U32 R152, RZ, RZ, R158 ;  /* 0x000000ffff988224 */ /* 0x002fe400078e009e */
[----:B------:R-:W-:Y:S01]  /*13700*/  @!P0 IMAD.MOV.U32 R153, RZ, RZ, R159 ;  /* 0x000000ffff998224 */ /* 0x000fe200078e009f */
[----:B------:R-:W2:Y:S04]  /*13710*/  LDL R158, [R1+0x258] ;  /* 0x00025800019e7983 */ /* 0x000ea80000100800 */
[----:B------:R-:W2:Y:S04]  /*13720*/  LDL R159, [R1+0x254] ;  /* 0x00025400019f7983 */ /* 0x000ea80000100800 */
[----:B----4-:R0:W4:Y:S02]  /*13730*/  @!P0 LDG.E.U16 R23, desc[UR6][R154.64] ;  /* 0x000000069a178981 */ /* 0x010124000c1e1500 */
[----:B0-----:R-:W-:-:S02]  /*13740*/  @!P0 IMAD.MOV.U32 R154, RZ, RZ, R160 ;  /* 0x000000ffff9a8224 */ /* 0x001fc400078e00a0 */
[----:B------:R-:W-:Y:S01]  /*13750*/  @!P0 IMAD.MOV.U32 R155, RZ, RZ, R161 ;  /* 0x000000ffff9b8224 */ /* 0x000fe200078e00a1 */
[----:B------:R-:W4:Y:S04]  /*13760*/  LDL R160, [R1+0x228] ;  /* 0x0002280001a07983 */ /* 0x000f280000100800 */
[----:B------:R-:W4:Y:S01]  /*13770*/  LDL R161, [R1+0x224] ;  /* 0x0002240001a17983 */ /* 0x000f220000100800 */
[----:B------:R-:W-:-:S06]  /*13780*/  PRMT R22, RZ, 0x7610, R22 ;  /* 0x00007610ff167816 */ /* 0x000fcc0000000016 */
[----:B------:R0:W4:Y:S02]  /*13790*/  @!P0 LDG.E.U16 R22, desc[UR6][R152.64] ;  /* 0x0000000698168981 */ /* 0x000124000c1e1500 */
[----:B0-----:R-:W-:Y:S02]  /*137a0*/  PRMT R152, RZ, 0x7610, R152 ;  /* 0x00007610ff987816 */ /* 0x001fe40000000098 */
[----:B------:R-:W-:-:S04]  /*137b0*/  PRMT R153, RZ, 0x7610, R153 ;  /* 0x00007610ff997816 */ /* 0x000fc80000000099 */
[----:B------:R0:W4:Y:S04]  /*137c0*/  @!P0 LDG.E.U16 R152, desc[UR6][R154.64] ;  /* 0x000000069a988981 */ /* 0x000128000c1e1500 */
[----:B---3--:R1:W3:Y:S01]  /*137d0*/  @!P0 LDG.E.U16 R153, desc[UR6][R156.64] ;  /* 0x000000069c998981 */ /* 0x0082e2000c1e1500 */
[----:B0-----:R-:W-:Y:S02]  /*137e0*/  PRMT R154, RZ, 0x7610, R154 ;  /* 0x00007610ff9a7816 */ /* 0x001fe4000000009a */
[----:B------:R-:W-:Y:S01]  /*137f0*/  PRMT R155, RZ, 0x7610, R155 ;  /* 0x00007610ff9b7816 */ /* 0x000fe2000000009b */
[----:B-1----:R-:W-:Y:S02]  /*13800*/  @!P0 IMAD.MOV.U32 R156, RZ, RZ, R162 ;  /* 0x000000ffff9c8224 */ /* 0x002fe400078e00a2 */
[----:B------:R-:W-:Y:S01]  /*13810*/  @!P0 IMAD.MOV.U32 R157, RZ, RZ, R163 ;  /* 0x000000ffff9d8224 */ /* 0x000fe200078e00a3 */
[----:B------:R-:W3:Y:S04]  /*13820*/  LDL R162, [R1+0x218] ;  /* 0x0002180001a27983 */ /* 0x000ee80000100800 */
[----:B------:R0:W3:Y:S04]  /*13830*/  @!P0 LDG.E.U16 R154, desc[UR6][R156.64] ;  /* 0x000000069c9a8981 */ /* 0x0000e8000c1e1500 */
[----:B--2---:R1:W2:Y:S04]  /*13840*/  @!P0 LDG.E.U16 R155, desc[UR6][R158.64] ;  /* 0x000000069e9b8981 */ /* 0x0042a8000c1e1500 */
[----:B------:R-:W3:Y:S01]  /*13850*/  LDL R163, [R1+0x214] ;  /* 0x0002140001a37983 */ /* 0x000ee20000100800 */
[----:B0-----:R-:W-:-:S03]  /*13860*/  PRMT R157, RZ, 0x7610, R157 ;  /* 0x00007610ff9d7816 */ /* 0x001fc6000000009d */
[----:B------:R-:W1:Y:S04]  /*13870*/  LDL R158, [R1+0x24c] ;  /* 0x00024c00019e7983 */ /* 0x000e680000100800 */
[----:B------:R-:W1:Y:S04]  /*13880*/  LDL R159, [R1+0x250] ;  /* 0x00025000019f7983 */ /* 0x000e680000100800 */
[----:B----4-:R-:W4:Y:S04]  /*13890*/  @!P0 LDG.E.U16 R157, desc[UR6][R160.64] ;  /* 0x00000006a09d8981 */ /* 0x010f28000c1e1500 */
[----:B------:R-:W2:Y:S04]  /*138a0*/  LDL R160, [R1+0x21c] ;  /* 0x00021c0001a07983 */ /* 0x000ea80000100800 */
[----:B------:R-:W2:Y:S01]  /*138b0*/  LDL R161, [R1+0x220] ;  /* 0x0002200001a17983 */ /* 0x000ea20000100800 */
[----:B------:R-:W-:-:S02]  /*138c0*/  PRMT R156, RZ, 0x7610, R156 ;  /* 0x00007610ff9c7816 */ /* 0x000fc4000000009c */
[----:B-1----:R-:W-:-:S04]  /*138d0*/  @!P0 LOP3.LUT R159, R159, R158, RZ, 0x3c, !PT ;  /* 0x0000009e9f9f8212 */ /* 0x002fc800078e3cff */
[----:B------:R-:W-:-:S04]  /*138e0*/  @!P0 LOP3.LUT R158, R159, R158, RZ, 0x3c, !PT ;  /* 0x0000009e9f9e8212 */ /* 0x000fc800078e3cff */
[----:B------:R-:W-:-:S05]  /*138f0*/  @!P0 LOP3.LUT R159, R159, R158, RZ, 0x3c, !PT ;  /* 0x0000009e9f9f8212 */ /* 0x000fca00078e3cff */
[----:B------:R0:W4:Y:S02]  /*13900*/  @!P0 LDG.E.U16 R156, desc[UR6][R158.64] ;  /* 0x000000069e9c8981 */ /* 0x000124000c1e1500 */
[----:B0-----:R-:W-:Y:S02]  /*13910*/  PRMT R158, RZ, 0x7610, R158 ;  /* 0x00007610ff9e7816 */ /* 0x001fe4000000009e */
[----:B--2---:R-:W-:-:S04]  /*13920*/  @!P0 LOP3.LUT R161, R161, R160, RZ, 0x3c, !PT ;  /* 0x000000a0a1a18212 */ /* 0x004fc800078e3cff */
[----:B------:R-:W-:-:S04]  /*13930*/  @!P0 LOP3.LUT R160, R161, R160, RZ, 0x3c, !PT ;  /* 0x000000a0a1a08212 */ /* 0x000fc800078e3cff */
[----:B------:R-:W-:-:S05]  /*13940*/  @!P0 LOP3.LUT R161, R161, R160, RZ, 0x3c, !PT ;  /* 0x000000a0a1a18212 */ /* 0x000fca00078e3cff */
[----:B------:R0:W2:Y:S02]  /*13950*/  @!P0 LDG.E.U16 R158, desc[UR6][R160.64] ;  /* 0x00000006a09e8981 */ /* 0x0000a4000c1e1500 */
[----:B0-----:R-:W-:-:S06]  /*13960*/  PRMT R161, RZ, 0x7610, R161 ;  /* 0x00007610ffa17816 */ /* 0x001fcc00000000a1 */
[----:B------:R0:W2:Y:S04]  /*13970*/  @!P0 LDG.E.U16 R161, desc[UR6][R164.64] ;  /* 0x00000006a4a18981 */ /* 0x0000a8000c1e1500 */
[----:B------:R-:W0:Y:S01]  /*13980*/  LDL R165, [R1+0x1e0] ;  /* 0x0001e00001a57983 */ /* 0x000e220000100800 */
[----:B------:R-:W-:-:S06]  /*13990*/  PRMT R159, RZ, 0x7610, R159 ;  /* 0x00007610ff9f7816 */ /* 0x000fcc000000009f */
[----:B---3--:R1:W3:Y:S04]  /*139a0*/  @!P0 LDG.E.U16 R159, desc[UR6][R162.64] ;  /* 0x00000006a29f8981 */ /* 0x0082e8000c1e1500 */
[----:B------:R-:W1:Y:S04]  /*139b0*/  LDL R162, [R1+0x20c] ;  /* 0x00020c0001a27983 */ /* 0x000e680000100800 */
[----:B------:R-:W1:Y:S04]  /*139c0*/  LDL R163, [R1+0x210] ;  /* 0x0002100001a37983 */ /* 0x000e680000100800 */
[----:B------:R4:W-:Y:S01]  /*139d0*/  STL [R1+0x898], R6 ;  /* 0x0008980601007387 */ /* 0x0009e20000100800 */
[----:B0-----:R-:W-:-:S02]  /*139e0*/  @!P0 IMAD.MOV.U32 R164, RZ, RZ, R165 ;  /* 0x000000ffffa48224 */ /* 0x001fc400078e00a5 */
[----:B------:R-:W-:Y:S02]  /*139f0*/  @!P0 IMAD.MOV.U32 R165, RZ, RZ, R6 ;  /* 0x000000ffffa58224 */ /* 0x000fe400078e0006 */
[----:B----4-:R-:W4:Y:S01]  /*13a00*/  LDL.LU R6, [R1+0x1d0] ;  /* 0x0001d00001067983 */ /* 0x010f220000300800 */
[----:B------:R-:W-:Y:S02]  /*13a10*/  PRMT R160, RZ, 0x7610, R160 ;  /* 0x00007610ffa07816 */ /* 0x000fe400000000a0 */
[----:B-1----:R-:W-:-:S04]  /*13a20*/  @!P0 LOP3.LUT R163, R163, R162, RZ, 0x3c, !PT ;  /* 0x000000a2a3a38212 */ /* 0x002fc800078e3cff */
[----:B------:R-:W-:-:S04]  /*13a30*/  @!P0 LOP3.LUT R162, R163, R162, RZ, 0x3c, !PT ;  /* 0x000000a2a3a28212 */ /* 0x000fc800078e3cff */
[----:B------:R-:W-:-:S05]  /*13a40*/  @!P0 LOP3.LUT R163, R163, R162, RZ, 0x3c, !PT ;  /* 0x000000a2a3a38212 */ /* 0x000fca00078e3cff */
[----:B------:R0:W3:Y:S02]  /*13a50*/  @!P0 LDG.E.U16 R160, desc[UR6][R162.64] ;  /* 0x00000006a2a08981 */ /* 0x0000e4000c1e1500 */
[----:B0-----:R-:W-:Y:S02]  /*13a60*/  PRMT R162, RZ, 0x7610, R162 ;  /* 0x00007610ffa27816 */ /* 0x001fe400000000a2 */
[----:B------:R-:W-:-:S04]  /*13a70*/  PRMT R163, RZ, 0x7610, R163 ;  /* 0x00007610ffa37816 */ /* 0x000fc800000000a3 */
[----:B------:R0:W3:Y:S01]  /*13a80*/  @!P0 LDG.E.U16 R162, desc[UR6][R164.64] ;  /* 0x00000006a4a28981 */ /* 0x0000e2000c1e1500 */
[----:B------:R-:W-:Y:S01]  /*13a90*/  PRMT R166, RZ, 0x7610, R166 ;  /* 0x00007610ffa67816 */ /* 0x000fe200000000a6 */
[----:B0-----:R-:W-:Y:S02]  /*13aa0*/  @!P0 IMAD.MOV.U32 R164, RZ, RZ, R246 ;  /* 0x000000ffffa48224 */ /* 0x001fe400078e00f6 */
[----:B------:R-:W-:-:S05]  /*13ab0*/  @!P0 IMAD.MOV.U32 R165, RZ, RZ, R239 ;  /* 0x000000ffffa58224 */ /* 0x000fca00078e00ef */
[----:B------:R0:W3:Y:S01]  /*13ac0*/  @!P0 LDG.E.U16 R163, desc[UR6][R164.64] ;  /* 0x00000006a4a38981 */ /* 0x0000e2000c1e1500 */
[----:B------:R-:W-:Y:S01]  /*13ad0*/  PRMT R167, RZ, 0x7610, R167 ;  /* 0x00007610ffa77816 */ /* 0x000fe200000000a7 */
[----:B0-----:R-:W-:Y:S01]  /*13ae0*/  @!P0 IMAD.MOV.U32 R165, RZ, RZ, R252 ;  /* 0x000000ffffa58224 */ /* 0x001fe200078e00fc */
[----:B------:R-:W-:Y:S02]  /*13af0*/  PRMT R168, RZ, 0x7610, R168 ;  /* 0x00007610ffa87816 */ /* 0x000fe400000000a8 */
[----:B------:R-:W-:Y:S02]  /*13b00*/  PRMT R169, RZ, 0x7610, R169 ;  /* 0x00007610ffa97816 */ /* 0x000fe400000000a9 */
[----:B------:R-:W-:Y:S02]  /*13b10*/  PRMT R170, RZ, 0x7610, R170 ;  /* 0x00007610ffaa7816 */ /* 0x000fe400000000aa */
[----:B------:R-:W-:Y:S02]  /*13b20*/  PRMT R171, RZ, 0x7610, R171 ;  /* 0x00007610ffab7816 */ /* 0x000fe400000000ab */
[----:B------:R-:W-:-:S02]  /*13b30*/  PRMT R172, RZ, 0x7610, R172 ;  /* 0x00007610ffac7816 */ /* 0x000fc400000000ac */
[----:B------:R-:W-:Y:S02]  /*13b40*/  PRMT R173, RZ, 0x7610, R173 ;  /* 0x00007610ffad7816 */ /* 0x000fe400000000ad */
        /* <DEDUP_REMOVED lines=20> */
[----:B------:R-:W-:Y:S01]  /*13c90*/  PRMT R194, RZ, 0x7610, R194 ;  /* 0x00007610ffc27816 */ /* 0x000fe200000000c2 */
[----:B----4-:R-:W-:-:S05]  /*13ca0*/  @!P0 IMAD.MOV.U32 R164, RZ, RZ, R6 ;  /* 0x000000ffffa48224 */ /* 0x010fca00078e0006 */
[----:B------:R0:W4:Y:S02]  /*13cb0*/  @!P0 LDG.E.U16 R166, desc[UR6][R164.64] ;  /* 0x00000006a4a68981 */ /* 0x000124000c1e1500 */
[----:B0-----:R-:W-:Y:S02]  /*13cc0*/  @!P0 IMAD.MOV.U32 R164, RZ, RZ, R236 ;  /* 0x000000ffffa48224 */ /* 0x001fe400078e00ec */
[----:B------:R-:W-:-:S05]  /*13cd0*/  @!P0 IMAD.MOV.U32 R165, RZ, RZ, R248 ;  /* 0x000000ffffa58224 */ /* 0x000fca00078e00f8 */
[----:B------:R0:W3:Y:S02]  /*13ce0*/  @!P0 LDG.E.U16 R167, desc[UR6][R164.64] ;  /* 0x00000006a4a78981 */ /* 0x0000e4000c1e1500 */
[----:B0-----:R-:W-:Y:S02]  /*13cf0*/  @!P0 IMAD.MOV.U32 R164, RZ, RZ, R230 ;  /* 0x000000ffffa48224 */ /* 0x001fe400078e00e6 */
[----:B------:R-:W-:-:S05]  /*13d00*/  @!P0 IMAD.MOV.U32 R165, RZ, RZ, R251 ;  /* 0x000000ffffa58224 */ /* 0x000fca00078e00fb */
[----:B------:R0:W4:Y:S02]  /*13d10*/  @!P0 LDG.E.U16 R168, desc[UR6][R164.64] ;  /* 0x00000006a4a88981 */ /* 0x000124000c1e1500 */
        /* <DEDUP_REMOVED lines=77> */
[----:B------:R-:W4:Y:S04]  /*141f0*/  @!P0 LDG.E.U16 R194, desc[UR6][R164.64] ;  /* 0x00000006a4c28981 */ /* 0x000f28000c1e1500 */
[----:B------:R-:W-:Y:S04]  /*14200*/  STS.U16 [R3+UR4+0x9e00], R157 ;  /* 0x009e009d03007988 */ /* 0x000fe80008000404 */
[----:B--2---:R-:W-:Y:S04]  /*14210*/  STS.U16 [R3+UR4+0xa200], R161 ;  /* 0x00a200a103007988 */ /* 0x004fe80008000404 */
[----:B---3--:R-:W-:Y:S04]  /*14220*/  STS.U16 [R3+UR4+0xa600], R167 ;  /* 0x00a600a703007988 */ /* 0x008fe80008000404 */
[----:B----4-:R-:W-:Y:S04]  /*14230*/  STS.U16 [R3+UR4+0xaa00], R171 ;  /* 0x00aa00ab03007988 */ /* 0x010fe80008000404 */
[----:B------:R-:W-:Y:S04]  /*14240*/  STS.U16 [R3+UR4+0xae00], R173 ;  /* 0x00ae00ad03007988 */ /* 0x000fe80008000404 */
[----:B------:R-:W-:Y:S04]  /*14250*/  STS.U16 [R3+UR4+0xb200], R174 ;  /* 0x00b200ae03007988 */ /* 0x000fe80008000404 */
[----:B------:R-:W-:Y:S04]  /*14260*/  STS.U16 [R3+UR4+0xb600], R175 ;  /* 0x00b600af03007988 */ /* 0x000fe80008000404 */
[----:B------:R-:W-:Y:S04]  /*14270*/  STS.U16 [R3+UR4+0xba00], R176 ;  /* 0x00ba00b003007988 */ /* 0x000fe80008000404 */
        /* <DEDUP_REMOVED lines=15> */
[----:B------:R-:W-:Y:S01]  /*14370*/  STS.U16 [R7+UR4+0xba80], R182 ;  /* 0x00ba80b607007988 */ /* 0x000fe20008000404 */
[----:B------:R-:W-:-:S03]  /*14380*/  UMOV UR37, 0x40000040 ;  /* 0x4000004000257882 */ /* 0x000fc60000000000 */
[----:B0-----:R-:W2:Y:S04]  /*14390*/  LDL.LU R3, [R1+0x8b0] ;  /* 0x0008b00001037983 */ /* 0x001ea80000300800 */
        /* <DEDUP_REMOVED lines=31> */
[----:B0-----:R-:W4:Y:S04]  /*14590*/  LDL.LU R2, [R1+0x8a8] ;  /* 0x0008a80001027983 */ /* 0x001f280000300800 */
[----:B------:R-:W2:Y:S04]  /*145a0*/  LDL.LU R167, [R1+0x824] ;  /* 0x0008240001a77983 */ /* 0x000ea80000300800 */
[----:B------:R-:W3:Y:S04]  /*145b0*/  LDL.LU R161, [R1+0x820] ;  /* 0x0008200001a17983 */ /* 0x000ee80000300800 */
[----:B------:R-:W-:Y:S04]  /*145c0*/  STS.U16 [R5+UR4+0xb780], R192 ;  /* 0x00b780c005007988 */ /* 0x000fe80008000404 */
[----:B------:R-:W4:Y:S04]  /*145d0*/  LDL.LU R157, [R1+0x81c] ;  /* 0x00081c00019d7983 */ /* 0x000f280000300800 */
[----:B------:R-:W2:Y:S04]  /*145e0*/  LDL.LU R164, [R1+0x818] ;  /* 0x0008180001a47983 */ /* 0x000ea80000300800 */
[----:B------:R-:W3:Y:S04]  /*145f0*/  LDL.LU R165, [R1+0x814] ;  /* 0x0008140001a57983 */ /* 0x000ee80000300800 */
[----:B------:R-:W-:Y:S04]  /*14600*/  STS.U16 [R5+UR4+0xbb80], R193 ;  /* 0x00bb80c105007988 */ /* 0x000fe80008000404 */
[----:B------:R0:W-:Y:S01]  /*14610*/  STS.U16 [R5+UR4+0xbf80], R194 ;  /* 0x00bf80c205007988 */ /* 0x0001e20008000404 */
[----:B------:R1:W-:Y:S06]  /*14620*/  MEMBAR.ALL.CTA ;  /* 0x0000000000007992 */ /* 0x0003ec0000008000 */
[----:B-1----:R-:W1:Y:S04]  /*14630*/  FENCE.VIEW.ASYNC.S ;  /* 0x00000000000073c6 */ /* 0x002e680000000000 */
[----:B0-----:R-:W3:Y:S04]  /*14640*/  LDL.LU R5, [R1+0x8a4] ;  /* 0x0008a40001057983 */ /* 0x001ee80000300800 */
[----:B------:R-:W3:Y:S04]  /*14650*/  LDL R9, [R1+0x844] ;  /* 0x0008440001097983 */ /* 0x000ee80000100800 */
[----:B------:R-:W3:Y:S01]  /*14660*/  LDL.LU R171, [R1+0x7f4] ;  /* 0x0007f40001ab7983 */ /* 0x000ee20000300800 */
[----:B-1----:R-:W-:Y:S06]  /*14670*/  BAR.SYNC.DEFER_BLOCKING 0x0 ;  /* 0x0000000000007b1d */ /* 0x002fec0000010000 */
[----:B------:R-:W-:-:S06]  /*14680*/  WARPGROUP.ARRIVE ;  /* 0x00000000000079c5 */ /* 0x000fcc0000000000 */
[----:B------:R-:W-:-:S12]  /*14690*/  HGMMA.64x128x16.F32 R88, gdesc[UR36].tnspA, R88 ;  /* 0x21e00000245879f0 */ /* 0x000fd80008700858 */
[----:B------:R-:W-:-:S12]  /*146a0*/  HGMMA.64x128x16.F32 R88, gdesc[UR8].tnspA, R88 ;  /* 0x21e00000085879f0 */ /* 0x000fd80008700858 */
[----:B------:R-:W-:-:S12]  /*146b0*/  HGMMA.64x128x16.F32 R88, gdesc[UR12].tnspA, R88 ;  /* 0x21e000000c5879f0 */ /* 0x000fd80008700858 */
[----:B------:R-:W-:-:S12]  /*146c0*/  HGMMA.64x128x16.F32 R88, gdesc[UR16].tnspA, R88 ;  /* 0x21e00000105879f0 */ /* 0x000fd80008700858 */
[----:B------:R-:W-:-:S12]  /*146d0*/  HGMMA.64x128x16.F32 R88, gdesc[UR20].tnspA, R88 ;  /* 0x21e00000145879f0 */ /* 0x000fd80008700858 */
[----:B------:R-:W-:Y:S01]  /*146e0*/  HGMMA.64x128x16.F32 R88, gdesc[UR24].tnspA, R88 ;  /* 0x21e00000185879f0 */ /* 0x000fe20008700858 */
[----:B------:R-:W-:-:S11]  /*146f0*/  UIADD3.64 UR48, UR8, 0x380, URZ ;  /* 0x0000038008307897 */ /* 0x000fd6000fffe03f */
[----:B------:R-:W-:Y:S01]  /*14700*/  HGMMA.64x128x16.F32 R88, gdesc[UR28].tnspA, R88 ;  /* 0x21e000001c5879f0 */ /* 0x000fe20008700858 */
[----:B------:R-:W-:Y:S01]  /*14710*/  UMOV UR50, UR38 ;  /* 0x0000002600327c82 */ /* 0x000fe20008000000 */
[----:B------:R-:W-:Y:S01]  /*14720*/  UMOV UR51, UR39 ;  /* 0x0000002700337c82 */ /* 0x000fe20008000000 */
[----:B------:R-:W-:-:S09]  /*14730*/  UIADD3.64 UR52, UR8, 0x400, URZ ;  /* 0x0000040008347897 */ /* 0x000fd2000fffe03f */
[----:B------:R-:W-:-:S12]  /*14740*/  HGMMA.64x128x16.F32 R88, gdesc[UR32].tnspA, R88 ;  /* 0x21e00000205879f0 */ /* 0x000fd80008700858 */
[----:B------:R-:W-:Y:S01]  /*14750*/  HGMMA.64x128x16.F32 R24, gdesc[UR48].tnspA, R24 ;  /* 0x21e00000301879f0 */ /* 0x000fe20008700818 */
[----:B------:R-:W-:Y:S01]  /*14760*/  UMOV UR54, UR10 ;  /* 0x0000000a00367c82 */ /* 0x000fe20008000000 */
[----:B------:R-:W-:Y:S01]  /*14770*/  UMOV UR55, UR11 ;  /* 0x0000000b00377c82 */ /* 0x000fe20008000000 */
[----:B------:R-:W-:-:S09]  /*14780*/  UIADD3.64 UR56, UR8, 0x480, URZ ;  /* 0x0000048008387897 */ /* 0x000fd2000fffe03f */
[----:B------:R-:W-:Y:S01]  /*14790*/  HGMMA.64x128x16.F32 R24, gdesc[UR52].tnspA, R24 ;  /* 0x21e00000341879f0 */ /* 0x000fe20008700818 */
[----:B------:R-:W-:Y:S01]  /*147a0*/  UMOV UR58, UR14 ;  /* 0x0000000e003a7c82 */ /* 0x000fe20008000000 */
[----:B------:R-:W-:Y:S01]  /*147b0*/  UMOV UR59, UR15 ;  /* 0x0000000f003b7c82 */ /* 0x000fe20008000000 */
[----:B----4-:R-:W-:Y:S02]  /*147c0*/  R2UR UR53, R157 ;  /* 0x000000009d3572ca */ /* 0x010fe400000e0000 */
[----:B--2---:R-:W-:Y:S01]  /*147d0*/  R2UR UR52, R164 ;  /* 0x00000000a43472ca */ /* 0x004fe200000e0000 */
[----:B------:R-:W2:Y:S04]  /*147e0*/  LDL.LU R157, [R1+0x7dc] ;  /* 0x0007dc00019d7983 */ /* 0x000ea80000300800 */
[----:B------:R-:W4:Y:S01]  /*147f0*/  LDL.LU R164, [R1+0x7d4] ;  /* 0x0007d40001a47983 */ /* 0x000f220000300800 */
[----:B------:R-:W-:-:S02]  /*14800*/  R2UR UR49, R167 ;  /* 0x00000000a73172ca */ /* 0x000fc400000e0000 */
[----:B---3--:R-:W-:Y:S01]  /*14810*/  R2UR UR48, R161 ;  /* 0x00000000a13072ca */ /* 0x008fe200000e0000 */
[----:B------:R-:W-:Y:S01]  /*14820*/  HGMMA.64x128x16.F32 R24, gdesc[UR56].tnspA, R24 ;  /* 0x21e00000381879f0 */ /* 0x000fe20008700818 */
[----:B------:R-:W-:Y:S02]  /*14830*/  R2UR UR56, R5 ;  /* 0x00000000053872ca */ /* 0x000fe400000e0000 */
[----:B------:R-:W0:Y:S01]  /*14840*/  LDC R5, c[0x0][0x238] ;  /* 0x00008e00ff057b82 */ /* 0x000e220000000800 */
[----:B------:R-:W-:Y:S02]  /*14850*/  R2UR UR57, R165 ;  /* 0x00000000a53972ca */ /* 0x000fe400000e0000 */
[----:B------:R-:W3:Y:S04]  /*14860*/  LDL.LU R165, [R1+0x7cc] ;  /* 0x0007cc0001a57983 */ /* 0x000ee80000300800 */
[----:B------:R-:W3:Y:S04]  /*14870*/  LDL.LU R162, [R1+0x7f0] ;  /* 0x0007f00001a27983 */ /* 0x000ee80000300800 */
[----:B------:R-:W3:Y:S04]  /*14880*/  LDL.LU R158, [R1+0x7c4] ;  /* 0x0007c400019e7983 */ /* 0x000ee80000300800 */
[----:B------:R-:W3:Y:S04]  /*14890*/  LDL.LU R154, [R1+0x7e8] ;  /* 0x0007e800019a7983 */ /* 0x000ee80000300800 */
[----:B------:R-:W3:Y:S04]  /*148a0*/  LDL.LU R23, [R1+0x7bc] ;  /* 0x0007bc0001177983 */ /* 0x000ee80000300800 */
[----:B------:R-:W3:Y:S01]  /*148b0*/  LDL.LU R20, [R1+0x7e0] ;  /* 0x0007e00001147983 */ /* 0x000ee20000300800 */
[----:B0-----:R-:W-:-:S03]  /*148c0*/  IMAD.SHL.U32 R5, R5, 0x80, RZ ;  /* 0x0000008005057824 */ /* 0x001fc600078e00ff */
[----:B------:R-:W3:Y:S01]  /*148d0*/  LDL.LU R14, [R1+0x7b4] ;  /* 0x0007b400010e7983 */ /* 0x000ee20000300800 */
[----:B------:R-:W-:-:S03]  /*148e0*/  IMAD.SHL.U32 R5, R5, 0x2, RZ ;  /* 0x0000000205057824 */ /* 0x000fc600078e00ff */
[----:B------:R-:W3:Y:S02]  /*148f0*/  LDL.LU R167, [R1+0x7d8] ;  /* 0x0007d80001a77983 */ /* 0x000ee40000300800 */
[-C--:B------:R-:W-:Y:S02]  /*14900*/  IADD3 R3, P4, R3, R5.reuse, RZ ;  /* 0x0000000503037210 */ /* 0x080fe40007f9e0ff */
[----:B------:R-:W3:Y:S01]  /*14910*/  LDL.LU R11, [R1+0x7ac] ;  /* 0x0007ac00010b7983 */ /* 0x000ee20000300800 */
[----:B------:R-:W-:-:S03]  /*14920*/  IADD3 R171, P3, R171, R5, RZ ;  /* 0x00000005abab7210 */ /* 0x000fc60007f7e0ff */
[----:B------:R-:W3:Y:S01]  /*14930*/  LDL.LU R8, [R1+0x7d0] ;  /* 0x0007d00001087983 */ /* 0x000ee20000300800 */
[----:B------:R-:W-:-:S03]  /*14940*/  IADD3 R4, P5, R4, R5, RZ ;  /* 0x0000000504047210 */ /* 0x000fc60007fbe0ff */
[----:B------:R-:W3:Y:S04]  /*14950*/  LDL.LU R177, [R1+0x7a4] ;  /* 0x0007a40001b17983 */ /* 0x000ee80000300800 */
[----:B------:R-:W3:Y:S04]  /*14960*/  LDL.LU R176, [R1+0x7c8] ;  /* 0x0007c80001b07983 */ /* 0x000ee80000300800 */
[----:B------:R-:W3:Y:S04]  /*14970*/  LDL.LU R161, [R1+0x79c] ;  /* 0x00079c0001a17983 */ /* 0x000ee80000300800 */
[----:B------:R0:W-:Y:S04]  /*14980*/  STL [R1+0x7ec], R3 ;  /* 0x0007ec0301007387 */ /* 0x0001e80000100800 */
[----:B0-----:R-:W3:Y:S04]  /*14990*/  LDL.LU R3, [R1+0x8a0] ;  /* 0x0008a00001037983 */ /* 0x001ee80000300800 */
[----:B------:R-:W-:Y:S04]  /*149a0*/  STL [R1+0x7f4], R171 ;  /* 0x0007f4ab01007387 */ /* 0x000fe80000100800 */
[----:B------:R0:W-:Y:S04]  /*149b0*/  STL [R1+0x7e4], R4 ;  /* 0x0007e40401007387 */ /* 0x0001e80000100800 */
[----:B0-----:R-:W3:Y:S04]  /*149c0*/  LDL.LU R4, [R1+0x89c] ;  /* 0x00089c0001047983 */ /* 0x001ee80000300800 */
[----:B------:R-:W3:Y:S04]  /*149d0*/  LDL.LU R17, [R1+0x7c0] ;  /* 0x0007c00001117983 */ /* 0x000ee80000300800 */
[----:B------:R-:W3:Y:S01]  /*149e0*/  LDL.LU R175, [R1+0x794] ;  /* 0x0007940001af7983 */ /* 0x000ee20000300800 */
[----:B------:R-:W-:-:S02]  /*149f0*/  IADD3 R7, P2, R7, R5, RZ ;  /* 0x0000000507077210 */ /* 0x000fc40007f5e0ff */
[-C--:B--2---:R-:W-:Y:S02]  /*14a00*/  IADD3 R157, P6, R157, R5.reuse, RZ ;  /* 0x000000059d9d7210 */ /* 0x084fe40007fde0ff */
[----:B----4-:R-:W-:-:S03]  /*14a10*/  IADD3 R164, P1, R164, R5, RZ ;  /* 0x00000005a4a47210 */ /* 0x010fc60007f3e0ff */
[----:B------:R0:W-:Y:S04]  /*14a20*/  STL [R1+0x7dc], R157 ;  /* 0x0007dc9d01007387 */ /* 0x0001e80000100800 */
[----:B------:R-:W2:Y:S04]  /*14a30*/  LDL.LU R174, [R1+0x7b8] ;  /* 0x0007b80001ae7983 */ /* 0x000ea80000300800 */
[----:B------:R1:W-:Y:S04]  /*14a40*/  STL [R1+0x7d4], R164 ;  /* 0x0007d4a401007387 */ /* 0x0003e80000100800 */
[----:B0-----:R-:W4:Y:S04]  /*14a50*/  LDL.LU R157, [R1+0x78c] ;  /* 0x00078c00019d7983 */ /* 0x001f280000300800 */
[----:B------:R-:W4:Y:S04]  /*14a60*/  LDL.LU R173, [R1+0x7b0] ;  /* 0x0007b00001ad7983 */ /* 0x000f280000300800 */
[----:B------:R-:W4:Y:S04]  /*14a70*/  LDL.LU R171, [R1+0x784] ;  /* 0x0007840001ab7983 */ /* 0x000f280000300800 */
[----:B-1----:R-:W4:Y:S01]  /*14a80*/  LDL.LU R164, [R1+0x7a8] ;  /* 0x0007a80001a47983 */ /* 0x002f220000300800 */
[----:B---3--:R-:W-:Y:S01]  /*14a90*/  IMAD.X R3, R3, 0x1, R4, P2 ;  /* 0x0000000103037824 */ /* 0x008fe200010e0604 */
[----:B------:R-:W-:-:S05]  /*14aa0*/  IADD3 R165, P2, R165, R5, RZ ;  /* 0x00000005a5a57210 */ /* 0x000fca0007f5e0ff */
[----:B------:R0:W-:Y:S04]  /*14ab0*/  STL [R1+0x7cc], R165 ;  /* 0x0007cca501007387 */ /* 0x0001e80000100800 */
[----:B0-----:R-:W3:Y:S01]  /*14ac0*/  LDL.LU R165, [R1+0x77c] ;  /* 0x00077c0001a57983 */ /* 0x001ee20000300800 */
[--C-:B------:R-:W-:Y:S01]  /*14ad0*/  IMAD.X R162, R162, 0x1, R4.reuse, P3 ;  /* 0x00000001a2a27824 */ /* 0x100fe200018e0604 */
[-C--:B------:R-:W-:Y:S01]  /*14ae0*/  IADD3 R158, P3, R158, R5.reuse, RZ ;  /* 0x000000059e9e7210 */ /* 0x080fe20007f7e0ff */
[--C-:B------:R-:W-:Y:S01]  /*14af0*/  IMAD.X R154, R154, 0x1, R4.reuse, P4 ;  /* 0x000000019a9a7824 */ /* 0x100fe200020e0604 */
[-C--:B------:R-:W-:Y:S01]  /*14b00*/  IADD3 R23, P4, R23, R5.reuse, RZ ;  /* 0x0000000517177210 */ /* 0x080fe20007f9e0ff */
[--C-:B------:R-:W-:Y:S01]  /*14b10*/  IMAD.X R167, R167, 0x1, R4.reuse, P6 ;  /* 0x00000001a7a77824 */ /* 0x100fe200030e0604 */
[----:B------:R-:W-:Y:S01]  /*14b20*/  STL [R1+0x7f0], R162 ;  /* 0x0007f0a201007387 */ /* 0x000fe20000100800 */
[----:B------:R-:W-:Y:S01]  /*14b30*/  IMAD.X R20, R20, 0x1, R4, P5 ;  /* 0x0000000114147824 */ /* 0x000fe200028e0604 */
[----:B------:R-:W-:-:S02]  /*14b40*/  IADD3 R14, P5, R14, R5, RZ ;  /* 0x000000050e0e7210 */ /* 0x000fc40007fbe0ff */
[----:B------:R-:W-:Y:S01]  /*14b50*/  STL [R1+0x7c4], R158 ;  /* 0x0007c49e01007387 */ /* 0x000fe20000100800 */
[-C--:B------:R-:W-:Y:S01]  /*14b60*/  IADD3 R11, P6, R11, R5.reuse, RZ ;  /* 0x000000050b0b7210 */ /* 0x080fe20007fde0ff */
[----:B------:R-:W-:Y:S02]  /*14b70*/  IMAD.X R8, R8, 0x1, R4, P1 ;  /* 0x0000000108087824 */ /* 0x000fe400008e0604 */
[----:B------:R-:W-:Y:S01]  /*14b80*/  STL [R1+0x7e8], R154 ;  /* 0x0007e89a01007387 */ /* 0x000fe20000100800 */
[----:B------:R-:W-:-:S03]  /*14b90*/  IADD3 R177, P1, R177, R5, RZ ;  /* 0x00000005b1b17210 */ /* 0x000fc60007f3e0ff */
[----:B------:R-:W-:Y:S04]  /*14ba0*/  STL [R1+0x7bc], R23 ;  /* 0x0007bc1701007387 */ /* 0x000fe80000100800 */
[----:B------:R0:W-:Y:S01]  /*14bb0*/  STL [R1+0x7d8], R167 ;  /* 0x0007d8a701007387 */ /* 0x0001e20000100800 */
[----:B------:R-:W-:-:S03]  /*14bc0*/  IMAD.X R176, R176, 0x1, R4, P2 ;  /* 0x00000001b0b07824 */ /* 0x000fc600010e0604 */
[----:B------:R-:W-:Y:S01]  /*14bd0*/  STL [R1+0x7e0], R20 ;  /* 0x0007e01401007387 */ /* 0x000fe20000100800 */
[----:B------:R-:W-:-:S03]  /*14be0*/  IADD3 R161, P2, R161, R5, RZ ;  /* 0x00000005a1a17210 */ /* 0x000fc60007f5e0ff */
[----:B0-----:R-:W3:Y:S04]  /*14bf0*/  LDL.LU R167, [R1+0x7a0] ;  /* 0x0007a00001a77983 */ /* 0x001ee80000300800 */
[----:B------:R0:W-:Y:S04]  /*14c00*/  STL [R1+0x7b4], R14 ;  /* 0x0007b40e01007387 */ /* 0x0001e80000100800 */
[----:B------:R1:W-:Y:S04]  /*14c10*/  STL [R1+0x7ac], R11 ;  /* 0x0007ac0b01007387 */ /* 0x0003e80000100800 */
[----:B------:R1:W-:Y:S04]  /*14c20*/  STL [R1+0x7d0], R8 ;  /* 0x0007d00801007387 */ /* 0x0003e80000100800 */
[----:B------:R-:W3:Y:S04]  /*14c30*/  LDL.LU R172, [R1+0x774] ;  /* 0x0007740001ac7983 */ /* 0x000ee80000300800 */
[----:B------:R1:W-:Y:S04]  /*14c40*/  STL [R1+0x7a4], R177 ;  /* 0x0007a4b101007387 */ /* 0x0003e80000100800 */
[----:B------:R-:W3:Y:S04]  /*14c50*/  LDL.LU R168, [R1+0x798] ;  /* 0x0007980001a87983 */ /* 0x000ee80000300800 */
[----:B------:R1:W-:Y:S04]  /*14c60*/  STL [R1+0x7c8], R176 ;  /* 0x0007c8b001007387 */ /* 0x0003e80000100800 */
[----:B0-----:R-:W3:Y:S04]  /*14c70*/  LDL.LU R14, [R1+0x76c] ;  /* 0x00076c00010e7983 */ /* 0x001ee80000300800 */
[----:B------:R0:W-:Y:S04]  /*14c80*/  STL [R1+0x79c], R161 ;  /* 0x00079ca101007387 */ /* 0x0001e80000100800 */
[----:B-1----:R-:W3:Y:S04]  /*14c90*/  LDL.LU R11, [R1+0x790] ;  /* 0x00079000010b7983 */ /* 0x002ee80000300800 */
[----:B------:R-:W3:Y:S01]  /*14ca0*/  LDL.LU R8, [R1+0x764] ;  /* 0x0007640001087983 */ /* 0x000ee20000300800 */
[----:B------:R-:W-:-:S03]  /*14cb0*/  IMAD.X R17, R17, 0x1, R4, P3 ;  /* 0x0000000111117824 */ /* 0x000fc600018e0604 */
[----:B------:R-:W3:Y:S01]  /*14cc0*/  LDL.LU R177, [R1+0x788] ;  /* 0x0007880001b17983 */ /* 0x000ee20000300800 */
[----:B------:R-:W-:-:S03]  /*14cd0*/  IADD3 R175, P3, R175, R5, RZ ;  /* 0x00000005afaf7210 */ /* 0x000fc60007f7e0ff */
[----:B------:R-:W3:Y:S04]  /*14ce0*/  LDL.LU R176, [R1+0x75c] ;  /* 0x00075c0001b07983 */ /* 0x000ee80000300800 */
[----:B0-----:R-:W3:Y:S04]  /*14cf0*/  LDL.LU R161, [R1+0x780] ;  /* 0x0007800001a17983 */ /* 0x001ee80000300800 */
[----:B------:R-:W-:Y:S01]  /*14d00*/  STL [R1+0x7c0], R17 ;  /* 0x0007c01101007387 */ /* 0x000fe20000100800 */
[----:B--2---:R-:W-:Y:S01]  /*14d10*/  IMAD.X R174, R174, 0x1, R4, P4 ;  /* 0x00000001aeae7824 */ /* 0x004fe200020e0604 */
[----:B----4-:R-:W-:-:S05]  /*14d20*/  IADD3 R157, P4, R157, R5, RZ ;  /* 0x000000059d9d7210 */ /* 0x010fca0007f9e0ff */
[----:B------:R0:W-:Y:S04]  /*14d30*/  STL [R1+0x78c], R157 ;  /* 0x00078c9d01007387 */ /* 0x0001e80000100800 */
[----:B------:R-:W-:Y:S01]  /*14d40*/  STL [R1+0x794], R175 ;  /* 0x000794af01007387 */ /* 0x000fe20000100800 */
[--C-:B------:R-:W-:Y:S02]  /*14d50*/  IMAD.X R173, R173, 0x1, R4.reuse, P5 ;  /* 0x00000001adad7824 */ /* 0x100fe400028e0604 */
[----:B------:R-:W-:Y:S01]  /*14d60*/  IMAD.X R164, R164, 0x1, R4, P6 ;  /* 0x00000001a4a47824 */ /* 0x000fe200030e0604 */
[----:B0-----:R-:W2:Y:S01]  /*14d70*/  LDL.LU R157, [R1+0x754] ;  /* 0x00075400019d7983 */ /* 0x001ea20000300800 */
[----:B------:R-:W-:-:S03]  /*14d80*/  IADD3 R171, P5, R171, R5, RZ ;  /* 0x00000005abab7210 */ /* 0x000fc60007fbe0ff */
[----:B------:R-:W-:Y:S04]  /*14d90*/  STL [R1+0x7b8], R174 ;  /* 0x0007b8ae01007387 */ /* 0x000fe80000100800 */
[----:B------:R0:W-:Y:S04]  /*14da0*/  STL [R1+0x7a8], R164 ;  /* 0x0007a8a401007387 */ /* 0x0001e80000100800 */
[----:B------:R-:W-:Y:S04]  /*14db0*/  STL [R1+0x7b0], R173 ;  /* 0x0007b0ad01007387 */ /* 0x000fe80000100800 */
[----:B0-----:R-:W4:Y:S04]  /*14dc0*/  LDL.LU R164, [R1+0x778] ;  /* 0x0007780001a47983 */ /* 0x001f280000300800 */
[----:B------:R-:W-:Y:S04]  /*14dd0*/  STL [R1+0x784], R171 ;  /* 0x000784ab01007387 */ /* 0x000fe80000100800 */
[----:B------:R-:W4:Y:S04]  /*14de0*/  LDL.LU R162, [R1+0x74c] ;  /* 0x00074c0001a27983 */ /* 0x000f280000300800 */
[----:B------:R-:W4:Y:S04]  /*14df0*/  LDL.LU R158, [R1+0x770] ;  /* 0x00077000019e7983 */ /* 0x000f280000300800 */
[----:B------:R-:W4:Y:S01]  /*14e00*/  LDL.LU R154, [R1+0x744] ;  /* 0x00074400019a7983 */ /* 0x000f220000300800 */
[----:B---3--:R-:W-:-:S05]  /*14e10*/  IADD3 R165, P6, R165, R5, RZ ;  /* 0x00000005a5a57210 */ /* 0x008fca0007fde0ff */
[----:B------:R0:W-:Y:S04]  /*14e20*/  STL [R1+0x77c], R165 ;  /* 0x00077ca501007387 */ /* 0x0001e80000100800 */
[----:B------:R-:W3:Y:S04]  /*14e30*/  LDL.LU R23, [R1+0x768] ;  /* 0x0007680001177983 */ /* 0x000ee80000300800 */
[----:B------:R-:W3:Y:S04]  /*14e40*/  LDL.LU R20, [R1+0x73c] ;  /* 0x00073c0001147983 */ /* 0x000ee80000300800 */
[----:B------:R-:W3:Y:S04]  /*14e50*/  LDL.LU R17, [R1+0x760] ;  /* 0x0007600001117983 */ /* 0x000ee80000300800 */
[----:B0-----:R-:W3:Y:S04]  /*14e60*/  LDL.LU R165, [R1+0x734] ;  /* 0x0007340001a57983 */ /* 0x001ee80000300800 */
[----:B------:R-:W3:Y:S04]  /*14e70*/  LDL.LU R175, [R1+0x758] ;  /* 0x0007580001af7983 */ /* 0x000ee80000300800 */
[----:B------:R-:W3:Y:S01]  /*14e80*/  LDL.LU R174, [R1+0x72c] ;  /* 0x00072c0001ae7983 */ /* 0x000ee20000300800 */
[----:B------:R-:W-:-:S03]  /*14e90*/  IMAD.X R167, R167, 0x1, R4, P1 ;  /* 0x00000001a7a77824 */ /* 0x000fc600008e0604 */
[----:B------:R-:W3:Y:S04]  /*14ea0*/  LDL.LU R173, [R1+0x750] ;  /* 0x0007500001ad7983 */ /* 0x000ee80000300800 */
[----:B------:R0:W-:Y:S04]  /*14eb0*/  STL [R1+0x7a0], R167 ;  /* 0x0007a0a701007387 */ /* 0x0001e80000100800 */
[----:B------:R-:W3:Y:S04]  /*14ec0*/  LDL.LU R171, [R1+0x724] ;  /* 0x0007240001ab7983 */ /* 0x000ee80000300800 */
[----:B0-----:R-:W3:Y:S01]  /*14ed0*/  LDL.LU R167, [R1+0x748] ;  /* 0x0007480001a77983 */ /* 0x001ee20000300800 */
[----:B------:R-:W-:Y:S01]  /*14ee0*/  IADD3 R172, P1, R172, R5, RZ ;  /* 0x00000005acac7210 */ /* 0x000fe20007f3e0ff */
[----:B------:R-:W-:-:S04]  /*14ef0*/  IMAD.X R168, R168, 0x1, R4, P2 ;  /* 0x00000001a8a87824 */ /* 0x000fc800010e0604 */
[----:B------:R-:W-:Y:S01]  /*14f00*/  STL [R1+0x774], R172 ;  /* 0x000774ac01007387 */ /* 0x000fe20000100800 */
[----:B------:R-:W-:-:S03]  /*14f10*/  IADD3 R14, P2, R14, R5, RZ ;  /* 0x000000050e0e7210 */ /* 0x000fc60007f5e0ff */
[----:B------:R-:W-:Y:S01]  /*14f20*/  STL [R1+0x798], R168 ;  /* 0x000798a801007387 */ /* 0x000fe20000100800 */
[----:B------:R-:W-:-:S03]  /*14f30*/  IMAD.X R11, R11, 0x1, R4, P3 ;  /* 0x000000010b0b7824 */ /* 0x000fc600018e0604 */
[----:B------:R0:W-:Y:S01]  /*14f40*/  STL [R1+0x76c], R14 ;  /* 0x00076c0e01007387 */ /* 0x0001e20000100800 */
[----:B------:R-:W-:-:S03]  /*14f50*/  IADD3 R8, P3, R8, R5, RZ ;  /* 0x0000000508087210 */ /* 0x000fc60007f7e0ff */
[----:B------:R1:W-:Y:S01]  /*14f60*/  STL [R1+0x790], R11 ;  /* 0x0007900b01007387 */ /* 0x0003e20000100800 */
[----:B------:R-:W-:-:S03]  /*14f70*/  IMAD.X R177, R177, 0x1, R4, P4 ;  /* 0x00000001b1b17824 */ /* 0x000fc600020e0604 */
[----:B------:R1:W-:Y:S01]  /*14f80*/  STL [R1+0x764], R8 ;  /* 0x0007640801007387 */ /* 0x0003e20000100800 */
[----:B------:R-:W-:-:S03]  /*14f90*/  IADD3 R176, P4, R176, R5, RZ ;  /* 0x00000005b0b07210 */ /* 0x000fc60007f9e0ff */
[----:B0-----:R-:W3:Y:S01]  /*14fa0*/  LDL.LU R14, [R1+0x71c] ;  /* 0x00071c00010e7983 */ /* 0x001ee20000300800 */
[----:B------:R-:W-:-:S03]  /*14fb0*/  IMAD.X R161, R161, 0x1, R4, P5 ;  /* 0x00000001a1a17824 */ /* 0x000fc600028e0604 */
[----:B------:R-:W-:Y:S04]  /*14fc0*/  STL [R1+0x788], R177 ;  /* 0x000788b101007387 */ /* 0x000fe80000100800 */
[----:B-1----:R-:W3:Y:S04]  /*14fd0*/  LDL.LU R11, [R1+0x740] ;  /* 0x00074000010b7983 */ /* 0x002ee80000300800 */
[----:B------:R-:W-:Y:S04]  /*14fe0*/  STL [R1+0x75c], R176 ;  /* 0x00075cb001007387 */ /* 0x000fe80000100800 */
[----:B------:R-:W3:Y:S04]  /*14ff0*/  LDL.LU R8, [R1+0x714] ;  /* 0x0007140001087983 */ /* 0x000ee80000300800 */
[----:B------:R0:W-:Y:S04]  /*15000*/  STL [R1+0x780], R161 ;  /* 0x000780a101007387 */ /* 0x0001e80000100800 */
[----:B0-----:R-:W3:Y:S04]  /*15010*/  LDL.LU R161, [R1+0x738] ;  /* 0x0007380001a17983 */ /* 0x001ee80000300800 */
[----:B------:R-:W3:Y:S04]  /*15020*/  LDL.LU R177, [R1+0x70c] ;  /* 0x00070c0001b17983 */ /* 0x000ee80000300800 */
[----:B------:R-:W3:Y:S01]  /*15030*/  LDL.LU R176, [R1+0x730] ;  /* 0x0007300001b07983 */ /* 0x000ee20000300800 */
[----:B--2---:R-:W-:-:S05]  /*15040*/  IADD3 R157, P5, R157, R5, RZ ;  /* 0x000000059d9d7210 */ /* 0x004fca0007fbe0ff */
[----:B------:R0:W-:Y:S04]  /*15050*/  STL [R1+0x754], R157 ;  /* 0x0007549d01007387 */ /* 0x0001e80000100800 */
[----:B0-----:R-:W2:Y:S01]  /*15060*/  LDL.LU R157, [R1+0x704] ;  /* 0x00070400019d7983 */ /* 0x001ea20000300800 */
[----:B----4-:R-:W-:-:S05]  /*15070*/  IMAD.X R164, R164, 0x1, R4, P6 ;  /* 0x00000001a4a47824 */ /* 0x010fca00030e0604 */
[----:B------:R0:W-:Y:S01]  /*15080*/  STL [R1+0x778], R164 ;  /* 0x000778a401007387 */ /* 0x0001e20000100800 */
[-C--:B------:R-:W-:Y:S01]  /*15090*/  IADD3 R162, P6, R162, R5.reuse, RZ ;  /* 0x00000005a2a27210 */ /* 0x080fe20007fde0ff */
[----:B------:R-:W-:Y:S02]  /*150a0*/  IMAD.X R158, R158, 0x1, R4, P1 ;  /* 0x000000019e9e7824 */ /* 0x000fe400008e0604 */
[----:B0-----:R-:W4:Y:S01]  /*150b0*/  LDL.LU R164, [R1+0x728] ;  /* 0x0007280001a47983 */ /* 0x001f220000300800 */
[----:B------:R-:W-:-:S03]  /*150c0*/  IADD3 R154, P1, R154, R5, RZ ;  /* 0x000000059a9a7210 */ /* 0x000fc60007f3e0ff */
[----:B------:R-:W-:Y:S04]  /*150d0*/  STL [R1+0x74c], R162 ;  /* 0x00074ca201007387 */ /* 0x000fe80000100800 */
[----:B------:R-:W-:Y:S04]  /*150e0*/  STL [R1+0x770], R158 ;  /* 0x0007709e01007387 */ /* 0x000fe80000100800 */
[----:B------:R-:W-:Y:S01]  /*150f0*/  STL [R1+0x744], R154 ;  /* 0x0007449a01007387 */ /* 0x000fe20000100800 */
[--C-:B---3--:R-:W-:Y:S01]  /*15100*/  IMAD.X R23, R23, 0x1, R4.reuse, P2 ;  /* 0x0000000117177824 */ /* 0x108fe200010e0604 */
[-C--:B------:R-:W-:Y:S01]  /*15110*/  IADD3 R20, P2, R20, R5.reuse, RZ ;  /* 0x0000000514147210 */ /* 0x080fe20007f5e0ff */
[----:B------:R-:W-:Y:S01]  /*15120*/  IMAD.X R17, R17, 0x1, R4, P3 ;  /* 0x0000000111117824 */ /* 0x000fe200018e0604 */
[----:B------:R-:W-:-:S02]  /*15130*/  IADD3 R165, P3, R165, R5, RZ ;  /* 0x00000005a5a57210 */ /* 0x000fc40007f7e0ff */
[----:B------:R-:W-:Y:S04]  /*15140*/  STL [R1+0x768], R23 ;  /* 0x0007681701007387 */ /* 0x000fe80000100800 */
[----:B------:R0:W-:Y:S04]  /*15150*/  STL [R1+0x734], R165 ;  /* 0x000734a501007387 */ /* 0x0001e80000100800 */
[----:B------:R-:W-:Y:S04]  /*15160*/  STL [R1+0x73c], R20 ;  /* 0x00073c1401007387 */ /* 0x000fe80000100800 */
[----:B0-----:R-:W3:Y:S01]  /*15170*/  LDL.LU R165, [R1+0x6fc] ;  /* 0x0006fc0001a57983 */ /* 0x001ee20000300800 */
[--C-:B------:R-:W-:Y:S01]  /*15180*/  IMAD.X R175, R175, 0x1, R4.reuse, P4 ;  /* 0x00000001afaf7824 */ /* 0x100fe200020e0604 */
[-C--:B------:R-:W-:Y:S01]  /*15190*/  IADD3 R174, P4, R174, R5.reuse, RZ ;  /* 0x00000005aeae7210 */ /* 0x080fe20007f9e0ff */
[----:B------:R-:W-:Y:S01]  /*151a0*/  IMAD.X R173, R173, 0x1, R4, P5 ;  /* 0x00000001adad7824 */ /* 0x000fe200028e0604 */
[----:B------:R0:W-:Y:S01]  /*151b0*/  STL [R1+0x760], R17 ;  /* 0x0007601101007387 */ /* 0x0001e20000100800 */
[----:B------:R-:W-:-:S03]  /*151c0*/  IADD3 R171, P5, R171, R5, RZ ;  /* 0x00000005abab7210 */ /* 0x000fc60007fbe0ff */
[----:B------:R1:W-:Y:S01]  /*151d0*/  STL [R1+0x758], R175 ;  /* 0x000758af01007387 */ /* 0x0003e20000100800 */
[----:B------:R-:W-:-:S03]  /*151e0*/  IMAD.X R167, R167, 0x1, R4, P6 ;  /* 0x00000001a7a77824 */ /* 0x000fc600030e0604 */
        /* <DEDUP_REMOVED lines=8> */
[----:B------:R-:W3:Y:S04]  /*15270*/  LDL.LU R174, [R1+0x710] ;  /* 0x0007100001ae7983 */ /* 0x000ee80000300800 */
[----:B------:R-:W3:Y:S01]  /*15280*/  LDL.LU R173, [R1+0x6e4] ;  /* 0x0006e40001ad7983 */ /* 0x000ee20000300800 */
[----:B------:R-:W-:-:S03]  /*15290*/  IADD3 R14, P6, R14, R5, RZ ;  /* 0x000000050e0e7210 */ /* 0x000fc60007fde0ff */
[----:B------:R-:W3:Y:S04]  /*152a0*/  LDL.LU R171, [R1+0x708] ;  /* 0x0007080001ab7983 */ /* 0x000ee80000300800 */
[----:B0-----:R-:W3:Y:S01]  /*152b0*/  LDL.LU R167, [R1+0x6dc] ;  /* 0x0006dc0001a77983 */ /* 0x001ee20000300800 */
[----:B------:R-:W-:-:S03]  /*152c0*/  IMAD.X R11, R11, 0x1, R4, P1 ;  /* 0x000000010b0b7824 */ /* 0x000fc600008e0604 */
[----:B------:R-:W-:Y:S01]  /*152d0*/  STL [R1+0x71c], R14 ;  /* 0x00071c0e01007387 */ /* 0x000fe20000100800 */
[----:B------:R-:W-:Y:S01]  /*152e0*/  IADD3 R8, P1, R8, R5, RZ ;  /* 0x0000000508087210 */ /* 0x000fe20007f3e0ff */
[----:B------:R-:W-:-:S05]  /*152f0*/  IMAD.X R161, R161, 0x1, R4, P2 ;  /* 0x00000001a1a17824 */ /* 0x000fca00010e0604 */
[----:B------:R0:W-:Y:S01]  /*15300*/  STL [R1+0x738], R161 ;  /* 0x000738a101007387 */ /* 0x0001e20000100800 */
[-C--:B------:R-:W-:Y:S01]  /*15310*/  IADD3 R177, P2, R177, R5.reuse, RZ ;  /* 0x00000005b1b17210 */ /* 0x080fe20007f5e0ff */
[----:B------:R-:W-:Y:S02]  /*15320*/  IMAD.X R176, R176, 0x1, R4, P3 ;  /* 0x00000001b0b07824 */ /* 0x000fe400018e0604 */
[----:B------:R-:W-:Y:S04]  /*15330*/  STL [R1+0x740], R11 ;  /* 0x0007400b01007387 */ /* 0x000fe80000100800 */
[----:B0-----:R-:W3:Y:S04]  /*15340*/  LDL.LU R161, [R1+0x700] ;  /* 0x0007000001a17983 */ /* 0x001ee80000300800 */
[----:B------:R-:W-:Y:S01]  /*15350*/  STL [R1+0x714], R8 ;  /* 0x0007140801007387 */ /* 0x000fe20000100800 */
[----:B--2---:R-:W-:-:S05]  /*15360*/  IADD3 R157, P3, R157, R5, RZ ;  /* 0x000000059d9d7210 */ /* 0x004fca0007f7e0ff */
[----:B------:R0:W-:Y:S04]  /*15370*/  STL [R1+0x704], R157 ;  /* 0x0007049d01007387 */ /* 0x0001e80000100800 */
[----:B------:R-:W-:Y:S04]  /*15380*/  STL [R1+0x70c], R177 ;  /* 0x00070cb101007387 */ /* 0x000fe80000100800 */
[----:B0-----:R-:W2:Y:S01]  /*15390*/  LDL.LU R157, [R1+0x6d4] ;  /* 0x0006d400019d7983 */ /* 0x001ea20000300800 */
[----:B----4-:R-:W-:-:S03]  /*153a0*/  IMAD.X R164, R164, 0x1, R4, P4 ;  /* 0x00000001a4a47824 */ /* 0x010fc600020e0604 */
[----:B------:R-:W-:Y:S04]  /*153b0*/  STL [R1+0x730], R176 ;  /* 0x000730b001007387 */ /* 0x000fe80000100800 */
[----:B------:R-:W4:Y:S04]  /*153c0*/  LDL.LU R162, [R1+0x6f8] ;  /* 0x0006f80001a27983 */ /* 0x000f280000300800 */
[----:B------:R-:W4:Y:S04]  /*153d0*/  LDL.LU R158, [R1+0x6cc] ;  /* 0x0006cc00019e7983 */ /* 0x000f280000300800 */
[----:B------:R-:W4:Y:S04]  /*153e0*/  LDL.LU R154, [R1+0x6f0] ;  /* 0x0006f000019a7983 */ /* 0x000f280000300800 */
[----:B------:R0:W-:Y:S04]  /*153f0*/  STL [R1+0x728], R164 ;  /* 0x000728a401007387 */ /* 0x0001e80000100800 */
[----:B------:R-:W4:Y:S04]  /*15400*/  LDL.LU R23, [R1+0x6c4] ;  /* 0x0006c40001177983 */ /* 0x000f280000300800 */
[----:B------:R-:W4:Y:S04]  /*15410*/  LDL.LU R20, [R1+0x6e8] ;  /* 0x0006e80001147983 */ /* 0x000f280000300800 */
[----:B------:R-:W4:Y:S04]  /*15420*/  LDL.LU R14, [R1+0x6bc] ;  /* 0x0006bc00010e7983 */ /* 0x000f280000300800 */
[----:B0-----:R-:W4:Y:S04]  /*15430*/  LDL.LU R164, [R1+0x6e0] ;  /* 0x0006e00001a47983 */ /* 0x001f280000300800 */
[----:B------:R-:W4:Y:S04]  /*15440*/  LDL.LU R11, [R1+0x6b4] ;  /* 0x0006b400010b7983 */ /* 0x000f280000300800 */
[----:B------:R-:W4:Y:S04]  /*15450*/  LDL.LU R8, [R1+0x6d8] ;  /* 0x0006d80001087983 */ /* 0x000f280000300800 */
[----:B------:R-:W4:Y:S01]  /*15460*/  LDL.LU R177, [R1+0x6ac] ;  /* 0x0006ac0001b17983 */ /* 0x000f220000300800 */
[----:B---3--:R-:W-:-:S05]  /*15470*/  IADD3 R165, P4, R165, R5, RZ ;  /* 0x00000005a5a57210 */ /* 0x008fca0007f9e0ff */
[----:B------:R0:W-:Y:S04]  /*15480*/  STL [R1+0x6fc], R165 ;  /* 0x0006fca501007387 */ /* 0x0001e80000100800 */
[----:B------:R-:W3:Y:S04]  /*15490*/  LDL.LU R176, [R1+0x6d0] ;  /* 0x0006d00001b07983 */ /* 0x000ee80000300800 */
[----:B0-----:R-:W3:Y:S01]  /*154a0*/  LDL.LU R165, [R1+0x6a4] ;  /* 0x0006a40001a57983 */ /* 0x001ee20000300800 */
[----:B------:R-:W-:Y:S01]  /*154b0*/  IMAD.X R172, R172, 0x1, R4, P5 ;  /* 0x00000001acac7824 */ /* 0x000fe200028e0604 */
[----:B------:R-:W-:-:S04]  /*154c0*/  IADD3 R168, P5, R168, R5, RZ ;  /* 0x00000005a8a87210 */ /* 0x000fc80007fbe0ff */
[----:B------:R-:W-:Y:S01]  /*154d0*/  STL [R1+0x720], R172 ;  /* 0x000720ac01007387 */ /* 0x000fe20000100800 */
[----:B------:R-:W-:-:S03]  /*154e0*/  IMAD.X R17, R17, 0x1, R4, P6 ;  /* 0x0000000111117824 */ /* 0x000fc600030e0604 */
[----:B------:R-:W-:Y:S01]  /*154f0*/  STL [R1+0x6f4], R168 ;  /* 0x0006f4a801007387 */ /* 0x000fe20000100800 */
[----:B------:R-:W-:-:S03]  /*15500*/  IADD3 R175, P6, R175, R5, RZ ;  /* 0x00000005afaf7210 */ /* 0x000fc60007fde0ff */
[----:B------:R0:W-:Y:S01]  /*15510*/  STL [R1+0x718], R17 ;  /* 0x0007181101007387 */ /* 0x0001e20000100800 */
[----:B------:R-:W-:-:S03]  /*15520*/  IMAD.X R174, R174, 0x1, R4, P1 ;  /* 0x00000001aeae7824 */ /* 0x000fc600008e0604 */
[----:B------:R1:W-:Y:S01]  /*15530*/  STL [R1+0x6ec], R175 ;  /* 0x0006ecaf01007387 */ /* 0x0003e20000100800 */
[----:B------:R-:W-:-:S03]  /*15540*/  IADD3 R173, P1, R173, R5, RZ ;  /* 0x00000005adad7210 */ /* 0x000fc60007f3e0ff */
[----:B------:R1:W-:Y:S01]  /*15550*/  STL [R1+0x710], R174 ;  /* 0x000710ae01007387 */ /* 0x0003e20000100800 */
[----:B------:R-:W-:-:S03]  /*15560*/  IMAD.X R171, R171, 0x1, R4, P2 ;  /* 0x00000001abab7824 */ /* 0x000fc600010e0604 */
[----:B0-----:R-:W3:Y:S01]  /*15570*/  LDL.LU R17, [R1+0x6c8] ;  /* 0x0006c80001117983 */ /* 0x001ee20000300800 */
[----:B------:R-:W-:-:S03]  /*15580*/  IADD3 R167, P2, R167, R5, RZ ;  /* 0x00000005a7a77210 */ /* 0x000fc60007f5e0ff */
        /* <DEDUP_REMOVED lines=8> */
[----:B------:R-:W-:-:S05]  /*15610*/  IMAD.X R161, R161, 0x1, R4, P3 ;  /* 0x00000001a1a17824 */ /* 0x000fca00018e0604 */
[----:B------:R0:W-:Y:S04]  /*15620*/  STL [R1+0x700], R161 ;  /* 0x000700a101007387 */ /* 0x0001e80000100800 */
[----:B0-----:R-:W3:Y:S01]  /*15630*/  LDL.LU R161, [R1+0x6b0] ;  /* 0x0006b00001a17983 */ /* 0x001ee20000300800 */
[----:B--2---:R-:W-:-:S05]  /*15640*/  IADD3 R157, P3, R157, R5, RZ ;  /* 0x000000059d9d7210 */ /* 0x004fca0007f7e0ff */
[----:B------:R0:W-:Y:S01]  /*15650*/  STL [R1+0x6d4], R157 ;  /* 0x0006d49d01007387 */ /* 0x0001e20000100800 */
[--C-:B----4-:R-:W-:Y:S01]  /*15660*/  IMAD.X R162, R162, 0x1, R4.reuse, P4 ;  /* 0x00000001a2a27824 */ /* 0x110fe200020e0604 */
[----:B------:R-:W-:Y:S02]  /*15670*/  IADD3 R158, P4, R158, R5, RZ ;  /* 0x000000059e9e7210 */ /* 0x000fe40007f9e0ff */
[----:B0-----:R-:W2:Y:S01]  /*15680*/  LDL.LU R157, [R1+0x684] ;  /* 0x00068400019d7983 */ /* 0x001ea20000300800 */
[----:B------:R-:W-:-:S03]  /*15690*/  IMAD.X R154, R154, 0x1, R4, P5 ;  /* 0x000000019a9a7824 */ /* 0x000fc600028e0604 */
[----:B------:R-:W-:Y:S01]  /*156a0*/  STL [R1+0x6f8], R162 ;  /* 0x0006f8a201007387 */ /* 0x000fe20000100800 */
[----:B------:R-:W-:-:S03]  /*156b0*/  IADD3 R23, P5, R23, R5, RZ ;  /* 0x0000000517177210 */ /* 0x000fc60007fbe0ff */
[----:B------:R-:W-:Y:S01]  /*156c0*/  STL [R1+0x6cc], R158 ;  /* 0x0006cc9e01007387 */ /* 0x000fe20000100800 */
[----:B------:R-:W-:-:S03]  /*156d0*/  IMAD.X R20, R20, 0x1, R4, P6 ;  /* 0x0000000114147824 */ /* 0x000fc600030e0604 */
[----:B------:R-:W-:Y:S01]  /*156e0*/  STL [R1+0x6f0], R154 ;  /* 0x0006f09a01007387 */ /* 0x000fe20000100800 */
[-C--:B------:R-:W-:Y:S01]  /*156f0*/  IADD3 R14, P6, R14, R5.reuse, RZ ;  /* 0x000000050e0e7210 */ /* 0x080fe20007fde0ff */
[----:B------:R-:W-:Y:S02]  /*15700*/  IMAD.X R164, R164, 0x1, R4, P1 ;  /* 0x00000001a4a47824 */ /* 0x000fe400008e0604 */
[----:B------:R-:W-:Y:S01]  /*15710*/  STL [R1+0x6c4], R23 ;  /* 0x0006c41701007387 */ /* 0x000fe20000100800 */
[----:B------:R-:W-:-:S03]  /*15720*/  IADD3 R11, P1, R11, R5, RZ ;  /* 0x000000050b0b7210 */ /* 0x000fc60007f3e0ff */
[----:B------:R0:W-:Y:S01]  /*15730*/  STL [R1+0x6e0], R164 ;  /* 0x0006e0a401007387 */ /* 0x0001e20000100800 */
[----:B------:R-:W-:-:S03]  /*15740*/  IMAD.X R8, R8, 0x1, R4, P2 ;  /* 0x0000000108087824 */ /* 0x000fc600010e0604 */
[----:B------:R-:W-:Y:S01]  /*15750*/  STL [R1+0x6e8], R20 ;  /* 0x0006e81401007387 */ /* 0x000fe20000100800 */
[----:B------:R-:W-:-:S03]  /*15760*/  IADD3 R177, P2, R177, R5, RZ ;  /* 0x00000005b1b17210 */ /* 0x000fc60007f5e0ff */
[----:B0-----:R-:W4:Y:S04]  /*15770*/  LDL.LU R164, [R1+0x6a8] ;  /* 0x0006a80001a47983 */ /* 0x001f280000300800 */
[----:B------:R0:W-:Y:S04]  /*15780*/  STL [R1+0x6bc], R14 ;  /* 0x0006bc0e01007387 */ /* 0x0001e80000100800 */
[----:B------:R1:W-:Y:S04]  /*15790*/  STL [R1+0x6b4], R11 ;  /* 0x0006b40b01007387 */ /* 0x0003e80000100800 */
[----:B------:R1:W-:Y:S04]  /*157a0*/  STL [R1+0x6d8], R8 ;  /* 0x0006d80801007387 */ /* 0x0003e80000100800 */
[----:B------:R-:W4:Y:S04]  /*157b0*/  LDL.LU R172, [R1+0x67c] ;  /* 0x00067c0001ac7983 */ /* 0x000f280000300800 */
[----:B------:R1:W-:Y:S04]  /*157c0*/  STL [R1+0x6ac], R177 ;  /* 0x0006acb101007387 */ /* 0x0003e80000100800 */
[----:B------:R-:W4:Y:S01]  /*157d0*/  LDL.LU R168, [R1+0x6a0] ;  /* 0x0006a00001a87983 */ /* 0x000f220000300800 */
[----:B---3--:R-:W-:Y:S01]  /*157e0*/  IMAD.X R176, R176, 0x1, R4, P3 ;  /* 0x00000001b0b07824 */ /* 0x008fe200018e0604 */
[----:B------:R-:W-:-:S04]  /*157f0*/  IADD3 R165, P3, R165, R5, RZ ;  /* 0x00000005a5a57210 */ /* 0x000fc80007f7e0ff */
[----:B------:R3:W-:Y:S04]  /*15800*/  STL [R1+0x6d0], R176 ;  /* 0x0006d0b001007387 */ /* 0x0007e80000100800 */
[----:B0-----:R-:W4:Y:S04]  /*15810*/  LDL.LU R14, [R1+0x674] ;  /* 0x00067400010e7983 */ /* 0x001f280000300800 */
[----:B------:R0:W-:Y:S04]  /*15820*/  STL [R1+0x6a4], R165 ;  /* 0x0006a4a501007387 */ /* 0x0001e80000100800 */
[----:B-1----:R-:W4:Y:S04]  /*15830*/  LDL.LU R11, [R1+0x698] ;  /* 0x00069800010b7983 */ /* 0x002f280000300800 */
[----:B------:R-:W4:Y:S04]  /*15840*/  LDL.LU R8, [R1+0x66c] ;  /* 0x00066c0001087983 */ /* 0x000f280000300800 */
[----:B------:R-:W4:Y:S04]  /*15850*/  LDL.LU R177, [R1+0x690] ;  /* 0x0006900001b17983 */ /* 0x000f280000300800 */
[----:B---3--:R-:W3:Y:S04]  /*15860*/  LDL.LU R176, [R1+0x664] ;  /* 0x0006640001b07983 */ /* 0x008ee80000300800 */
[----:B0-----:R-:W3:Y:S01]  /*15870*/  LDL.LU R165, [R1+0x688] ;  /* 0x0006880001a57983 */ /* 0x001ee20000300800 */
[----:B------:R-:W-:-:S05]  /*15880*/  IMAD.X R17, R17, 0x1, R4, P4 ;  /* 0x0000000111117824 */ /* 0x000fca00020e0604 */
[----:B------:R-:W-:Y:S01]  /*15890*/  STL [R1+0x6c8], R17 ;  /* 0x0006c81101007387 */ /* 0x000fe20000100800 */
[-C--:B------:R-:W-:Y:S01]  /*158a0*/  IADD3 R175, P4, R175, R5.reuse, RZ ;  /* 0x00000005afaf7210 */ /* 0x080fe20007f9e0ff */
[----:B------:R-:W-:Y:S01]  /*158b0*/  IMAD.X R174, R174, 0x1, R4, P5 ;  /* 0x00000001aeae7824 */ /* 0x000fe200028e0604 */
[----:B------:R-:W-:-:S05]  /*158c0*/  IADD3 R167, P5, R167, R5, RZ ;  /* 0x00000005a7a77210 */ /* 0x000fca0007fbe0ff */
[----:B------:R0:W-:Y:S01]  /*158d0*/  STL [R1+0x694], R167 ;  /* 0x000694a701007387 */ /* 0x0001e20000100800 */
[----:B------:R-:W-:-:S03]  /*158e0*/  IMAD.X R173, R173, 0x1, R4, P6 ;  /* 0x00000001adad7824 */ /* 0x000fc600030e0604 */
[----:B------:R-:W-:Y:S01]  /*158f0*/  STL [R1+0x69c], R175 ;  /* 0x00069caf01007387 */ /* 0x000fe20000100800 */
[----:B------:R-:W-:-:S03]  /*15900*/  IADD3 R171, P6, R171, R5, RZ ;  /* 0x00000005abab7210 */ /* 0x000fc60007fde0ff */
[----:B0-----:R-:W3:Y:S04]  /*15910*/  LDL.LU R167, [R1+0x65c] ;  /* 0x00065c0001a77983 */ /* 0x001ee80000300800 */
[----:B------:R-:W-:Y:S01]  /*15920*/  STL [R1+0x6c0], R174 ;  /* 0x0006c0ae01007387 */ /* 0x000fe20000100800 */
[----:B------:R-:W-:-:S05]  /*15930*/  IMAD.X R161, R161, 0x1, R4, P1 ;  /* 0x00000001a1a17824 */ /* 0x000fca00008e0604 */
[----:B------:R0:W-:Y:S04]  /*15940*/  STL [R1+0x6b0], R161 ;  /* 0x0006b0a101007387 */ /* 0x0001e80000100800 */
[----:B------:R-:W-:Y:S04]  /*15950*/  STL [R1+0x6b8], R173 ;  /* 0x0006b8ad01007387 */ /* 0x000fe80000100800 */
[----:B0-----:R-:W3:Y:S04]  /*15960*/  LDL.LU R161, [R1+0x680] ;  /* 0x0006800001a17983 */ /* 0x001ee80000300800 */
[----:B------:R-:W-:Y:S04]  /*15970*/  STL [R1+0x68c], R171 ;  /* 0x00068cab01007387 */ /* 0x000fe80000100800 */
[----:B------:R-:W3:Y:S04]  /*15980*/  LDL.LU R162, [R1+0x654] ;  /* 0x0006540001a27983 */ /* 0x000ee80000300800 */
[----:B------:R-:W3:Y:S01]  /*15990*/  LDL.LU R158, [R1+0x678] ;  /* 0x00067800019e7983 */ /* 0x000ee20000300800 */
[----:B--2---:R-:W-:-:S03]  /*159a0*/  IADD3 R157, P1, R157, R5, RZ ;  /* 0x000000059d9d7210 */ /* 0x004fc60007f3e0ff */
[----:B------:R-:W2:Y:S04]  /*159b0*/  LDL.LU R154, [R1+0x64c] ;  /* 0x00064c00019a7983 */ /* 0x000ea80000300800 */
[----:B------:R0:W-:Y:S04]  /*159c0*/  STL [R1+0x684], R157 ;  /* 0x0006849d01007387 */ /* 0x0001e80000100800 */
[----:B------:R-:W2:Y:S04]  /*159d0*/  LDL.LU R23, [R1+0x670] ;  /* 0x0006700001177983 */ /* 0x000ea80000300800 */
[----:B------:R-:W2:Y:S04]  /*159e0*/  LDL.LU R20, [R1+0x644] ;  /* 0x0006440001147983 */ /* 0x000ea80000300800 */
[----:B------:R-:W2:Y:S04]  /*159f0*/  LDL.LU R17, [R1+0x668] ;  /* 0x0006680001117983 */ /* 0x000ea80000300800 */
[----:B0-----:R-:W2:Y:S04]  /*15a00*/  LDL.LU R157, [R1+0x63c] ;  /* 0x00063c00019d7983 */ /* 0x001ea80000300800 */
[----:B------:R-:W2:Y:S04]  /*15a10*/  LDL.LU R175, [R1+0x660] ;  /* 0x0006600001af7983 */ /* 0x000ea80000300800 */
[----:B------:R-:W2:Y:S04]  /*15a20*/  LDL.LU R174, [R1+0x634] ;  /* 0x0006340001ae7983 */ /* 0x000ea80000300800 */
[----:B------:R-:W2:Y:S01]  /*15a30*/  LDL.LU R173, [R1+0x658] ;  /* 0x0006580001ad7983 */ /* 0x000ea20000300800 */
[----:B----4-:R-:W-:-:S05]  /*15a40*/  IMAD.X R164, R164, 0x1, R4, P2 ;  /* 0x00000001a4a47824 */ /* 0x010fca00010e0604 */
[----:B------:R0:W-:Y:S04]  /*15a50*/  STL [R1+0x6a8], R164 ;  /* 0x0006a8a401007387 */ /* 0x0001e80000100800 */
[----:B------:R-:W4:Y:S04]  /*15a60*/  LDL.LU R171, [R1+0x62c] ;  /* 0x00062c0001ab7983 */ /* 0x000f280000300800 */
[----:B0-----:R-:W4:Y:S01]  /*15a70*/  LDL.LU R164, [R1+0x650] ;  /* 0x0006500001a47983 */ /* 0x001f220000300800 */
[----:B------:R-:W-:Y:S01]  /*15a80*/  IADD3 R172, P2, R172, R5, RZ ;  /* 0x00000005acac7210 */ /* 0x000fe20007f5e0ff */
[----:B------:R-:W-:-:S04]  /*15a90*/  IMAD.X R168, R168, 0x1, R4, P3 ;  /* 0x00000001a8a87824 */ /* 0x000fc800018e0604 */
[----:B------:R-:W-:Y:S04]  /*15aa0*/  STL [R1+0x67c], R172 ;  /* 0x00067cac01007387 */ /* 0x000fe80000100800 */
[----:B------:R-:W-:Y:S01]  /*15ab0*/  STL [R1+0x6a0], R168 ;  /* 0x0006a0a801007387 */ /* 0x000fe20000100800 */
[----:B------:R-:W-:Y:S01]  /*15ac0*/  IADD3 R14, P3, R14, R5, RZ ;  /* 0x000000050e0e7210 */ /* 0x000fe20007f7e0ff */
[----:B------:R-:W-:-:S04]  /*15ad0*/  IMAD.X R11, R11, 0x1, R4, P4 ;  /* 0x000000010b0b7824 */ /* 0x000fc800020e0604 */
[----:B------:R0:W-:Y:S01]  /*15ae0*/  STL [R1+0x674], R14 ;  /* 0x0006740e01007387 */ /* 0x0001e20000100800 */
[----:B------:R-:W-:-:S03]  /*15af0*/  IADD3 R8, P4, R8, R5, RZ ;  /* 0x0000000508087210 */ /* 0x000fc60007f9e0ff */
[----:B------:R1:W-:Y:S01]  /*15b00*/  STL [R1+0x698], R11 ;  /* 0x0006980b01007387 */ /* 0x0003e20000100800 */
[----:B------:R-:W-:-:S03]  /*15b10*/  IMAD.X R177, R177, 0x1, R4, P5 ;  /* 0x00000001b1b17824 */ /* 0x000fc600028e0604 */
[----:B------:R1:W-:Y:S01]  /*15b20*/  STL [R1+0x66c], R8 ;  /* 0x00066c0801007387 */ /* 0x0003e20000100800 */
[----:B---3--:R-:W-:-:S03]  /*15b30*/  IADD3 R176, P5, R176, R5, RZ ;  /* 0x00000005b0b07210 */ /* 0x008fc60007fbe0ff */
        /* <DEDUP_REMOVED lines=10> */
[----:B------:R-:W-:-:S05]  /*15be0*/  IADD3 R167, P6, R167, R5, RZ ;  /* 0x00000005a7a77210 */ /* 0x000fca0007fde0ff */
[----:B------:R0:W-:Y:S04]  /*15bf0*/  STL [R1+0x65c], R167 ;  /* 0x00065ca701007387 */ /* 0x0001e80000100800 */
[----:B0-----:R-:W3:Y:S01]  /*15c00*/  LDL.LU R167, [R1+0x60c] ;  /* 0x00060c0001a77983 */ /* 0x001ee20000300800 */
[----:B------:R-:W-:-:S05]  /*15c10*/  IMAD.X R161, R161, 0x1, R4, P1 ;  /* 0x00000001a1a17824 */ /* 0x000fca00008e0604 */
[----:B------:R0:W-:Y:S01]  /*15c20*/  STL [R1+0x680], R161 ;  /* 0x000680a101007387 */ /* 0x0001e20000100800 */
[-C--:B------:R-:W-:Y:S01]  /*15c30*/  IADD3 R162, P1, R162, R5.reuse, RZ ;  /* 0x00000005a2a27210 */ /* 0x080fe20007f3e0ff */
[----:B------:R-:W-:Y:S02]  /*15c40*/  IMAD.X R158, R158, 0x1, R4, P2 ;  /* 0x000000019e9e7824 */ /* 0x000fe400010e0604 */
[----:B0-----:R-:W3:Y:S01]  /*15c50*/  LDL.LU R161, [R1+0x630] ;  /* 0x0006300001a17983 */ /* 0x001ee20000300800 */
[----:B--2---:R-:W-:-:S03]  /*15c60*/  IADD3 R154, P2, R154, R5, RZ ;  /* 0x000000059a9a7210 */ /* 0x004fc60007f5e0ff */
[----:B------:R-:W-:Y:S01]  /*15c70*/  STL [R1+0x654], R162 ;  /* 0x000654a201007387 */ /* 0x000fe20000100800 */
[----:B------:R-:W-:-:S03]  /*15c80*/  IMAD.X R23, R23, 0x1, R4, P3 ;  /* 0x0000000117177824 */ /* 0x000fc600018e0604 */
[----:B------:R-:W-:Y:S01]  /*15c90*/  STL [R1+0x678], R158 ;  /* 0x0006789e01007387 */ /* 0x000fe20000100800 */
[-C--:B------:R-:W-:Y:S01]  /*15ca0*/  IADD3 R20, P3, R20, R5.reuse, RZ ;  /* 0x0000000514147210 */ /* 0x080fe20007f7e0ff */
[----:B------:R-:W-:Y:S02]  /*15cb0*/  IMAD.X R17, R17, 0x1, R4, P4 ;  /* 0x0000000111117824 */ /* 0x000fe400020e0604 */
[----:B------:R-:W-:Y:S01]  /*15cc0*/  STL [R1+0x64c], R154 ;  /* 0x00064c9a01007387 */ /* 0x000fe20000100800 */
[----:B------:R-:W-:-:S03]  /*15cd0*/  IADD3 R157, P4, R157, R5, RZ ;  /* 0x000000059d9d7210 */ /* 0x000fc60007f9e0ff */
[----:B------:R-:W-:Y:S01]  /*15ce0*/  STL [R1+0x670], R23 ;  /* 0x0006701701007387 */ /* 0x000fe20000100800 */
[----:B------:R-:W-:-:S03]  /*15cf0*/  IMAD.X R175, R175, 0x1, R4, P5 ;  /* 0x00000001afaf7824 */ /* 0x000fc600028e0604 */
[----:B------:R0:W-:Y:S01]  /*15d00*/  STL [R1+0x63c], R157 ;  /* 0x00063c9d01007387 */ /* 0x0001e20000100800 */
[----:B------:R-:W-:-:S03]  /*15d10*/  IADD3 R174, P5, R174, R5, RZ ;  /* 0x00000005aeae7210 */ /* 0x000fc60007fbe0ff */
[----:B------:R-:W-:Y:S01]  /*15d20*/  STL [R1+0x644], R20 ;  /* 0x0006441401007387 */ /* 0x000fe20000100800 */
[----:B------:R-:W-:-:S03]  /*15d30*/  IMAD.X R173, R173, 0x1, R4, P6 ;  /* 0x00000001adad7824 */ /* 0x000fc600030e0604 */
[----:B0-----:R-:W2:Y:S04]  /*15d40*/  LDL.LU R157, [R1+0x604] ;  /* 0x00060400019d7983 */ /* 0x001ea80000300800 */
[----:B------:R0:W-:Y:S01]  /*15d50*/  STL [R1+0x668], R17 ;  /* 0x0006681101007387 */ /* 0x0001e20000100800 */
[----:B----4-:R-:W-:-:S03]  /*15d60*/  IADD3 R171, P6, R171, R5, RZ ;  /* 0x00000005abab7210 */ /* 0x010fc60007fde0ff */
[----:B------:R1:W-:Y:S04]  /*15d70*/  STL [R1+0x660], R175 ;  /* 0x000660af01007387 */ /* 0x0003e80000100800 */
[----:B------:R4:W-:Y:S01]  /*15d80*/  STL [R1+0x634], R174 ;  /* 0x000634ae01007387 */ /* 0x0009e20000100800 */
[----:B------:R-:W-:-:S03]  /*15d90*/  IMAD.X R164, R164, 0x1, R4, P1 ;  /* 0x00000001a4a47824 */ /* 0x000fc600008e0604 */
[----:B------:R-:W2:Y:S04]  /*15da0*/  LDL.LU R172, [R1+0x628] ;  /* 0x0006280001ac7983 */ /* 0x000ea80000300800 */
[----:B------:R4:W-:Y:S04]  /*15db0*/  STL [R1+0x658], R173 ;  /* 0x000658ad01007387 */ /* 0x0009e80000100800 */
[----:B------:R-:W2:Y:S04]  /*15dc0*/  LDL.LU R168, [R1+0x5fc] ;  /* 0x0005fc0001a87983 */ /* 0x000ea80000300800 */
[----:B------:R4:W-:Y:S04]  /*15dd0*/  STL [R1+0x62c], R171 ;  /* 0x00062cab01007387 */ /* 0x0009e80000100800 */
[----:B0-----:R-:W2:Y:S04]  /*15de0*/  LDL.LU R17, [R1+0x620] ;  /* 0x0006200001117983 */ /* 0x001ea80000300800 */
[----:B------:R0:W-:Y:S04]  /*15df0*/  STL [R1+0x650], R164 ;  /* 0x000650a401007387 */ /* 0x0001e80000100800 */
[----:B-1----:R-:W2:Y:S04]  /*15e00*/  LDL.LU R175, [R1+0x5f4] ;  /* 0x0005f40001af7983 */ /* 0x002ea80000300800 */
[----:B----4-:R-:W4:Y:S04]  /*15e10*/  LDL.LU R174, [R1+0x618] ;  /* 0x0006180001ae7983 */ /* 0x010f280000300800 */
[----:B------:R-:W4:Y:S04]  /*15e20*/  LDL.LU R173, [R1+0x5ec] ;  /* 0x0005ec0001ad7983 */ /* 0x000f280000300800 */
[----:B------:R-:W4:Y:S04]  /*15e30*/  LDL.LU R171, [R1+0x610] ;  /* 0x0006100001ab7983 */ /* 0x000f280000300800 */
[----:B0-----:R-:W4:Y:S01]  /*15e40*/  LDL.LU R164, [R1+0x5e4] ;  /* 0x0005e40001a47983 */ /* 0x001f220000300800 */
[----:B---3--:R-:W-:-:S05]  /*15e50*/  IADD3 R14, P1, R14, R5, RZ ;  /* 0x000000050e0e7210 */ /* 0x008fca0007f3e0ff */
[----:B------:R-:W-:Y:S01]  /*15e60*/  STL [R1+0x624], R14 ;  /* 0x0006240e01007387 */ /* 0x000fe20000100800 */
[--C-:B------:R-:W-:Y:S02]  /*15e70*/  IMAD.X R11, R11, 0x1, R4.reuse, P2 ;  /* 0x000000010b0b7824 */ /* 0x100fe400010e0604 */
[----:B------:R-:W-:-:S05]  /*15e80*/  IMAD.X R165, R165, 0x1, R4, P3 ;  /* 0x00000001a5a57824 */ /* 0x000fca00018e0604 */
[----:B------:R0:W-:Y:S04]  /*15e90*/  STL [R1+0x640], R165 ;  /* 0x000640a501007387 */ /* 0x0001e80000100800 */
[----:B------:R-:W-:Y:S04]  /*15ea0*/  STL [R1+0x648], R11 ;  /* 0x0006480b01007387 */ /* 0x000fe80000100800 */
[----:B0-----:R-:W3:Y:S01]  /*15eb0*/  LDL.LU R165, [R1+0x608] ;  /* 0x0006080001a57983 */ /* 0x001ee20000300800 */
[-C--:B------:R-:W-:Y:S01]  /*15ec0*/  IADD3 R8, P2, R8, R5.reuse, RZ ;  /* 0x0000000508087210 */ /* 0x080fe20007f5e0ff */
[----:B------:R-:W-:Y:S01]  /*15ed0*/  IMAD.X R176, R176, 0x1, R4, P4 ;  /* 0x00000001b0b07824 */ /* 0x000fe200020e0604 */
[----:B------:R-:W-:-:S03]  /*15ee0*/  IADD3 R177, P3, R177, R5, RZ ;  /* 0x00000005b1b17210 */ /* 0x000fc60007f7e0ff */
[----:B------:R-:W-:Y:S01]  /*15ef0*/  STL [R1+0x61c], R8 ;  /* 0x00061c0801007387 */ /* 0x000fe20000100800 */
[----:B------:R-:W-:-:S05]  /*15f00*/  IADD3 R167, P4, R167, R5, RZ ;  /* 0x00000005a7a77210 */ /* 0x000fca0007f9e0ff */
[----:B------:R0:W-:Y:S04]  /*15f10*/  STL [R1+0x60c], R167 ;  /* 0x00060ca701007387 */ /* 0x0001e80000100800 */
[----:B------:R-:W-:Y:S04]  /*15f20*/  STL [R1+0x614], R177 ;  /* 0x000614b101007387 */ /* 0x000fe80000100800 */
[----:B0-----:R-:W3:Y:S04]  /*15f30*/  LDL.LU R167, [R1+0x5dc] ;  /* 0x0005dc0001a77983 */ /* 0x001ee80000300800 */
[----:B------:R-:W-:Y:S04]  /*15f40*/  STL [R1+0x638], R176 ;  /* 0x000638b001007387 */ /* 0x000fe80000100800 */
[----:B------:R-:W3:Y:S01]  /*15f50*/  LDL.LU R162, [R1+0x600] ;  /* 0x0006000001a27983 */ /* 0x000ee20000300800 */
[----:B------:R-:W-:-:S03]  /*15f60*/  IMAD.X R161, R161, 0x1, R4, P5 ;  /* 0x00000001a1a17824 */ /* 0x000fc600028e0604 */
[----:B------:R-:W3:Y:S04]  /*15f70*/  LDL.LU R158, [R1+0x5d4] ;  /* 0x0005d400019e7983 */ /* 0x000ee80000300800 */
[----:B------:R-:W3:Y:S04]  /*15f80*/  LDL.LU R154, [R1+0x5f8] ;  /* 0x0005f800019a7983 */ /* 0x000ee80000300800 */
[----:B------:R0:W-:Y:S04]  /*15f90*/  STL [R1+0x630], R161 ;  /* 0x000630a101007387 */ /* 0x0001e80000100800 */
[----:B------:R-:W3:Y:S04]  /*15fa0*/  LDL.LU R23, [R1+0x5cc] ;  /* 0x0005cc0001177983 */ /* 0x000ee80000300800 */
[----:B------:R-:W3:Y:S04]  /*15fb0*/  LDL.LU R20, [R1+0x5f0] ;  /* 0x0005f00001147983 */ /* 0x000ee80000300800 */
[----:B------:R-:W3:Y:S04]  /*15fc0*/  LDL.LU R14, [R1+0x5c4] ;  /* 0x0005c400010e7983 */ /* 0x000ee80000300800 */
[----:B0-----:R-:W3:Y:S04]  /*15fd0*/  LDL.LU R161, [R1+0x5e8] ;  /* 0x0005e80001a17983 */ /* 0x001ee80000300800 */
[----:B------:R-:W3:Y:S04]  /*15fe0*/  LDL.LU R11, [R1+0x5bc] ;  /* 0x0005bc00010b7983 */ /* 0x000ee80000300800 */
[----:B------:R-:W3:Y:S01]  /*15ff0*/  LDL.LU R8, [R1+0x5e0] ;  /* 0x0005e00001087983 */ /* 0x000ee20000300800 */
[----:B--2---:R-:W-:-:S03]  /*16000*/  IADD3 R157, P5, R157, R5, RZ ;  /* 0x000000059d9d7210 */ /* 0x004fc60007fbe0ff */
[----:B------:R-:W2:Y:S04]  /*16010*/  LDL.LU R177, [R1+0x5b4] ;  /* 0x0005b40001b17983 */ /* 0x000ea80000300800 */
[----:B------:R0:W-:Y:S04]  /*16020*/  STL [R1+0x604], R157 ;  /* 0x0006049d01007387 */ /* 0x0001e80000100800 */
[----:B------:R-:W2:Y:S04]  /*16030*/  LDL.LU R176, [R1+0x5d8] ;  /* 0x0005d80001b07983 */ /* 0x000ea80000300800 */
[----:B0-----:R-:W2:Y:S01]  /*16040*/  LDL.LU R157, [R1+0x5ac] ;  /* 0x0005ac00019d7983 */ /* 0x001ea20000300800 */
[----:B------:R-:W-:Y:S01]  /*16050*/  IMAD.X R172, R172, 0x1, R4, P6 ;  /* 0x00000001acac7824 */ /* 0x000fe200030e0604 */
[----:B------:R-:W-:-:S04]  /*16060*/  IADD3 R168, P6, R168, R5, RZ ;  /* 0x00000005a8a87210 */ /* 0x000fc80007fde0ff */
[----:B------:R-:W-:Y:S01]  /*16070*/  STL [R1+0x628], R172 ;  /* 0x000628ac01007387 */ /* 0x000fe20000100800 */
[----:B------:R-:W-:-:S03]  /*16080*/  IMAD.X R17, R17, 0x1, R4, P1 ;  /* 0x0000000111117824 */ /* 0x000fc600008e0604 */
[----:B------:R-:W-:Y:S01]  /*16090*/  STL [R1+0x5fc], R168 ;  /* 0x0005fca801007387 */ /* 0x000fe20000100800 */
[----:B------:R-:W-:-:S03]  /*160a0*/  IADD3 R175, P1, R175, R5, RZ ;  /* 0x00000005afaf7210 */ /* 0x000fc60007f3e0ff */
[----:B------:R0:W-:Y:S01]  /*160b0*/  STL [R1+0x620], R17 ;  /* 0x0006201101007387 */ /* 0x0001e20000100800 */
[----:B----4-:R-:W-:-:S03]  /*160c0*/  IMAD.X R174, R174, 0x1, R4, P2 ;  /* 0x00000001aeae7824 */ /* 0x010fc600010e0604 */
[----:B------:R1:W-:Y:S01]  /*160d0*/  STL [R1+0x5f4], R175 ;  /* 0x0005f4af01007387 */ /* 0x0003e20000100800 */
[----:B------:R-:W-:-:S03]  /*160e0*/  IADD3 R173, P2, R173, R5, RZ ;  /* 0x00000005adad7210 */ /* 0x000fc60007f5e0ff */
[----:B------:R4:W-:Y:S01]  /*160f0*/  STL [R1+0x618], R174 ;  /* 0x000618ae01007387 */ /* 0x0009e20000100800 */
[----:B------:R-:W-:-:S03]  /*16100*/  IMAD.X R171, R171, 0x1, R4, P3 ;  /* 0x00000001abab7824 */ /* 0x000fc600018e0604 */
[----:B0-----:R-:W2:Y:S01]  /*16110*/  LDL.LU R17, [R1+0x5d0] ;  /* 0x0005d00001117983 */ /* 0x001ea20000300800 */
[----:B------:R-:W-:-:S03]  /*16120*/  IADD3 R164, P3, R164, R5, RZ ;  /* 0x00000005a4a47210 */ /* 0x000fc60007f7e0ff */
[----:B------:R-:W-:Y:S04]  /*16130*/  STL [R1+0x5ec], R173 ;  /* 0x0005ecad01007387 */ /* 0x000fe80000100800 */
[----:B-1----:R-:W2:Y:S04]  /*16140*/  LDL.LU R175, [R1+0x5a4] ;  /* 0x0005a40001af7983 */ /* 0x002ea80000300800 */
[----:B------:R-:W-:Y:S04]  /*16150*/  STL [R1+0x610], R171 ;  /* 0x000610ab01007387 */ /* 0x000fe80000100800 */
[----:B----4-:R-:W4:Y:S04]  /*16160*/  LDL.LU R174, [R1+0x5c8] ;  /* 0x0005c80001ae7983 */ /* 0x010f280000300800 */
[----:B------:R0:W-:Y:S04]  /*16170*/  STL [R1+0x5e4], R164 ;  /* 0x0005e4a401007387 */ /* 0x0001e80000100800 */
[----:B0-----:R-:W4:Y:S04]  /*16180*/  LDL.LU R164, [R1+0x59c] ;  /* 0x00059c0001a47983 */ /* 0x001f280000300800 */
[----:B------:R-:W4:Y:S04]  /*16190*/  LDL.LU R173, [R1+0x5c0] ;  /* 0x0005c00001ad7983 */ /* 0x000f280000300800 */
[----:B------:R-:W4:Y:S01]  /*161a0*/  LDL.LU R171, [R1+0x594] ;  /* 0x0005940001ab7983 */ /* 0x000f220000300800 */
[----:B---3--:R-:W-:-:S05]  /*161b0*/  IMAD.X R165, R165, 0x1, R4, P4 ;  /* 0x00000001a5a57824 */ /* 0x008fca00020e0604 */
[----:B------:R0:W-:Y:S04]  /*161c0*/  STL [R1+0x608], R165 ;  /* 0x000608a501007387 */ /* 0x0001e80000100800 */
[----:B0-----:R-:W3:Y:S01]  /*161d0*/  LDL.LU R165, [R1+0x5b8] ;  /* 0x0005b80001a57983 */ /* 0x001ee20000300800 */
[----:B------:R-:W-:-:S05]  /*161e0*/  IADD3 R167, P4, R167, R5, RZ ;  /* 0x00000005a7a77210 */ /* 0x000fca0007f9e0ff */
[----:B------:R0:W-:Y:S01]  /*161f0*/  STL [R1+0x5dc], R167 ;  /* 0x0005dca701007387 */ /* 0x0001e20000100800 */
[--C-:B------:R-:W-:Y:S01]  /*16200*/  IMAD.X R162, R162, 0x1, R4.reuse, P5 ;  /* 0x00000001a2a27824 */ /* 0x100fe200028e0604 */
[----:B------:R-:W-:Y:S02]  /*16210*/  IADD3 R158, P5, R158, R5, RZ ;  /* 0x000000059e9e7210 */ /* 0x000fe40007fbe0ff */
[----:B0-----:R-:W3:Y:S01]  /*16220*/  LDL.LU R167, [R1+0x58c] ;  /* 0x00058c0001a77983 */ /* 0x001ee20000300800 */
        /* <DEDUP_REMOVED lines=13> */
[----:B--2---:R-:W-:-:S03]  /*16300*/  IADD3 R177, P3, R177, R5, RZ ;  /* 0x00000005b1b17210 */ /* 0x004fc60007f7e0ff */
[----:B0-----:R-:W2:Y:S04]  /*16310*/  LDL.LU R161, [R1+0x5b0] ;  /* 0x0005b00001a17983 */ /* 0x001ea80000300800 */
[----:B------:R0:W-:Y:S01]  /*16320*/  STL [R1+0x5c4], R14 ;  /* 0x0005c40e01007387 */ /* 0x0001e20000100800 */
[----:B------:R-:W-:-:S03]  /*16330*/  IMAD.X R176, R176, 0x1, R4, P4 ;  /* 0x00000001b0b07824 */ /* 0x000fc600020e0604 */
[----:B------:R1:W-:Y:S01]  /*16340*/  STL [R1+0x5bc], R11 ;  /* 0x0005bc0b01007387 */ /* 0x0003e20000100800 */
[----:B------:R-:W-:-:S03]  /*16350*/  IADD3 R157, P4, R157, R5, RZ ;  /* 0x000000059d9d7210 */ /* 0x000fc60007f9e0ff */
[----:B------:R1:W-:Y:S04]  /*16360*/  STL [R1+0x5e0], R8 ;  /* 0x0005e00801007387 */ /* 0x0003e80000100800 */
[----:B------:R-:W2:Y:S04]  /*16370*/  LDL.LU R172, [R1+0x584] ;  /* 0x0005840001ac7983 */ /* 0x000ea80000300800 */
[----:B------:R1:W-:Y:S04]  /*16380*/  STL [R1+0x5b4], R177 ;  /* 0x0005b4b101007387 */ /* 0x0003e80000100800 */
[----:B------:R-:W2:Y:S04]  /*16390*/  LDL.LU R168, [R1+0x5a8] ;  /* 0x0005a80001a87983 */ /* 0x000ea80000300800 */
[----:B------:R1:W-:Y:S04]  /*163a0*/  STL [R1+0x5d8], R176 ;  /* 0x0005d8b001007387 */ /* 0x0003e80000100800 */
[----:B0-----:R-:W2:Y:S04]  /*163b0*/  LDL.LU R14, [R1+0x57c] ;  /* 0x00057c00010e7983 */ /* 0x001ea80000300800 */
[----:B------:R0:W-:Y:S04]  /*163c0*/  STL [R1+0x5ac], R157 ;  /* 0x0005ac9d01007387 */ /* 0x0001e80000100800 */
[----:B-1----:R-:W2:Y:S04]  /*163d0*/  LDL.LU R11, [R1+0x5a0] ;  /* 0x0005a000010b7983 */ /* 0x002ea80000300800 */
[----:B------:R-:W2:Y:S04]  /*163e0*/  LDL.LU R8, [R1+0x574] ;  /* 0x0005740001087983 */ /* 0x000ea80000300800 */
[----:B------:R-:W2:Y:S01]  /*163f0*/  LDL.LU R177, [R1+0x598] ;  /* 0x0005980001b17983 */ /* 0x000ea20000300800 */
[----:B------:R-:W-:-:S03]  /*16400*/  IMAD.X R17, R17, 0x1, R4, P5 ;  /* 0x0000000111117824 */ /* 0x000fc600028e0604 */
[----:B------:R-:W2:Y:S04]  /*16410*/  LDL.LU R176, [R1+0x56c] ;  /* 0x00056c0001b07983 */ /* 0x000ea80000300800 */
[----:B0-----:R-:W2:Y:S01]  /*16420*/  LDL.LU R157, [R1+0x590] ;  /* 0x00059000019d7983 */ /* 0x001ea20000300800 */
[----:B------:R-:W-:-:S03]  /*16430*/  IADD3 R175, P5, R175, R5, RZ ;  /* 0x00000005afaf7210 */ /* 0x000fc60007fbe0ff */
[----:B------:R-:W-:Y:S01]  /*16440*/  STL [R1+0x5d0], R17 ;  /* 0x0005d01101007387 */ /* 0x000fe20000100800 */
[----:B----4-:R-:W-:Y:S01]  /*16450*/  IMAD.X R174, R174, 0x1, R4, P6 ;  /* 0x00000001aeae7824 */ /* 0x010fe200030e0604 */
[----:B------:R-:W-:-:S05]  /*16460*/  IADD3 R164, P6, R164, R5, RZ ;  /* 0x00000005a4a47210 */ /* 0x000fca0007fde0ff */
[----:B------:R0:W-:Y:S04]  /*16470*/  STL [R1+0x59c], R164 ;  /* 0x00059ca401007387 */ /* 0x0001e80000100800 */
[----:B------:R-:W-:Y:S01]  /*16480*/  STL [R1+0x5a4], R175 ;  /* 0x0005a4af01007387 */ /* 0x000fe20000100800 */
[----:B------:R-:W-:-:S03]  /*16490*/  IMAD.X R173, R173, 0x1, R4, P1 ;  /* 0x00000001adad7824 */ /* 0x000fc600008e0604 */
[----:B0-----:R-:W4:Y:S04]  /*164a0*/  LDL.LU R164, [R1+0x564] ;  /* 0x0005640001a47983 */ /* 0x001f280000300800 */
[----:B------:R-:W-:Y:S01]  /*164b0*/  STL [R1+0x5c8], R174 ;  /* 0x0005c8ae01007387 */ /* 0x000fe20000100800 */
[----:B---3--:R-:W-:-:S05]  /*164c0*/  IMAD.X R165, R165, 0x1, R4, P2 ;  /* 0x00000001a5a57824 */ /* 0x008fca00010e0604 */
[----:B------:R0:W-:Y:S04]  /*164d0*/  STL [R1+0x5b8], R165 ;  /* 0x0005b8a501007387 */ /* 0x0001e80000100800 */
[----:B------:R-:W-:Y:S04]  /*164e0*/  STL [R1+0x5c0], R173 ;  /* 0x0005c0ad01007387 */ /* 0x000fe80000100800 */
[----:B0-----:R-:W3:Y:S01]  /*164f0*/  LDL.LU R165, [R1+0x588] ;  /* 0x0005880001a57983 */ /* 0x001ee20000300800 */
[----:B------:R-:W-:-:S05]  /*16500*/  IADD3 R171, P1, R171, R5, RZ ;  /* 0x00000005abab7210 */ /* 0x000fca0007f3e0ff */
[----:B------:R0:W-:Y:S04]  /*16510*/  STL [R1+0x594], R171 ;  /* 0x000594ab01007387 */ /* 0x0001e80000100800 */
[----:B------:R-:W3:Y:S04]  /*16520*/  LDL.LU R162, [R1+0x55c] ;  /* 0x00055c0001a27983 */ /* 0x000ee80000300800 */
[----:B------:R-:W3:Y:S04]  /*16530*/  LDL.LU R158, [R1+0x580] ;  /* 0x00058000019e7983 */ /* 0x000ee80000300800 */
[----:B------:R-:W3:Y:S01]  /*16540*/  LDL.LU R154, [R1+0x554] ;  /* 0x00055400019a7983 */ /* 0x000ee20000300800 */
[----:B------:R-:W-:-:S05]  /*16550*/  IADD3 R167, P2, R167, R5, RZ ;  /* 0x00000005a7a77210 */ /* 0x000fca0007f5e0ff */
[----:B------:R1:W-:Y:S04]  /*16560*/  STL [R1+0x58c], R167 ;  /* 0x00058ca701007387 */ /* 0x0003e80000100800 */
[----:B------:R-:W3:Y:S04]  /*16570*/  LDL.LU R23, [R1+0x578] ;  /* 0x0005780001177983 */ /* 0x000ee80000300800 */
[----:B------:R-:W3:Y:S04]  /*16580*/  LDL.LU R20, [R1+0x54c] ;  /* 0x00054c0001147983 */ /* 0x000ee80000300800 */
[----:B------:R-:W3:Y:S04]  /*16590*/  LDL.LU R17, [R1+0x570] ;  /* 0x0005700001117983 */ /* 0x000ee80000300800 */
[----:B0-----:R-:W3:Y:S04]  /*165a0*/  LDL.LU R171, [R1+0x544] ;  /* 0x0005440001ab7983 */ /* 0x001ee80000300800 */
[----:B------:R-:W3:Y:S04]  /*165b0*/  LDL.LU R175, [R1+0x568] ;  /* 0x0005680001af7983 */ /* 0x000ee80000300800 */
[----:B------:R-:W3:Y:S04]  /*165c0*/  LDL.LU R174, [R1+0x53c] ;  /* 0x00053c0001ae7983 */ /* 0x000ee80000300800 */
[----:B------:R-:W3:Y:S01]  /*165d0*/  LDL.LU R173, [R1+0x560] ;  /* 0x0005600001ad7983 */ /* 0x000ee20000300800 */
[----:B--2---:R-:W-:-:S05]  /*165e0*/  IMAD.X R161, R161, 0x1, R4, P3 ;  /* 0x00000001a1a17824 */ /* 0x004fca00018e0604 */
[----:B------:R0:W-:Y:S04]  /*165f0*/  STL [R1+0x5b0], R161 ;  /* 0x0005b0a101007387 */ /* 0x0001e80000100800 */
[----:B-1----:R-:W2:Y:S04]  /*16600*/  LDL.LU R167, [R1+0x534] ;  /* 0x0005340001a77983 */ /* 0x002ea80000300800 */
[----:B0-----:R-:W2:Y:S01]  /*16610*/  LDL.LU R161, [R1+0x558] ;  /* 0x0005580001a17983 */ /* 0x001ea20000300800 */
        /* <DEDUP_REMOVED lines=12> */
[----:B0-----:R-:W2:Y:S01]  /*166e0*/  LDL.LU R14, [R1+0x52c] ;  /* 0x00052c00010e7983 */ /* 0x001ea20000300800 */
[----:B------:R-:W-:-:S03]  /*166f0*/  IMAD.X R157, R157, 0x1, R4, P1 ;  /* 0x000000019d9d7824 */ /* 0x000fc600008e0604 */
[----:B------:R-:W-:Y:S04]  /*16700*/  STL [R1+0x598], R177 ;  /* 0x000598b101007387 */ /* 0x000fe80000100800 */
[----:B-1----:R-:W2:Y:S04]  /*16710*/  LDL.LU R11, [R1+0x550] ;  /* 0x00055000010b7983 */ /* 0x002ea80000300800 */
[----:B------:R-:W-:Y:S04]  /*16720*/  STL [R1+0x56c], R176 ;  /* 0x00056cb001007387 */ /* 0x000fe80000100800 */
[----:B------:R-:W2:Y:S04]  /*16730*/  LDL.LU R8, [R1+0x524] ;  /* 0x0005240001087983 */ /* 0x000ea80000300800 */
[----:B------:R0:W-:Y:S04]  /*16740*/  STL [R1+0x590], R157 ;  /* 0x0005909d01007387 */ /* 0x0001e80000100800 */
[----:B0-----:R-:W2:Y:S04]  /*16750*/  LDL.LU R157, [R1+0x548] ;  /* 0x00054800019d7983 */ /* 0x001ea80000300800 */
[----:B------:R-:W2:Y:S04]  /*16760*/  LDL.LU R177, [R1+0x51c] ;  /* 0x00051c0001b17983 */ /* 0x000ea80000300800 */
[----:B------:R-:W2:Y:S01]  /*16770*/  LDL.LU R176, [R1+0x540] ;  /* 0x0005400001b07983 */ /* 0x000ea20000300800 */
[----:B----4-:R-:W-:-:S05]  /*16780*/  IADD3 R164, P1, R164, R5, RZ ;  /* 0x00000005a4a47210 */ /* 0x010fca0007f3e0ff */
[----:B------:R0:W-:Y:S04]  /*16790*/  STL [R1+0x564], R164 ;  /* 0x000564a401007387 */ /* 0x0001e80000100800 */
[----:B0-----:R-:W4:Y:S01]  /*167a0*/  LDL.LU R164, [R1+0x514] ;  /* 0x0005140001a47983 */ /* 0x001f220000300800 */
[----:B---3--:R-:W-:-:S05]  /*167b0*/  IMAD.X R165, R165, 0x1, R4, P2 ;  /* 0x00000001a5a57824 */ /* 0x008fca00010e0604 */
[----:B------:R0:W-:Y:S04]  /*167c0*/  STL [R1+0x588], R165 ;  /* 0x000588a501007387 */ /* 0x0001e80000100800 */
[----:B0-----:R-:W3:Y:S01]  /*167d0*/  LDL.LU R165, [R1+0x538] ;  /* 0x0005380001a57983 */ /* 0x001ee20000300800 */
[-C--:B------:R-:W-:Y:S01]  /*167e0*/  IADD3 R162, P2, R162, R5.reuse, RZ ;  /* 0x00000005a2a27210 */ /* 0x080fe20007f5e0ff */
[----:B------:R-:W-:Y:S01]  /*167f0*/  IMAD.X R158, R158, 0x1, R4, P3 ;  /* 0x000000019e9e7824 */ /* 0x000fe200018e0604 */
[----:B------:R-:W-:-:S03]  /*16800*/  IADD3 R154, P3, R154, R5, RZ ;  /* 0x000000059a9a7210 */ /* 0x000fc60007f7e0ff */
[----:B------:R-:W-:Y:S04]  /*16810*/  STL [R1+0x55c], R162 ;  /* 0x00055ca201007387 */ /* 0x000fe80000100800 */
[----:B------:R-:W-:Y:S04]  /*16820*/  STL [R1+0x580], R158 ;  /* 0x0005809e01007387 */ /* 0x000fe80000100800 */
[----:B------:R-:W-:Y:S01]  /*16830*/  STL [R1+0x554], R154 ;  /* 0x0005549a01007387 */ /* 0x000fe20000100800 */
[--C-:B------:R-:W-:Y:S01]  /*16840*/  IMAD.X R23, R23, 0x1, R4.reuse, P4 ;  /* 0x0000000117177824 */ /* 0x100fe200020e0604 */
[-C--:B------:R-:W-:Y:S01]  /*16850*/  IADD3 R20, P4, R20, R5.reuse, RZ ;  /* 0x0000000514147210 */ /* 0x080fe20007f9e0ff */
[----:B------:R-:W-:Y:S01]  /*16860*/  IMAD.X R17, R17, 0x1, R4, P5 ;  /* 0x0000000111117824 */ /* 0x000fe200028e0604 */
[----:B------:R-:W-:-:S02]  /*16870*/  IADD3 R171, P5, R171, R5, RZ ;  /* 0x00000005abab7210 */ /* 0x000fc40007fbe0ff */
[----:B------:R-:W-:Y:S01]  /*16880*/  STL [R1+0x578], R23 ;  /* 0x0005781701007387 */ /* 0x000fe20000100800 */
[----:B------:R-:W-:-:S03]  /*16890*/  IMAD.X R175, R175, 0x1, R4, P6 ;  /* 0x00000001afaf7824 */ /* 0x000fc600030e0604 */
[----:B------:R0:W-:Y:S01]  /*168a0*/  STL [R1+0x544], R171 ;  /* 0x000544ab01007387 */ /* 0x0001e20000100800 */
[----:B------:R-:W-:-:S03]  /*168b0*/  IADD3 R174, P6, R174, R5, RZ ;  /* 0x00000005aeae7210 */ /* 0x000fc60007fde0ff */
[----:B------:R-:W-:Y:S01]  /*168c0*/  STL [R1+0x54c], R20 ;  /* 0x00054c1401007387 */ /* 0x000fe20000100800 */
[----:B------:R-:W-:-:S03]  /*168d0*/  IMAD.X R173, R173, 0x1, R4, P1 ;  /* 0x00000001adad7824 */ /* 0x000fc600008e0604 */
[----:B0-----:R-:W3:Y:S04]  /*168e0*/  LDL.LU R171, [R1+0x50c] ;  /* 0x00050c0001ab7983 */ /* 0x001ee80000300800 */
[----:B------:R-:W-:Y:S04]  /*168f0*/  STL [R1+0x570], R17 ;  /* 0x0005701101007387 */ /* 0x000fe80000100800 */
[----:B------:R0:W-:Y:S01]  /*16900*/  STL [R1+0x568], R175 ;  /* 0x000568af01007387 */ /* 0x0001e20000100800 */
[----:B--2---:R-:W-:-:S03]  /*16910*/  IADD3 R167, P1, R167, R5, RZ ;  /* 0x00000005a7a77210 */ /* 0x004fc60007f3e0ff */
[----:B------:R1:W-:Y:S01]  /*16920*/  STL [R1+0x53c], R174 ;  /* 0x00053cae01007387 */ /* 0x0003e20000100800 */
[----:B------:R-:W-:-:S03]  /*16930*/  IMAD.X R161, R161, 0x1, R4, P2 ;  /* 0x00000001a1a17824 */ /* 0x000fc600010e0604 */
[----:B------:R-:W2:Y:S04]  /*16940*/  LDL.LU R172, [R1+0x530] ;  /* 0x0005300001ac7983 */ /* 0x000ea80000300800 */
[----:B------:R1:W-:Y:S04]  /*16950*/  STL [R1+0x560], R173 ;  /* 0x000560ad01007387 */ /* 0x0003e80000100800 */
[----:B------:R-:W2:Y:S04]  /*16960*/  LDL.LU R168, [R1+0x504] ;  /* 0x0005040001a87983 */ /* 0x000ea80000300800 */
[----:B------:R1:W-:Y:S04]  /*16970*/  STL [R1+0x534], R167 ;  /* 0x000534a701007387 */ /* 0x0003e80000100800 */
[----:B------:R-:W2:Y:S04]  /*16980*/  LDL.LU R162, [R1+0x528] ;  /* 0x0005280001a27983 */ /* 0x000ea80000300800 */
[----:B------:R1:W-:Y:S04]  /*16990*/  STL [R1+0x558], R161 ;  /* 0x000558a101007387 */ /* 0x0003e80000100800 */
[----:B0-----:R-:W2:Y:S04]  /*169a0*/  LDL.LU R175, [R1+0x4fc] ;  /* 0x0004fc0001af7983 */ /* 0x001ea80000300800 */
[----:B-1----:R-:W2:Y:S04]  /*169b0*/  LDL.LU R174, [R1+0x520] ;  /* 0x0005200001ae7983 */ /* 0x002ea80000300800 */
[----:B------:R-:W2:Y:S04]  /*169c0*/  LDL.LU R173, [R1+0x4f4] ;  /* 0x0004f40001ad7983 */ /* 0x000ea80000300800 */
[----:B------:R-:W2:Y:S01]  /*169d0*/  LDL.LU R167, [R1+0x518] ;  /* 0x0005180001a77983 */ /* 0x000ea20000300800 */
[----:B------:R-:W-:-:S03]  /*169e0*/  IADD3 R14, P2, R14, R5, RZ ;  /* 0x000000050e0e7210 */ /* 0x000fc60007f5e0ff */
[----:B------:R-:W2:Y:S01]  /*169f0*/  LDL.LU R161, [R1+0x4ec] ;  /* 0x0004ec0001a17983 */ /* 0x000ea20000300800 */
        /* <DEDUP_REMOVED lines=8> */
[----:B0-----:R-:W2:Y:S04]  /*16a80*/  LDL.LU R157, [R1+0x510] ;  /* 0x00051000019d7983 */ /* 0x001ea80000300800 */
[----:B------:R-:W-:Y:S01]  /*16a90*/  STL [R1+0x524], R8 ;  /* 0x0005240801007387 */ /* 0x000fe20000100800 */
[----:B----4-:R-:W-:-:S05]  /*16aa0*/  IADD3 R164, P5, R164, R5, RZ ;  /* 0x00000005a4a47210 */ /* 0x010fca0007fbe0ff */
[----:B------:R0:W-:Y:S04]  /*16ab0*/  STL [R1+0x514], R164 ;  /* 0x000514a401007387 */ /* 0x0001e80000100800 */
[----:B------:R-:W-:Y:S04]  /*16ac0*/  STL [R1+0x51c], R177 ;  /* 0x00051cb101007387 */ /* 0x000fe80000100800 */
[----:B0-----:R-:W4:Y:S04]  /*16ad0*/  LDL.LU R164, [R1+0x4e4] ;  /* 0x0004e40001a47983 */ /* 0x001f280000300800 */
[----:B------:R-:W-:Y:S04]  /*16ae0*/  STL [R1+0x540], R176 ;  /* 0x000540b001007387 */ /* 0x000fe80000100800 */
[----:B------:R-:W4:Y:S04]  /*16af0*/  LDL.LU R158, [R1+0x508] ;  /* 0x00050800019e7983 */ /* 0x000f280000300800 */
[----:B------:R-:W4:Y:S04]  /*16b00*/  LDL.LU R154, [R1+0x4dc] ;  /* 0x0004dc00019a7983 */ /* 0x000f280000300800 */
[----:B------:R-:W4:Y:S01]  /*16b10*/  LDL.LU R23, [R1+0x500] ;  /* 0x0005000001177983 */ /* 0x000f220000300800 */
[----:B---3--:R-:W-:-:S05]  /*16b20*/  IMAD.X R165, R165, 0x1, R4, P6 ;  /* 0x00000001a5a57824 */ /* 0x008fca00030e0604 */
        /* <DEDUP_REMOVED lines=8> */
[----:B------:R-:W-:-:S05]  /*16bb0*/  IADD3 R171, P6, R171, R5, RZ ;  /* 0x00000005abab7210 */ /* 0x000fca0007fde0ff */
[----:B------:R0:W-:Y:S04]  /*16bc0*/  STL [R1+0x50c], R171 ;  /* 0x00050cab01007387 */ /* 0x0001e80000100800 */
[----:B------:R-:W3:Y:S04]  /*16bd0*/  LDL.LU R176, [R1+0x4e0] ;  /* 0x0004e00001b07983 */ /* 0x000ee80000300800 */
[----:B0-----:R-:W3:Y:S01]  /*16be0*/  LDL.LU R171, [R1+0x4b4] ;  /* 0x0004b40001ab7983 */ /* 0x001ee20000300800 */
[----:B--2---:R-:W-:Y:S01]  /*16bf0*/  IMAD.X R172, R172, 0x1, R4, P1 ;  /* 0x00000001acac7824 */ /* 0x004fe200008e0604 */
[----:B------:R-:W-:-:S04]  /*16c00*/  IADD3 R168, P1, R168, R5, RZ ;  /* 0x00000005a8a87210 */ /* 0x000fc80007f3e0ff */
[----:B------:R-:W-:Y:S01]  /*16c10*/  STL [R1+0x530], R172 ;  /* 0x000530ac01007387 */ /* 0x000fe20000100800 */
        /* <DEDUP_REMOVED lines=10> */
[----:B------:R0:W-:Y:S04]  /*16cc0*/  STL [R1+0x518], R167 ;  /* 0x000518a701007387 */ /* 0x0001e80000100800 */
[----:B------:R-:W-:Y:S04]  /*16cd0*/  STL [R1+0x4f4], R173 ;  /* 0x0004f4ad01007387 */ /* 0x000fe80000100800 */
[----:B0-----:R-:W2:Y:S04]  /*16ce0*/  LDL.LU R167, [R1+0x4d8] ;  /* 0x0004d80001a77983 */ /* 0x001ea80000300800 */
[----:B------:R-:W2:Y:S04]  /*16cf0*/  LDL.LU R175, [R1+0x4ac] ;  /* 0x0004ac0001af7983 */ /* 0x000ea80000300800 */
[----:B------:R0:W-:Y:S04]  /*16d00*/  STL [R1+0x4ec], R161 ;  /* 0x0004eca101007387 */ /* 0x0001e80000100800 */
[----:B0-----:R-:W2:Y:S04]  /*16d10*/  LDL.LU R161, [R1+0x4d0] ;  /* 0x0004d00001a17983 */ /* 0x001ea80000300800 */
[----:B------:R-:W2:Y:S04]  /*16d20*/  LDL.LU R174, [R1+0x4a4] ;  /* 0x0004a40001ae7983 */ /* 0x000ea80000300800 */
[----:B------:R-:W2:Y:S01]  /*16d30*/  LDL.LU R173, [R1+0x4c8] ;  /* 0x0004c80001ad7983 */ /* 0x000ea20000300800 */
[----:B------:R-:W-:-:S05]  /*16d40*/  IMAD.X R157, R157, 0x1, R4, P5 ;  /* 0x000000019d9d7824 */ /* 0x000fca00028e0604 */
[----:B------:R0:W-:Y:S04]  /*16d50*/  STL [R1+0x510], R157 ;  /* 0x0005109d01007387 */ /* 0x0001e80000100800 */
[----:B0-----:R-:W2:Y:S01]  /*16d60*/  LDL.LU R157, [R1+0x49c] ;  /* 0x00049c00019d7983 */ /* 0x001ea20000300800 */
[----:B----4-:R-:W-:-:S05]  /*16d70*/  IADD3 R164, P5, R164, R5, RZ ;  /* 0x00000005a4a47210 */ /* 0x010fca0007fbe0ff */
[----:B------:R0:W-:Y:S01]  /*16d80*/  STL [R1+0x4e4], R164 ;  /* 0x0004e4a401007387 */ /* 0x0001e20000100800 */
[--C-:B------:R-:W-:Y:S01]  /*16d90*/  IMAD.X R158, R158, 0x1, R4.reuse, P6 ;  /* 0x000000019e9e7824 */ /* 0x100fe200030e0604 */
[----:B------:R-:W-:Y:S02]  /*16da0*/  IADD3 R154, P6, R154, R5, RZ ;  /* 0x000000059a9a7210 */ /* 0x000fe40007fde0ff */
[----:B0-----:R-:W4:Y:S01]  /*16db0*/  LDL.LU R164, [R1+0x4c0] ;  /* 0x0004c00001a47983 */ /* 0x001f220000300800 */
[----:B------:R-:W-:-:S03]  /*16dc0*/  IMAD.X R23, R23, 0x1, R4, P1 ;  /* 0x0000000117177824 */ /* 0x000fc600008e0604 */
[----:B------:R-:W-:Y:S04]  /*16dd0*/  STL [R1+0x508], R158 ;  /* 0x0005089e01007387 */ /* 0x000fe80000100800 */
[----:B------:R-:W-:Y:S04]  /*16de0*/  STL [R1+0x4dc], R154 ;  /* 0x0004dc9a01007387 */ /* 0x000fe80000100800 */
[----:B------:R-:W-:Y:S01]  /*16df0*/  STL [R1+0x500], R23 ;  /* 0x0005001701007387 */ /* 0x000fe20000100800 */
[----:B---3--:R-:W-:Y:S01]  /*16e00*/  IADD3 R20, P1, R20, R5, RZ ;  /* 0x0000000514147210 */ /* 0x008fe20007f3e0ff */
[----:B------:R-:W-:-:S04]  /*16e10*/  IMAD.X R17, R17, 0x1, R4, P2 ;  /* 0x0000000111117824 */ /* 0x000fc800010e0604 */
[----:B------:R-:W-:Y:S01]  /*16e20*/  STL [R1+0x4d4], R20 ;  /* 0x0004d41401007387 */ /* 0x000fe20000100800 */
[----:B------:R-:W-:-:S05]  /*16e30*/  IMAD.X R165, R165, 0x1, R4, P3 ;  /* 0x00000001a5a57824 */ /* 0x000fca00018e0604 */
[----:B------:R0:W-:Y:S04]  /*16e40*/  STL [R1+0x4f0], R165 ;  /* 0x0004f0a501007387 */ /* 0x0001e80000100800 */
[----:B------:R-:W-:Y:S04]  /*16e50*/  STL [R1+0x4f8], R17 ;  /* 0x0004f81101007387 */ /* 0x000fe80000100800 */
[----:B0-----:R-:W3:Y:S01]  /*16e60*/  LDL.LU R165, [R1+0x494] ;  /* 0x0004940001a57983 */ /* 0x001ee20000300800 */
[-C--:B------:R-:W-:Y:S01]  /*16e70*/  IADD3 R14, P2, R14, R5.reuse, RZ ;  /* 0x000000050e0e7210 */ /* 0x080fe20007f5e0ff */
[----:B------:R-:W-:Y:S01]  /*16e80*/  IMAD.X R8, R8, 0x1, R4, P4 ;  /* 0x0000000108087824 */ /* 0x000fe200020e0604 */
[----:B------:R-:W-:-:S02]  /*16e90*/  IADD3 R11, P3, R11, R5, RZ ;  /* 0x000000050b0b7210 */ /* 0x000fc40007f7e0ff */
[----:B------:R-:W-:Y:S01]  /*16ea0*/  IADD3 R177, P4, R177, R5, RZ ;  /* 0x00000005b1b17210 */ /* 0x000fe20007f9e0ff */
[----:B------:R-:W-:Y:S04]  /*16eb0*/  STL [R1+0x4cc], R14 ;  /* 0x0004cc0e01007387 */ /* 0x000fe80000100800 */
[----:B------:R-:W-:Y:S04]  /*16ec0*/  STL [R1+0x4c4], R11 ;  /* 0x0004c40b01007387 */ /* 0x000fe80000100800 */
[----:B------:R0:W-:Y:S04]  /*16ed0*/  STL [R1+0x4e8], R8 ;  /* 0x0004e80801007387 */ /* 0x0001e80000100800 */
[----:B------:R-:W3:Y:S01]  /*16ee0*/  LDL.LU R179, [R1+0x4b8] ;  /* 0x0004b80001b37983 */ /* 0x000ee20000300800 */
[----:B------:R-:W-:-:S03]  /*16ef0*/  IMAD.X R176, R176, 0x1, R4, P5 ;  /* 0x00000001b0b07824 */ /* 0x000fc600028e0604 */
[----:B------:R1:W-:Y:S04]  /*16f00*/  STL [R1+0x4bc], R177 ;  /* 0x0004bcb101007387 */ /* 0x0003e80000100800 */
[----:B------:R-:W3:Y:S01]  /*16f10*/  LDL.LU R172, [R1+0x48c] ;  /* 0x00048c0001ac7983 */ /* 0x000ee20000300800 */
[----:B------:R-:W-:-:S03]  /*16f20*/  IADD3 R171, P5, R171, R5, RZ ;  /* 0x00000005abab7210 */ /* 0x000fc60007fbe0ff */
[----:B------:R1:W-:Y:S04]  /*16f30*/  STL [R1+0x4e0], R176 ;  /* 0x0004e0b001007387 */ /* 0x0003e80000100800 */
[----:B------:R-:W3:Y:S04]  /*16f40*/  LDL.LU R168, [R1+0x4b0] ;  /* 0x0004b00001a87983 */ /* 0x000ee80000300800 */
[----:B------:R1:W-:Y:S04]  /*16f50*/  STL [R1+0x4b4], R171 ;  /* 0x0004b4ab01007387 */ /* 0x0003e80000100800 */
[----:B------:R-:W3:Y:S04]  /*16f60*/  LDL.LU R162, [R1+0x484] ;  /* 0x0004840001a27983 */ /* 0x000ee80000300800 */
[----:B0-----:R-:W3:Y:S04]  /*16f70*/  LDL.LU R8, [R1+0x4a8] ;  /* 0x0004a80001087983 */ /* 0x001ee80000300800 */
[----:B-1----:R-:W3:Y:S04]  /*16f80*/  LDL.LU R177, [R1+0x47c] ;  /* 0x00047c0001b17983 */ /* 0x002ee80000300800 */
[----:B------:R-:W3:Y:S04]  /*16f90*/  LDL.LU R176, [R1+0x4a0] ;  /* 0x0004a00001b07983 */ /* 0x000ee80000300800 */
[----:B------:R-:W3:Y:S01]  /*16fa0*/  LDL.LU R171, [R1+0x474] ;  /* 0x0004740001ab7983 */ /* 0x000ee20000300800 */
[----:B--2---:R-:W-:-:S05]  /*16fb0*/  IMAD.X R167, R167, 0x1, R4, P6 ;  /* 0x00000001a7a77824 */ /* 0x004fca00030e0604 */
[----:B------:R0:W-:Y:S01]  /*16fc0*/  STL [R1+0x4d8], R167 ;  /* 0x0004d8a701007387 */ /* 0x0001e20000100800 */
[----:B------:R-:W-:-:S03]  /*16fd0*/  IADD3 R175, P6, R175, R5, RZ ;  /* 0x00000005afaf7210 */ /* 0x000fc60007fde0ff */
[----:B0-----:R-:W2:Y:S01]  /*16fe0*/  LDL.LU R167, [R1+0x498] ;  /* 0x0004980001a77983 */ /* 0x001ea20000300800 */
[----:B------:R-:W-:Y:S01]  /*16ff0*/  IMAD.X R161, R161, 0x1, R4, P1 ;  /* 0x00000001a1a17824 */ /* 0x000fe200008e0604 */
[----:B------:R-:W-:-:S04]  /*17000*/  IADD3 R174, P1, R174, R5, RZ ;  /* 0x00000005aeae7210 */ /* 0x000fc80007f3e0ff */
[----:B------:R0:W-:Y:S01]  /*17010*/  STL [R1+0x4d0], R161 ;  /* 0x0004d0a101007387 */ /* 0x0001e20000100800 */
[----:B------:R-:W-:-:S03]  /*17020*/  IMAD.X R173, R173, 0x1, R4, P2 ;  /* 0x00000001adad7824 */ /* 0x000fc600010e0604 */
[----:B0-----:R-:W2:Y:S04]  /*17030*/  LDL.LU R161, [R1+0x46c] ;  /* 0x00046c0001a17983 */ /* 0x001ea80000300800 */
[----:B------:R-:W-:Y:S01]  /*17040*/  STL [R1+0x4ac], R175 ;  /* 0x0004acaf01007387 */ /* 0x000fe20000100800 */
[----:B------:R-:W-:-:S05]  /*17050*/  IADD3 R157, P2, R157, R5, RZ ;  /* 0x000000059d9d7210 */ /* 0x000fca0007f5e0ff */
[----:B------:R0:W-:Y:S04]  /*17060*/  STL [R1+0x49c], R157 ;  /* 0x00049c9d01007387 */ /* 0x0001e80000100800 */
[----:B------:R-:W-:Y:S04]  /*17070*/  STL [R1+0x4a4], R174 ;  /* 0x0004a4ae01007387 */ /* 0x000fe80000100800 */
[----:B0-----:R-:W2:Y:S04]  /*17080*/  LDL.LU R157, [R1+0x490] ;  /* 0x00049000019d7983 */ /* 0x001ea80000300800 */
[----:B------:R-:W-:Y:S04]  /*17090*/  STL [R1+0x4c8], R173 ;  /* 0x0004c8ad01007387 */ /* 0x000fe80000100800 */
[----:B------:R-:W2:Y:S01]  /*170a0*/  LDL.LU R158, [R1+0x464] ;  /* 0x00046400019e7983 */ /* 0x000ea20000300800 */
[----:B----4-:R-:W-:-:S03]  /*170b0*/  IMAD.X R164, R164, 0x1, R4, P3 ;  /* 0x00000001a4a47824 */ /* 0x010fc600018e0604 */
        /* <DEDUP_REMOVED lines=24> */
[--C-:B------:R-:W-:Y:S01]  /*17240*/  IMAD.X R176, R176, 0x1, R4.reuse, P1 ;  /* 0x00000001b0b07824 */ /* 0x100fe200008e0604 */
[----:B------:R-:W-:Y:S01]  /*17250*/  IADD3 R171, P1, R171, R5, RZ ;  /* 0x00000005abab7210 */ /* 0x000fe20007f3e0ff */
[----:B------:R-:W-:Y:S04]  /*17260*/  STL [R1+0x4a8], R8 ;  /* 0x0004a80801007387 */ /* 0x000fe80000100800 */
[----:B------:R0:W-:Y:S04]  /*17270*/  STL [R1+0x474], R171 ;  /* 0x000474ab01007387 */ /* 0x0001e80000100800 */
[----:B------:R-:W-:Y:S04]  /*17280*/  STL [R1+0x47c], R177 ;  /* 0x00047cb101007387 */ /* 0x000fe80000100800 */
[----:B0-----:R-:W3:Y:S04]  /*17290*/  LDL.LU R171, [R1+0x434] ;  /* 0x0004340001ab7983 */ /* 0x001ee80000300800 */
[----:B------:R-:W-:Y:S04]  /*172a0*/  STL [R1+0x4a0], R176 ;  /* 0x0004a0b001007387 */ /* 0x000fe80000100800 */
[----:B------:R-:W3:Y:S01]  /*172b0*/  LDL.LU R8, [R1+0x458] ;  /* 0x0004580001087983 */ /* 0x000ee20000300800 */
[----:B--2---:R-:W-:-:S05]  /*172c0*/  IMAD.X R167, R167, 0x1, R4, P2 ;  /* 0x00000001a7a77824 */ /* 0x004fca00010e0604 */
[----:B------:R0:W-:Y:S04]  /*172d0*/  STL [R1+0x498], R167 ;  /* 0x000498a701007387 */ /* 0x0001e80000100800 */
[----:B0-----:R-:W2:Y:S01]  /*172e0*/  LDL.LU R167, [R1+0x42c] ;  /* 0x00042c0001a77983 */ /* 0x001ea20000300800 */
[----:B------:R-:W-:-:S03]  /*172f0*/  IADD3 R161, P2, R161, R5, RZ ;  /* 0x00000005a1a17210 */ /* 0x000fc60007f5e0ff */
[----:B------:R-:W2:Y:S04]  /*17300*/  LDL.LU R177, [R1+0x450] ;  /* 0x0004500001b17983 */ /* 0x000ea80000300800 */
[----:B------:R-:W2:Y:S04]  /*17310*/  LDL.LU R176, [R1+0x424] ;  /* 0x0004240001b07983 */ /* 0x000ea80000300800 */
[----:B------:R0:W-:Y:S04]  /*17320*/  STL [R1+0x46c], R161 ;  /* 0x00046ca101007387 */ /* 0x0001e80000100800 */
[----:B0-----:R-:W2:Y:S01]  /*17330*/  LDL.LU R161, [R1+0x448] ;  /* 0x0004480001a17983 */ /* 0x001ea20000300800 */
[----:B------:R-:W-:-:S05]  /*17340*/  IMAD.X R157, R157, 0x1, R4, P3 ;  /* 0x000000019d9d7824 */ /* 0x000fca00018e0604 */
[----:B------:R0:W-:Y:S01]  /*17350*/  STL [R1+0x490], R157 ;  /* 0x0004909d01007387 */ /* 0x0001e20000100800 */
[-C--:B------:R-:W-:Y:S01]  /*17360*/  IADD3 R158, P3, R158, R5.reuse, RZ ;  /* 0x000000059e9e7210 */ /* 0x080fe20007f7e0ff */
[----:B----4-:R-:W-:Y:S02]  /*17370*/  IMAD.X R154, R154, 0x1, R4, P4 ;  /* 0x000000019a9a7824 */ /* 0x010fe400020e0604 */
[----:B0-----:R-:W4:Y:S01]  /*17380*/  LDL.LU R157, [R1+0x41c] ;  /* 0x00041c00019d7983 */ /* 0x001f220000300800 */
        /* <DEDUP_REMOVED lines=14> */
[----:B0-----:R-:W4:Y:S04]  /*17470*/  LDL.LU R164, [R1+0x440] ;  /* 0x0004400001a47983 */ /* 0x001f280000300800 */
[----:B------:R-:W-:Y:S04]  /*17480*/  STL [R1+0x478], R14 ;  /* 0x0004780e01007387 */ /* 0x000fe80000100800 */
[----:B------:R-:W-:Y:S04]  /*17490*/  STL [R1+0x470], R11 ;  /* 0x0004700b01007387 */ /* 0x000fe80000100800 */
[----:B------:R0:W-:Y:S04]  /*174a0*/  STL [R1+0x444], R175 ;  /* 0x000444af01007387 */ /* 0x0001e80000100800 */
[----:B------:R-:W4:Y:S04]  /*174b0*/  LDL.LU R179, [R1+0x414] ;  /* 0x0004140001b37983 */ /* 0x000f280000300800 */
[----:B------:R1:W-:Y:S04]  /*174c0*/  STL [R1+0x468], R174 ;  /* 0x000468ae01007387 */ /* 0x0003e80000100800 */
[----:B------:R-:W4:Y:S01]  /*174d0*/  LDL.LU R172, [R1+0x438] ;  /* 0x0004380001ac7983 */ /* 0x000f220000300800 */
[----:B---3--:R-:W-:Y:S01]  /*174e0*/  IADD3 R173, P2, R173, R5, RZ ;  /* 0x00000005adad7210 */ /* 0x008fe20007f5e0ff */
[----:B------:R-:W-:-:S04]  /*174f0*/  IMAD.X R165, R165, 0x1, R4, P3 ;  /* 0x00000001a5a57824 */ /* 0x000fc800018e0604 */
[----:B------:R3:W-:Y:S04]  /*17500*/  STL [R1+0x43c], R173 ;  /* 0x00043cad01007387 */ /* 0x0007e80000100800 */
[----:B------:R-:W4:Y:S04]  /*17510*/  LDL.LU R168, [R1+0x40c] ;  /* 0x00040c0001a87983 */ /* 0x000f280000300800 */
[----:B------:R3:W-:Y:S04]  /*17520*/  STL [R1+0x460], R165 ;  /* 0x000460a501007387 */ /* 0x0007e80000100800 */
[----:B------:R-:W4:Y:S04]  /*17530*/  LDL.LU R162, [R1+0x430] ;  /* 0x0004300001a27983 */ /* 0x000f280000300800 */
[----:B0-----:R-:W4:Y:S04]  /*17540*/  LDL.LU R175, [R1+0x404] ;  /* 0x0004040001af7983 */ /* 0x001f280000300800 */
[----:B-1----:R-:W4:Y:S04]  /*17550*/  LDL.LU R174, [R1+0x428] ;  /* 0x0004280001ae7983 */ /* 0x002f280000300800 */
[----:B---3--:R-:W3:Y:S04]  /*17560*/  LDL.LU R173, [R1+0x80c] ;  /* 0x00080c0001ad7983 */ /* 0x008ee80000300800 */
[----:B------:R-:W3:Y:S01]  /*17570*/  LDL.LU R165, [R1+0x420] ;  /* 0x0004200001a57983 */ /* 0x000ee20000300800 */
[----:B------:R-:W-:Y:S01]  /*17580*/  IADD3 R171, P3, R171, R5, RZ ;  /* 0x00000005abab7210 */ /* 0x000fe20007f7e0ff */
[----:B------:R-:W-:-:S04]  /*17590*/  IMAD.X R8, R8, 0x1, R4, P4 ;  /* 0x0000000108087824 */ /* 0x000fc800020e0604 */
[----:B------:R0:W-:Y:S04]  /*175a0*/  STL [R1+0x434], R171 ;  /* 0x000434ab01007387 */ /* 0x0001e80000100800 */
[----:B0-----:R-:W3:Y:S01]  /*175b0*/  LDL.LU R171, [R1+0x804] ;  /* 0x0008040001ab7983 */ /* 0x001ee20000300800 */
[----:B--2---:R-:W-:Y:S01]  /*175c0*/  IADD3 R167, P4, R167, R5, RZ ;  /* 0x00000005a7a77210 */ /* 0x004fe20007f9e0ff */
[----:B------:R-:W-:-:S04]  /*175d0*/  IMAD.X R177, R177, 0x1, R4, P5 ;  /* 0x00000001b1b17824 */ /* 0x000fc800028e0604 */
[----:B------:R0:W-:Y:S01]  /*175e0*/  STL [R1+0x42c], R167 ;  /* 0x00042ca701007387 */ /* 0x0001e20000100800 */
[----:B------:R-:W-:-:S03]  /*175f0*/  IADD3 R176, P5, R176, R5, RZ ;  /* 0x00000005b0b07210 */ /* 0x000fc60007fbe0ff */
[----:B0-----:R-:W2:Y:S01]  /*17600*/  LDL.LU R167, [R1+0x418] ;  /* 0x0004180001a77983 */ /* 0x001ea20000300800 */
[----:B------:R-:W-:-:S03]  /*17610*/  IMAD.X R161, R161, 0x1, R4, P6 ;  /* 0x00000001a1a17824 */ /* 0x000fc600030e0604 */
[----:B------:R-:W-:Y:S04]  /*17620*/  STL [R1+0x458], R8 ;  /* 0x0004580801007387 */ /* 0x000fe80000100800 */
[----:B------:R0:W-:Y:S04]  /*17630*/  STL [R1+0x448], R161 ;  /* 0x000448a101007387 */ /* 0x0001e80000100800 */
[----:B------:R-:W-:Y:S04]  /*17640*/  STL [R1+0x450], R177 ;  /* 0x000450b101007387 */ /* 0x000fe80000100800 */
[----:B0-----:R-:W2:Y:S04]  /*17650*/  LDL.LU R161, [R1+0x800] ;  /* 0x0008000001a17983 */ /* 0x001ea80000300800 */
[----:B------:R-:W-:Y:S04]  /*17660*/  STL [R1+0x424], R176 ;  /* 0x000424b001007387 */ /* 0x000fe80000100800 */
[----:B------:R-:W2:Y:S01]  /*17670*/  LDL.LU R158, [R1+0x410] ;  /* 0x00041000019e7983 */ /* 0x000ea20000300800 */
[----:B----4-:R-:W-:-:S03]  /*17680*/  IADD3 R157, P6, R157, R5, RZ ;  /* 0x000000059d9d7210 */ /* 0x010fc60007fde0ff */
        /* <DEDUP_REMOVED lines=8> */
[----:B------:R-:W4:Y:S01]  /*17710*/  LDL.LU R8, [R1+0x3fc] ;  /* 0x0003fc0001087983 */ /* 0x000f220000300800 */
[----:B------:R-:W-:-:S03]  /*17720*/  IMAD.X R164, R164, 0x1, R4, P1 ;  /* 0x00000001a4a47824 */ /* 0x000fc600008e0604 */
[----:B------:R-:W4:Y:S04]  /*17730*/  LDL.LU R177, [R1+0x3dc] ;  /* 0x0003dc0001b17983 */ /* 0x000f280000300800 */
[----:B------:R0:W-:Y:S04]  /*17740*/  STL [R1+0x440], R164 ;  /* 0x000440a401007387 */ /* 0x0001e80000100800 */
[----:B------:R-:W4:Y:S01]  /*17750*/  LDL.LU R176, [R1+0x7fc] ;  /* 0x0007fc0001b07983 */ /* 0x000f220000300800 */
[----:B------:R-:W-:-:S03]  /*17760*/  IADD3 R179, P1, R179, R5, RZ ;  /* 0x00000005b3b37210 */ /* 0x000fc60007f3e0ff */
[----:B0-----:R-:W4:Y:S01]  /*17770*/  LDL.LU R164, [R1+0x3d4] ;  /* 0x0003d40001a47983 */ /* 0x001f220000300800 */
[----:B------:R-:W-:-:S03]  /*17780*/  IMAD.X R172, R172, 0x1, R4, P2 ;  /* 0x00000001acac7824 */ /* 0x000fc600010e0604 */
[----:B------:R-:W-:Y:S04]  /*17790*/  STL [R1+0x414], R179 ;  /* 0x000414b301007387 */ /* 0x000fe80000100800 */
[----:B------:R-:W-:Y:S01]  /*177a0*/  STL [R1+0x438], R172 ;  /* 0x000438ac01007387 */ /* 0x000fe20000100800 */
[----:B------:R-:W-:Y:S01]  /*177b0*/  IADD3 R168, P2, R168, R5, RZ ;  /* 0x00000005a8a87210 */ /* 0x000fe20007f5e0ff */
[----:B------:R-:W-:-:S04]  /*177c0*/  IMAD.X R162, R162, 0x1, R4, P3 ;  /* 0x00000001a2a27824 */ /* 0x000fc800018e0604 */
[----:B------:R-:W-:Y:S01]  /*177d0*/  STL [R1+0x40c], R168 ;  /* 0x00040ca801007387 */ /* 0x000fe20000100800 */
[----:B------:R-:W-:-:S03]  /*177e0*/  IADD3 R175, P3, R175, R5, RZ ;  /* 0x00000005afaf7210 */ /* 0x000fc60007f7e0ff */
[----:B------:R-:W-:Y:S01]  /*177f0*/  STL [R1+0x430], R162 ;  /* 0x000430a201007387 */ /* 0x000fe20000100800 */
[----:B------:R-:W-:-:S03]  /*17800*/  IMAD.X R174, R174, 0x1, R4, P4 ;  /* 0x00000001aeae7824 */ /* 0x000fc600020e0604 */
[----:B------:R-:W-:Y:S01]  /*17810*/  STL [R1+0x404], R175 ;  /* 0x000404af01007387 */ /* 0x000fe20000100800 */
[----:B---3--:R-:W-:Y:S01]  /*17820*/  IMAD.X R165, R165, 0x1, R4, P5 ;  /* 0x00000001a5a57824 */ /* 0x008fe200028e0604 */
[----:B------:R-:W-:-:S04]  /*17830*/  IADD3 R173, P4, R173, UR5, RZ ;  /* 0x00000005adad7c10 */ /* 0x000fc8000ff9e0ff */
[----:B------:R0:W-:Y:S04]  /*17840*/  STL [R1+0x420], R165 ;  /* 0x000420a501007387 */ /* 0x0001e80000100800 */
[----:B------:R-:W-:Y:S04]  /*17850*/  STL [R1+0x428], R174 ;  /* 0x000428ae01007387 */ /* 0x000fe80000100800 */
[----:B0-----:R-:W3:Y:S04]  /*17860*/  LDL.LU R165, [R1+0x3f8] ;  /* 0x0003f80001a57983 */ /* 0x001ee80000300800 */
[----:B------:R0:W-:Y:S04]  /*17870*/  STL [R1+0x80c], R173 ;  /* 0x00080cad01007387 */ /* 0x0001e80000100800 */
[----:B------:R-:W3:Y:S04]  /*17880*/  LDL.LU R175, [R1+0x3cc] ;  /* 0x0003cc0001af7983 */ /* 0x000ee80000300800 */
[----:B0-----:R-:W3:Y:S01]  /*17890*/  LDL.LU R173, [R1+0x3f0] ;  /* 0x0003f00001ad7983 */ /* 0x001ee20000300800 */
[----:B------:R-:W-:-:S05]  /*178a0*/  IADD3 R171, P5, R171, UR5, RZ ;  /* 0x00000005abab7c10 */ /* 0x000fca000ffbe0ff */
[----:B------:R0:W-:Y:S04]  /*178b0*/  STL [R1+0x804], R171 ;  /* 0x000804ab01007387 */ /* 0x0001e80000100800 */
[----:B------:R-:W3:Y:S04]  /*178c0*/  LDL.LU R174, [R1+0x3c4] ;  /* 0x0003c40001ae7983 */ /* 0x000ee80000300800 */
[----:B0-----:R-:W3:Y:S01]  /*178d0*/  LDL.LU R171, [R1+0x3e8] ;  /* 0x0003e80001ab7983 */ /* 0x001ee20000300800 */
[----:B--2---:R-:W-:-:S05]  /*178e0*/  IMAD.X R167, R167, 0x1, R4, P6 ;  /* 0x00000001a7a77824 */ /* 0x004fca00030e0604 */
[----:B------:R0:W-:Y:S04]  /*178f0*/  STL [R1+0x418], R167 ;  /* 0x000418a701007387 */ /* 0x0001e80000100800 */
[----:B0-----:R-:W2:Y:S01]  /*17900*/  LDL.LU R167, [R1+0x3b0] ;  /* 0x0003b00001a77983 */ /* 0x001ea20000300800 */
[----:B------:R-:W-:-:S05]  /*17910*/  IADD3 R161, P6, R161, UR5, RZ ;  /* 0x00000005a1a17c10 */ /* 0x000fca000ffde0ff */
[----:B------:R0:W-:Y:S01]  /*17920*/  STL [R1+0x800], R161 ;  /* 0x000800a101007387 */ /* 0x0001e20000100800 */
[--C-:B------:R-:W-:Y:S01]  /*17930*/  IMAD.X R158, R158, 0x1, R4.reuse, P1 ;  /* 0x000000019e9e7824 */ /* 0x100fe200008e0604 */
[----:B----4-:R-:W-:Y:S02]  /*17940*/  IADD3 R154, P1, R154, UR5, RZ ;  /* 0x000000059a9a7c10 */ /* 0x010fe4000ff3e0ff */
[----:B0-----:R-:W4:Y:S01]  /*17950*/  LDL.LU R161, [R1+0x3e0] ;  /* 0x0003e00001a17983 */ /* 0x001f220000300800 */
[----:B------:R-:W-:-:S03]  /*17960*/  IMAD.X R23, R23, 0x1, R4, P2 ;  /* 0x0000000117177824 */ /* 0x000fc600010e0604 */
[----:B------:R-:W-:Y:S01]  /*17970*/  STL [R1+0x410], R158 ;  /* 0x0004109e01007387 */ /* 0x000fe20000100800 */
[----:B------:R-:W-:-:S03]  /*17980*/  IADD3 R20, P2, R20, UR5, RZ ;  /* 0x0000000514147c10 */ /* 0x000fc6000ff5e0ff */
[----:B------:R-:W-:Y:S01]  /*17990*/  STL [R1+0x7f8], R154 ;  /* 0x0007f89a01007387 */ /* 0x000fe20000100800 */
[----:B------:R-:W-:-:S03]  /*179a0*/  IMAD.X R17, R17, 0x1, R4, P3 ;  /* 0x0000000111117824 */ /* 0x000fc600018e0604 */
[----:B------:R-:W-:Y:S01]  /*179b0*/  STL [R1+0x408], R23 ;  /* 0x0004081701007387 */ /* 0x000fe20000100800 */
[----:B------:R-:W-:Y:S02]  /*179c0*/  IADD3 R14, P3, R14, UR5, RZ ;  /* 0x000000050e0e7c10 */ /* 0x000fe4000ff7e0ff */
[----:B------:R-:W-:Y:S01]  /*179d0*/  IADD3.X R157, R157, UR60, RZ, P4, !PT ;  /* 0x0000003c9d9d7c10 */ /* 0x000fe2000a7fe4ff */
[----:B------:R-:W-:Y:S01]  /*179e0*/  STL [R1+0x3f4], R20 ;  /* 0x0003f41401007387 */ /* 0x000fe20000100800 */
[----:B------:R-:W-:-:S03]  /*179f0*/  IADD3 R11, P4, R11, UR5, RZ ;  /* 0x000000050b0b7c10 */ /* 0x000fc6000ff9e0ff */
[----:B------:R0:W-:Y:S01]  /*17a00*/  STL [R1+0x808], R157 ;  /* 0x0008089d01007387 */ /* 0x0001e20000100800 */
[----:B------:R-:W-:-:S03]  /*17a10*/  IADD3.X R8, R8, UR60, RZ, P5, !PT ;  /* 0x0000003c08087c10 */ /* 0x000fc6000affe4ff */
[----:B------:R-:W-:Y:S01]  /*17a20*/  STL [R1+0x400], R17 ;  /* 0x0004001101007387 */ /* 0x000fe20000100800 */
[----:B------:R-:W-:-:S03]  /*17a30*/  IADD3 R177, P5, R177, UR5, RZ ;  /* 0x00000005b1b17c10 */ /* 0x000fc6000ffbe0ff */
[----:B0-----:R-:W4:Y:S04]  /*17a40*/  LDL.LU R157, [R1+0x3a8] ;  /* 0x0003a800019d7983 */ /* 0x001f280000300800 */
[----:B------:R-:W-:Y:S01]  /*17a50*/  STL [R1+0x3ec], R14 ;  /* 0x0003ec0e01007387 */ /* 0x000fe20000100800 */
[----:B------:R-:W-:-:S03]  /*17a60*/  IADD3.X R176, R176, UR60, RZ, P6, !PT ;  /* 0x0000003cb0b07c10 */ /* 0x000fc6000b7fe4ff */
[----:B------:R0:W-:Y:S01]  /*17a70*/  STL [R1+0x3e4], R11 ;  /* 0x0003e40b01007387 */ /* 0x0001e20000100800 */
[----:B------:R-:W-:-:S03]  /*17a80*/  IADD3 R164, P6, R164, UR5, RZ ;  /* 0x00000005a4a47c10 */ /* 0x000fc6000ffde0ff */
[----:B------:R1:W-:Y:S04]  /*17a90*/  STL [R1+0x3fc], R8 ;  /* 0x0003fc0801007387 */ /* 0x0003e80000100800 */
[----:B------:R-:W4:Y:S04]  /*17aa0*/  LDL.LU R179, [R1+0x3d8] ;  /* 0x0003d80001b37983 */ /* 0x000f280000300800 */
[----:B------:R1:W-:Y:S04]  /*17ab0*/  STL [R1+0x3dc], R177 ;  /* 0x0003dcb101007387 */ /* 0x0003e80000100800 */
[----:B------:R-:W4:Y:S04]  /*17ac0*/  LDL.LU R172, [R1+0x3a0] ;  /* 0x0003a00001ac7983 */ /* 0x000f280000300800 */
[----:B------:R-:W-:Y:S04]  /*17ad0*/  STL [R1+0x7fc], R176 ;  /* 0x0007fcb001007387 */ /* 0x000fe80000100800 */
[----:B------:R-:W4:Y:S04]  /*17ae0*/  LDL.LU R168, [R1+0x3d0] ;  /* 0x0003d00001a87983 */ /* 0x000f280000300800 */
[----:B------:R1:W-:Y:S04]  /*17af0*/  STL [R1+0x3d4], R164 ;  /* 0x0003d4a401007387 */ /* 0x0003e80000100800 */
[----:B------:R-:W4:Y:S04]  /*17b00*/  LDL.LU R162, [R1+0x398] ;  /* 0x0003980001a27983 */ /* 0x000f280000300800 */
[----:B0-----:R-:W4:Y:S04]  /*17b10*/  LDL.LU R11, [R1+0x3c8] ;  /* 0x0003c800010b7983 */ /* 0x001f280000300800 */
[----:B-1----:R-:W4:Y:S04]  /*17b20*/  LDL.LU R8, [R1+0x390] ;  /* 0x0003900001087983 */ /* 0x002f280000300800 */
[----:B------:R-:W4:Y:S04]  /*17b30*/  LDL.LU R177, [R1+0x3c0] ;  /* 0x0003c00001b17983 */ /* 0x000f280000300800 */
[----:B------:R-:W4:Y:S01]  /*17b40*/  LDL.LU R164, [R1+0x388] ;  /* 0x0003880001a47983 */ /* 0x000f220000300800 */
[----:B---3--:R-:W-:-:S05]  /*17b50*/  IADD3.X R165, R165, UR60, RZ, P1, !PT ;  /* 0x0000003ca5a57c10 */ /* 0x008fca0008ffe4ff */
[----:B------:R0:W-:Y:S01]  /*17b60*/  STL [R1+0x3f8], R165 ;  /* 0x0003f8a501007387 */ /* 0x0001e20000100800 */
[----:B------:R-:W-:-:S03]  /*17b70*/  IADD3.X R173, R173, UR60, RZ, P2, !PT ;  /* 0x0000003cadad7c10 */ /* 0x000fc600097fe4ff */
[----:B0-----:R-:W3:Y:S04]  /*17b80*/  LDL.LU R165, [R1+0x3ac] ;  /* 0x0003ac0001a57983 */ /* 0x001ee80000300800 */
[----:B------:R0:W-:Y:S04]  /*17b90*/  STL [R1+0x3f0], R173 ;  /* 0x0003f0ad01007387 */ /* 0x0001e80000100800 */
[----:B0-----:R-:W3:Y:S01]  /*17ba0*/  LDL.LU R173, [R1+0x380] ;  /* 0x0003800001ad7983 */ /* 0x001ee20000300800 */
[----:B------:R-:W-:-:S05]  /*17bb0*/  IADD3 R175, P1, R175, UR5, RZ ;  /* 0x00000005afaf7c10 */ /* 0x000fca000ff3e0ff */
[----:B------:R-:W-:Y:S01]  /*17bc0*/  STL [R1+0x3cc], R175 ;  /* 0x0003ccaf01007387 */ /* 0x000fe20000100800 */
[----:B------:R-:W-:Y:S02]  /*17bd0*/  IADD3 R174, P2, R174, UR5, RZ ;  /* 0x00000005aeae7c10 */ /* 0x000fe4000ff5e0ff */
[----:B------:R-:W-:-:S05]  /*17be0*/  IADD3.X R171, R171, UR60, RZ, P3, !PT ;  /* 0x0000003cabab7c10 */ /* 0x000fca0009ffe4ff */
[----:B------:R0:W-:Y:S04]  /*17bf0*/  STL [R1+0x3e8], R171 ;  /* 0x0003e8ab01007387 */ /* 0x0001e80000100800 */
[----:B------:R-:W-:Y:S04]  /*17c00*/  STL [R1+0x3c4], R174 ;  /* 0x0003c4ae01007387 */ /* 0x000fe80000100800 */
[----:B0-----:R-:W3:Y:S04]  /*17c10*/  LDL.LU R171, [R1+0x3a4] ;  /* 0x0003a40001ab7983 */ /* 0x001ee80000300800 */
[----:B------:R-:W3:Y:S01]  /*17c20*/  LDL.LU R158, [R1+0x378] ;  /* 0x00037800019e7983 */ /* 0x000ee20000300800 */
[----:B--2---:R-:W-:-:S05]  /*17c30*/  IADD3 R167, P3, R167, UR5, RZ ;  /* 0x00000005a7a77c10 */ /* 0x004fca000ff7e0ff */
[----:B------:R0:W-:Y:S04]  /*17c40*/  STL [R1+0x3b0], R167 ;  /* 0x0003b0a701007387 */ /* 0x0001e80000100800 */
[----:B------:R-:W2:Y:S04]  /*17c50*/  LDL.LU R154, [R1+0x39c] ;  /* 0x00039c00019a7983 */ /* 0x000ea80000300800 */
[----:B------:R-:W2:Y:S01]  /*17c60*/  LDL.LU R23, [R1+0x370] ;  /* 0x0003700001177983 */ /* 0x000ea20000300800 */
[----:B----4-:R-:W-:-:S05]  /*17c70*/  IADD3.X R161, R161, UR60, RZ, P4, !PT ;  /* 0x0000003ca1a17c10 */ /* 0x010fca000a7fe4ff */
        /* <DEDUP_REMOVED lines=8> */
[----:B------:R-:W-:-:S05]  /*17d00*/  IADD3 R157, P4, R157, UR5, RZ ;  /* 0x000000059d9d7c10 */ /* 0x000fca000ff9e0ff */
[----:B------:R0:W-:Y:S04]  /*17d10*/  STL [R1+0x3a8], R157 ;  /* 0x0003a89d01007387 */ /* 0x0001e80000100800 */
[----:B-1----:R-:W4:Y:S04]  /*17d20*/  LDL.LU R161, [R1+0x350] ;  /* 0x0003500001a17983 */ /* 0x002f280000300800 */
[----:B0-----:R-:W4:Y:S01]  /*17d30*/  LDL.LU R157, [R1+0x374] ;  /* 0x00037400019d7983 */ /* 0x001f220000300800 */
[----:B------:R-:W-:Y:S02]  /*17d40*/  IADD3.X R179, R179, UR60, RZ, P5, !PT ;  /* 0x0000003cb3b37c10 */ /* 0x000fe4000affe4ff */
[----:B------:R-:W-:-:S03]  /*17d50*/  IADD3 R172, P5, R172, UR5, RZ ;  /* 0x00000005acac7c10 */ /* 0x000fc6000ffbe0ff */
[----:B------:R-:W-:Y:S01]  /*17d60*/  STL [R1+0x3d8], R179 ;  /* 0x0003d8b301007387 */ /* 0x000fe20000100800 */
[----:B------:R-:W-:-:S03]  /*17d70*/  IADD3.X R168, R168, UR60, RZ, P6, !PT ;  /* 0x0000003ca8a87c10 */ /* 0x000fc6000b7fe4ff */
[----:B------:R-:W-:Y:S01]  /*17d80*/  STL [R1+0x3a0], R172 ;  /* 0x0003a0ac01007387 */ /* 0x000fe20000100800 */
[----:B------:R-:W-:-:S03]  /*17d90*/  IADD3 R162, P6, R162, UR5, RZ ;  /* 0x00000005a2a27c10 */ /* 0x000fc6000ffde0ff */
[----:B------:R-:W-:Y:S01]  /*17da0*/  STL [R1+0x3d0], R168 ;  /* 0x0003d0a801007387 */ /* 0x000fe20000100800 */
[----:B------:R-:W-:-:S03]  /*17db0*/  IADD3.X R11, R11, UR60, RZ, P1, !PT ;  /* 0x0000003c0b0b7c10 */ /* 0x000fc60008ffe4ff */
[----:B------:R-:W-:Y:S01]  /*17dc0*/  STL [R1+0x398], R162 ;  /* 0x000398a201007387 */ /* 0x000fe20000100800 */
[----:B------:R-:W-:Y:S02]  /*17dd0*/  IADD3 R8, P1, R8, UR5, RZ ;  /* 0x0000000508087c10 */ /* 0x000fe4000ff3e0ff */
[----:B------:R-:W-:Y:S02]  /*17de0*/  IADD3.X R177, R177, UR60, RZ, P2, !PT ;  /* 0x0000003cb1b17c10 */ /* 0x000fe400097fe4ff */
[----:B------:R-:W-:Y:S01]  /*17df0*/  IADD3 R164, P2, R164, UR5, RZ ;  /* 0x00000005a4a47c10 */ /* 0x000fe2000ff5e0ff */
[----:B------:R-:W-:Y:S04]  /*17e00*/  STL [R1+0x3c8], R11 ;  /* 0x0003c80b01007387 */ /* 0x000fe80000100800 */
[----:B------:R0:W-:Y:S04]  /*17e10*/  STL [R1+0x388], R164 ;  /* 0x000388a401007387 */ /* 0x0001e80000100800 */
[----:B------:R-:W-:Y:S04]  /*17e20*/  STL [R1+0x390], R8 ;  /* 0x0003900801007387 */ /* 0x000fe80000100800 */
[----:B0-----:R-:W4:Y:S04]  /*17e30*/  LDL.LU R164, [R1+0x348] ;  /* 0x0003480001a47983 */ /* 0x001f280000300800 */
[----:B------:R-:W-:Y:S04]  /*17e40*/  STL [R1+0x3c0], R177 ;  /* 0x0003c0b101007387 */ /* 0x000fe80000100800 */
[----:B------:R-:W4:Y:S01]  /*17e50*/  LDL.LU R11, [R1+0x36c] ;  /* 0x00036c00010b7983 */ /* 0x000f220000300800 */
[----:B---3--:R-:W-:-:S05]  /*17e60*/  IADD3.X R165, R165, UR60, RZ, P3, !PT ;  /* 0x0000003ca5a57c10 */ /* 0x008fca0009ffe4ff */
[----:B------:R0:W-:Y:S01]  /*17e70*/  STL [R1+0x3ac], R165 ;  /* 0x0003aca501007387 */ /* 0x0001e20000100800 */
[----:B------:R-:W-:-:S03]  /*17e80*/  IADD3 R173, P3, R173, UR5, RZ ;  /* 0x00000005adad7c10 */ /* 0x000fc6000ff7e0ff */
[----:B0-----:R-:W3:Y:S04]  /*17e90*/  LDL.LU R165, [R1+0x340] ;  /* 0x0003400001a57983 */ /* 0x001ee80000300800 */
[----:B------:R-:W3:Y:S04]  /*17ea0*/  LDL.LU R8, [R1+0x364] ;  /* 0x0003640001087983 */ /* 0x000ee80000300800 */
[----:B------:R-:W3:Y:S04]  /*17eb0*/  LDL.LU R177, [R1+0x338] ;  /* 0x0003380001b17983 */ /* 0x000ee80000300800 */
[----:B------:R0:W-:Y:S04]  /*17ec0*/  STL [R1+0x380], R173 ;  /* 0x000380ad01007387 */ /* 0x0001e80000100800 */
[----:B0-----:R-:W3:Y:S01]  /*17ed0*/  LDL.LU R173, [R1+0x35c] ;  /* 0x00035c0001ad7983 */ /* 0x001ee20000300800 */
[----:B------:R-:W-:-:S02]  /*17ee0*/  IADD3.X R171, R171, UR60, RZ, P4, !PT ;  /* 0x0000003cabab7c10 */ /* 0x000fc4000a7fe4ff */
[----:B------:R-:W-:-:S03]  /*17ef0*/  IADD3 R158, P4, R158, UR5, RZ ;  /* 0x000000059e9e7c10 */ /* 0x000fc6000ff9e0ff */
[----:B------:R0:W-:Y:S04]  /*17f00*/  STL [R1+0x3a4], R171 ;  /* 0x0003a4ab01007387 */ /* 0x0001e80000100800 */
[----:B0-----:R-:W3:Y:S04]  /*17f10*/  LDL.LU R171, [R1+0x330] ;  /* 0x0003300001ab7983 */ /* 0x001ee80000300800 */
[----:B------:R-:W-:Y:S01]  /*17f20*/  STL [R1+0x378], R158 ;  /* 0x0003789e01007387 */ /* 0x000fe20000100800 */
[----:B--2---:R-:W-:Y:S02]  /*17f30*/  IADD3.X R154, R154, UR60, RZ, P5, !PT ;  /* 0x0000003c9a9a7c10 */ /* 0x004fe4000affe4ff */
[----:B------:R-:W-:-:S03]  /*17f40*/  IADD3 R23, P5, R23, UR5, RZ ;  /* 0x0000000517177c10 */ /* 0x000fc6000ffbe0ff */
[----:B------:R-:W-:Y:S04]  /*17f50*/  STL [R1+0x39c], R154 ;  /* 0x00039c9a01007387 */ /* 0x000fe80000100800 */
[----:B------:R-:W-:Y:S01]  /*17f60*/  STL [R1+0x370], R23 ;  /* 0x0003701701007387 */ /* 0x000fe20000100800 */
[----:B----4-:R-:W-:Y:S02]  /*17f70*/  IADD3.X R20, R20, UR60, RZ, P6, !PT ;  /* 0x0000003c14147c10 */ /* 0x010fe4000b7fe4ff */
[----:B------:R-:W-:Y:S02]  /*17f80*/  IADD3 R17, P6, R17, UR5, RZ ;  /* 0x0000000511117c10 */ /* 0x000fe4000ffde0ff */
[----:B------:R-:W-:Y:S02]  /*17f90*/  IADD3.X R14, R14, UR60, RZ, P1, !PT ;  /* 0x0000003c0e0e7c10 */ /* 0x000fe40008ffe4ff */
[----:B------:R-:W-:Y:S01]  /*17fa0*/  IADD3 R167, P1, R167, UR5, RZ ;  /* 0x00000005a7a77c10 */ /* 0x000fe2000ff3e0ff */
[----:B------:R-:W-:Y:S01]  /*17fb0*/  STL [R1+0x394], R20 ;  /* 0x0003941401007387 */ /* 0x000fe20000100800 */
[----:B------:R-:W-:-:S03]  /*17fc0*/  IADD3.X R176, R176, UR60, RZ, P2, !PT ;  /* 0x0000003cb0b07c10 */ /* 0x000fc600097fe4ff */
[----:B------:R0:W-:Y:S01]  /*17fd0*/  STL [R1+0x360], R167 ;  /* 0x000360a701007387 */ /* 0x0001e20000100800 */
[----:B------:R-:W-:-:S03]  /*17fe0*/  IADD3 R175, P2, R175, UR5, RZ ;  /* 0x00000005afaf7c10 */ /* 0x000fc6000ff5e0ff */
[----:B------:R-:W-:Y:S01]  /*17ff0*/  STL [R1+0x368], R17 ;  /* 0x0003681101007387 */ /* 0x000fe20000100800 */
[----:B------:R-:W-:-:S03]  /*18000*/  IADD3.X R174, R174, UR60, RZ, P3, !PT ;  /* 0x0000003caeae7c10 */ /* 0x000fc60009ffe4ff */
[----:B0-----:R-:W2:Y:S04]  /*18010*/  LDL.LU R167, [R1+0x354] ;  /* 0x0003540001a77983 */ /* 0x001ea80000300800 */
[----:B------:R-:W-:Y:S04]  /*18020*/  STL [R1+0x38c], R14 ;  /* 0x00038c0e01007387 */ /* 0x000fe80000100800 */
[----:B------:R-:W-:Y:S01]  /*18030*/  STL [R1+0x384], R176 ;  /* 0x000384b001007387 */ /* 0x000fe20000100800 */
[----:B------:R-:W-:-:S03]  /*18040*/  IADD3 R161, P3, R161, UR5, RZ ;  /* 0x00000005a1a17c10 */ /* 0x000fc6000ff7e0ff */
[----:B------:R-:W-:Y:S01]  /*18050*/  STL [R1+0x358], R175 ;  /* 0x000358af01007387 */ /* 0x000fe20000100800 */
[----:B------:R-:W-:-:S03]  /*18060*/  IADD3.X R157, R157, UR60, RZ, P4, !PT ;  /* 0x0000003c9d9d7c10 */ /* 0x000fc6000a7fe4ff */
[----:B------:R-:W4:Y:S04]  /*18070*/  LDL.LU R172, [R1+0x328] ;  /* 0x0003280001ac7983 */ /* 0x000f280000300800 */
[----:B------:R-:W-:Y:S04]  /*18080*/  STL [R1+0x37c], R174 ;  /* 0x00037cae01007387 */ /* 0x000fe80000100800 */
[----:B------:R0:W-:Y:S04]  /*18090*/  STL [R1+0x350], R161 ;  /* 0x000350a101007387 */ /* 0x0001e80000100800 */
[----:B0-----:R-:W4:Y:S04]  /*180a0*/  LDL.LU R161, [R1+0x34c] ;  /* 0x00034c0001a17983 */ /* 0x001f280000300800 */
[----:B------:R-:W4:Y:S04]  /*180b0*/  LDL.LU R168, [R1+0x320] ;  /* 0x0003200001a87983 */ /* 0x000f280000300800 */
[----:B------:R0:W-:Y:S04]  /*180c0*/  STL [R1+0x374], R157 ;  /* 0x0003749d01007387 */ /* 0x0001e80000100800 */
[----:B------:R-:W4:Y:S04]  /*180d0*/  LDL.LU R176, [R1+0x344] ;  /* 0x0003440001b07983 */ /* 0x000f280000300800 */
[----:B------:R-:W4:Y:S04]  /*180e0*/  LDL.LU R175, [R1+0x318] ;  /* 0x0003180001af7983 */ /* 0x000f280000300800 */
[----:B------:R-:W4:Y:S04]  /*180f0*/  LDL.LU R174, [R1+0x33c] ;  /* 0x00033c0001ae7983 */ /* 0x000f280000300800 */
[----:B0-----:R-:W4:Y:S01]  /*18100*/  LDL.LU R157, [R1+0x310] ;  /* 0x00031000019d7983 */ /* 0x001f220000300800 */
[----:B------:R-:W-:-:S05]  /*18110*/  IADD3 R164, P4, R164, UR5, RZ ;  /* 0x00000005a4a47c10 */ /* 0x000fca000ff9e0ff */
[----:B------:R0:W-:Y:S01]  /*18120*/  STL [R1+0x348], R164 ;  /* 0x000348a401007387 */ /* 0x0001e20000100800 */
[----:B------:R-:W-:-:S03]  /*18130*/  IADD3.X R11, R11, UR60, RZ, P5, !PT ;  /* 0x0000003c0b0b7c10 */ /* 0x000fc6000affe4ff */
[----:B0-----:R-:W4:Y:S01]  /*18140*/  LDL.LU R164, [R1+0x334] ;  /* 0x0003340001a47983 */ /* 0x001f220000300800 */
[----:B---3--:R-:W-:-:S05]  /*18150*/  IADD3 R165, P5, R165, UR5, RZ ;  /* 0x00000005a5a57c10 */ /* 0x008fca000ffbe0ff */
[----:B------:R0:W-:Y:S01]  /*18160*/  STL [R1+0x340], R165 ;  /* 0x000340a501007387 */ /* 0x0001e20000100800 */
[----:B------:R-:W-:-:S03]  /*18170*/  IADD3.X R8, R8, UR60, RZ, P6, !PT ;  /* 0x0000003c08087c10 */ /* 0x000fc6000b7fe4ff */
[----:B0-----:R-:W3:Y:S01]  /*18180*/  LDL.LU R165, [R1+0x308] ;  /* 0x0003080001a57983 */ /* 0x001ee20000300800 */
[----:B------:R-:W-:-:S03]  /*18190*/  IADD3.X R173, R173, UR60, RZ, P1, !PT ;  /* 0x0000003cadad7c10 */ /* 0x000fc60008ffe4ff */
[----:B------:R-:W-:Y:S04]  /*181a0*/  STL [R1+0x36c], R11 ;  /* 0x00036c0b01007387 */ /* 0x000fe80000100800 */
[----:B------:R0:W-:Y:S04]  /*181b0*/  STL [R1+0x35c], R173 ;  /* 0x00035cad01007387 */ /* 0x0001e80000100800 */
[----:B------:R-:W-:Y:S04]  /*181c0*/  STL [R1+0x364], R8 ;  /* 0x0003640801007387 */ /* 0x000fe80000100800 */
[----:B0-----:R-:W3:Y:S01]  /*181d0*/  LDL.LU R173, [R1+0x32c] ;  /* 0x00032c0001ad7983 */ /* 0x001ee20000300800 */
[----:B------:R-:W-:-:S05]  /*181e0*/  IADD3 R177, P6, R177, UR5, RZ ;  /* 0x00000005b1b17c10 */ /* 0x000fca000ffde0ff */
[----:B------:R-:W-:Y:S04]  /*181f0*/  STL [R1+0x338], R177 ;  /* 0x000338b101007387 */ /* 0x000fe80000100800 */
[----:B------:R-:W3:Y:S01]  /*18200*/  LDL.LU R162, [R1+0x300] ;  /* 0x0003000001a27983 */ /* 0x000ee20000300800 */
[----:B------:R-:W-:-:S03]  /*18210*/  IADD3 R171, P1, R171, UR5, RZ ;  /* 0x00000005abab7c10 */ /* 0x000fc6000ff3e0ff */
        /* <DEDUP_REMOVED lines=10> */
[----:B--2---:R-:W-:-:S05]  /*182c0*/  IADD3.X R167, R167, UR60, RZ, P2, !PT ;  /* 0x0000003ca7a77c10 */ /* 0x004fca00097fe4ff */
[----:B------:R0:W-:Y:S04]  /*182d0*/  STL [R1+0x354], R167 ;  /* 0x000354a701007387 */ /* 0x0001e80000100800 */
[----:B------:R-:W2:Y:S04]  /*182e0*/  LDL.LU R177, [R1+0x2d8] ;  /* 0x0002d80001b17983 */ /* 0x000ea80000300800 */
[----:B0-----:R-:W2:Y:S01]  /*182f0*/  LDL.LU R167, [R1+0x2fc] ;  /* 0x0002fc0001a77983 */ /* 0x001ea20000300800 */
[----:B----4-:R-:W-:Y:S02]  /*18300*/  IADD3 R172, P2, R172, UR5, RZ ;  /* 0x00000005acac7c10 */ /* 0x010fe4000ff5e0ff */
[----:B------:R-:W-:-:S02]  /*18310*/  IADD3.X R161, R161, UR60, RZ, P3, !PT ;  /* 0x0000003ca1a17c10 */ /* 0x000fc40009ffe4ff */
[----:B------:R-:W-:-:S03]  /*18320*/  IADD3 R168, P3, R168, UR5, RZ ;  /* 0x00000005a8a87c10 */ /* 0x000fc6000ff7e0ff */
[----:B------:R0:W-:Y:S01]  /*18330*/  STL [R1+0x34c], R161 ;  /* 0x00034ca101007387 */ /* 0x0001e20000100800 */
[----:B------:R-:W-:-:S03]  /*18340*/  IADD3.X R176, R176, UR60, RZ, P4, !PT ;  /* 0x0000003cb0b07c10 */ /* 0x000fc6000a7fe4ff */
[----:B0-----:R-:W4:Y:S01]  /*18350*/  LDL.LU R161, [R1+0x2d0] ;  /* 0x0002d00001a17983 */ /* 0x001f220000300800 */
[----:B------:R-:W-:Y:S02]  /*18360*/  IADD3 R175, P4, R175, UR5, RZ ;  /* 0x00000005afaf7c10 */ /* 0x000fe4000ff9e0ff */
[----:B------:R-:W-:Y:S01]  /*18370*/  IADD3.X R174, R174, UR60, RZ, P5, !PT ;  /* 0x0000003caeae7c10 */ /* 0x000fe2000affe4ff */
[----:B------:R-:W-:Y:S01]  /*18380*/  STL [R1+0x328], R172 ;  /* 0x000328ac01007387 */ /* 0x000fe20000100800 */
[----:B------:R-:W-:-:S03]  /*18390*/  IADD3 R157, P5, R157, UR5, RZ ;  /* 0x000000059d9d7c10 */ /* 0x000fc6000ffbe0ff */
[----:B------:R-:W-:Y:S04]  /*183a0*/  STL [R1+0x320], R168 ;  /* 0x000320a801007387 */ /* 0x000fe80000100800 */
[----:B------:R-:W-:Y:S04]  /*183b0*/  STL [R1+0x344], R176 ;  /* 0x000344b001007387 */ /* 0x000fe80000100800 */
[----:B------:R0:W-:Y:S04]  /*183c0*/  STL [R1+0x310], R157 ;  /* 0x0003109d01007387 */ /* 0x0001e80000100800 */
[----:B------:R-:W-:Y:S04]  /*183d0*/  STL [R1+0x318], R175 ;  /* 0x000318af01007387 */ /* 0x000fe80000100800 */
[----:B0-----:R-:W4:Y:S04]  /*183e0*/  LDL.LU R157, [R1+0x2f4] ;  /* 0x0002f400019d7983 */ /* 0x001f280000300800 */
[----:B------:R-:W-:Y:S04]  /*183f0*/  STL [R1+0x33c], R174 ;  /* 0x00033cae01007387 */ /* 0x000fe80000100800 */
[----:B------:R-:W4:Y:S01]  /*18400*/  LDL.LU R176, [R1+0x2c8] ;  /* 0x0002c80001b07983 */ /* 0x000f220000300800 */
[----:B------:R-:W-:-:S05]  /*18410*/  IADD3.X R164, R164, UR60, RZ, P6, !PT ;  /* 0x0000003ca4a47c10 */ /* 0x000fca000b7fe4ff */
[----:B------:R0:W-:Y:S04]  /*18420*/  STL [R1+0x334], R164 ;  /* 0x000334a401007387 */ /* 0x0001e80000100800 */
[----:B0-----:R-:W4:Y:S04]  /*18430*/  LDL.LU R164, [R1+0x2ec] ;  /* 0x0002ec0001a47983 */ /* 0x001f280000300800 */
[----:B------:R-:W4:Y:S04]  /*18440*/  LDL.LU R175, [R1+0x2c0] ;  /* 0x0002c00001af7983 */ /* 0x000f280000300800 */
[----:B------:R-:W4:Y:S01]  /*18450*/  LDL.LU R174, [R1+0x2e4] ;  /* 0x0002e40001ae7983 */ /* 0x000f220000300800 */
[----:B---3--:R-:W-:-:S05]  /*18460*/  IADD3 R165, P6, R165, UR5, RZ ;  /* 0x00000005a5a57c10 */ /* 0x008fca000ffde0ff */
[----:B------:R0:W-:Y:S04]  /*18470*/  STL [R1+0x308], R165 ;  /* 0x000308a501007387 */ /* 0x0001e80000100800 */
[----:B0-----:R-:W3:Y:S01]  /*18480*/  LDL.LU R165, [R1+0x2b8] ;  /* 0x0002b80001a57983 */ /* 0x001ee20000300800 */
[----:B------:R-:W-:-:S05]  /*18490*/  IADD3.X R173, R173, UR60, RZ, P1, !PT ;  /* 0x0000003cadad7c10 */ /* 0x000fca0008ffe4ff */
[----:B------:R0:W-:Y:S04]  /*184a0*/  STL [R1+0x32c], R173 ;  /* 0x00032cad01007387 */ /* 0x0001e80000100800 */
[----:B0-----:R-:W3:Y:S01]  /*184b0*/  LDL.LU R173, [R1+0x2dc] ;  /* 0x0002dc0001ad7983 */ /* 0x001ee20000300800 */
[----:B------:R-:W-:Y:S02]  /*184c0*/  IADD3 R162, P1, R162, UR5, RZ ;  /* 0x00000005a2a27c10 */ /* 0x000fe4000ff3e0ff */
[----:B------:R-:W-:Y:S02]  /*184d0*/  IADD3.X R158, R158, UR60, RZ, P2, !PT ;  /* 0x0000003c9e9e7c10 */ /* 0x000fe400097fe4ff */
[----:B------:R-:W-:Y:S01]  /*184e0*/  IADD3 R154, P2, R154, UR5, RZ ;  /* 0x000000059a9a7c10 */ /* 0x000fe2000ff5e0ff */
[----:B------:R-:W-:Y:S01]  /*184f0*/  STL [R1+0x300], R162 ;  /* 0x000300a201007387 */ /* 0x000fe20000100800 */
[----:B------:R-:W-:-:S03]  /*18500*/  IADD3.X R23, R23, UR60, RZ, P3, !PT ;  /* 0x0000003c17177c10 */ /* 0x000fc60009ffe4ff */
[----:B------:R-:W-:Y:S01]  /*18510*/  STL [R1+0x324], R158 ;  /* 0x0003249e01007387 */ /* 0x000fe20000100800 */
[----:B------:R-:W-:Y:S02]  /*18520*/  IADD3 R20, P3, R20, UR5, RZ ;  /* 0x0000000514147c10 */ /* 0x000fe4000ff7e0ff */
[----:B------:R-:W-:Y:S01]  /*18530*/  IADD3.X R17, R17, UR60, RZ, P4, !PT ;  /* 0x0000003c11117c10 */ /* 0x000fe2000a7fe4ff */
[----:B------:R-:W-:Y:S01]  /*18540*/  STL [R1+0x2f8], R154 ;  /* 0x0002f89a01007387 */ /* 0x000fe20000100800 */
[----:B------:R-:W-:-:S03]  /*18550*/  IADD3 R171, P4, R171, UR5, RZ ;  /* 0x00000005abab7c10 */ /* 0x000fc6000ff9e0ff */
[----:B------:R-:W-:Y:S01]  /*18560*/  STL [R1+0x31c], R23 ;  /* 0x00031c1701007387 */ /* 0x000fe20000100800 */
[----:B------:R-:W-:-:S03]  /*18570*/  IADD3.X R14, R14, UR60, RZ, P5, !PT ;  /* 0x0000003c0e0e7c10 */ /* 0x000fc6000affe4ff */
[----:B------:R0:W-:Y:S01]  /*18580*/  STL [R1+0x2e8], R171 ;  /* 0x0002e8ab01007387 */ /* 0x0001e20000100800 */
[----:B------:R-:W-:-:S03]  /*18590*/  IADD3 R11, P5, R11, UR5, RZ ;  /* 0x000000050b0b7c10 */ /* 0x000fc6000ffbe0ff */
[----:B------:R-:W-:Y:S01]  /*185a0*/  STL [R1+0x2f0], R20 ;  /* 0x0002f01401007387 */ /* 0x000fe20000100800 */
[----:B------:R-:W-:-:S03]  /*185b0*/  IADD3.X R8, R8, UR60, RZ, P6, !PT ;  /* 0x0000003c08087c10 */ /* 0x000fc6000b7fe4ff */
[----:B0-----:R-:W3:Y:S04]  /*185c0*/  LDL.LU R171, [R1+0x2b0] ;  /* 0x0002b00001ab7983 */ /* 0x001ee80000300800 */
[----:B------:R-:W-:Y:S04]  /*185d0*/  STL [R1+0x314], R17 ;  /* 0x0003141101007387 */ /* 0x000fe80000100800 */
[----:B------:R-:W-:Y:S04]  /*185e0*/  STL [R1+0x30c], R14 ;  /* 0x00030c0e01007387 */ /* 0x000fe80000100800 */
[----:B------:R-:W-:Y:S04]  /*185f0*/  STL [R1+0x2e0], R11 ;  /* 0x0002e00b01007387 */ /* 0x000fe80000100800 */
[----:B------:R-:W3:Y:S04]  /*18600*/  LDL.LU R172, [R1+0x2d4] ;  /* 0x0002d40001ac7983 */ /* 0x000ee80000300800 */
[----:B------:R-:W-:Y:S01]  /*18610*/  STL [R1+0x304], R8 ;  /* 0x0003040801007387 */ /* 0x000fe20000100800 */
[----:B--2---:R-:W-:-:S02]  /*18620*/  IADD3 R177, P6, R177, UR5, RZ ;  /* 0x00000005b1b17c10 */ /* 0x004fc4000ffde0ff */
[----:B------:R-:W-:-:S05]  /*18630*/  IADD3.X R167, R167, UR60, RZ, P1, !PT ;  /* 0x0000003ca7a77c10 */ /* 0x000fca0008ffe4ff */
[----:B------:R0:W-:Y:S04]  /*18640*/  STL [R1+0x2fc], R167 ;  /* 0x0002fca701007387 */ /* 0x0001e80000100800 */
[----:B------:R1:W-:Y:S04]  /*18650*/  STL [R1+0x2d8], R177 ;  /* 0x0002d8b101007387 */ /* 0x0003e80000100800 */
[----:B0-----:R-:W2:Y:S04]  /*18660*/  LDL.LU R167, [R1+0x2a8] ;  /* 0x0002a80001a77983 */ /* 0x001ea80000300800 */
[----:B------:R-:W2:Y:S04]  /*18670*/  LDL.LU R168, [R1+0x2cc] ;  /* 0x0002cc0001a87983 */ /* 0x000ea80000300800 */
[----:B------:R-:W2:Y:S04]  /*18680*/  LDL.LU R11, [R1+0x2a0] ;  /* 0x0002a000010b7983 */ /* 0x000ea80000300800 */
[----:B------:R-:W2:Y:S01]  /*18690*/  LDL.LU R8, [R1+0x2c4] ;  /* 0x0002c40001087983 */ /* 0x000ea20000300800 */
[----:B----4-:R-:W-:-:S05]  /*186a0*/  IADD3 R161, P1, R161, UR5, RZ ;  /* 0x00000005a1a17c10 */ /* 0x010fca000ff3e0ff */
[----:B------:R0:W-:Y:S04]  /*186b0*/  STL [R1+0x2d0], R161 ;  /* 0x0002d0a101007387 */ /* 0x0001e80000100800 */
[----:B-1----:R-:W4:Y:S04]  /*186c0*/  LDL.LU R177, [R1+0x298] ;  /* 0x0002980001b17983 */ /* 0x002f280000300800 */
[----:B0-----:R-:W4:Y:S01]  /*186d0*/  LDL.LU R161, [R1+0x2bc] ;  /* 0x0002bc0001a17983 */ /* 0x001f220000300800 */
[----:B------:R-:W-:-:S05]  /*186e0*/  IADD3.X R157, R157, UR60, RZ, P2, !PT ;  /* 0x0000003c9d9d7c10 */ /* 0x000fca00097fe4ff */
[----:B------:R0:W-:Y:S01]  /*186f0*/  STL [R1+0x2f4], R157 ;  /* 0x0002f49d01007387 */ /* 0x0001e20000100800 */
[----:B------:R-:W-:-:S03]  /*18700*/  IADD3 R176, P2, R176, UR5, RZ ;  /* 0x00000005b0b07c10 */ /* 0x000fc6000ff5e0ff */
[----:B0-----:R-:W4:Y:S01]  /*18710*/  LDL.LU R157, [R1+0x290] ;  /* 0x00029000019d7983 */ /* 0x001f220000300800 */
[----:B------:R-:W-:Y:S02]  /*18720*/  IADD3.X R164, R164, UR60, RZ, P3, !PT ;  /* 0x0000003ca4a47c10 */ /* 0x000fe40009ffe4ff */
[----:B------:R-:W-:-:S03]  /*18730*/  IADD3 R175, P3, R175, UR5, RZ ;  /* 0x00000005afaf7c10 */ /* 0x000fc6000ff7e0ff */
[----:B------:R0:W-:Y:S01]  /*18740*/  STL [R1+0x2ec], R164 ;  /* 0x0002eca401007387 */ /* 0x0001e20000100800 */
[----:B------:R-:W-:-:S03]  /*18750*/  IADD3.X R174, R174, UR60, RZ, P4, !PT ;  /* 0x0000003caeae7c10 */ /* 0x000fc6000a7fe4ff */
[----:B0-----:R-:W4:Y:S04]  /*18760*/  LDL.LU R164, [R1+0x2b4] ;  /* 0x0002b40001a47983 */ /* 0x001f280000300800 */
[----:B------:R-:W-:Y:S01]  /*18770*/  STL [R1+0x2c8], R176 ;  /* 0x0002c8b001007387 */ /* 0x000fe20000100800 */
[----:B---3--:R-:W-:-:S05]  /*18780*/  IADD3 R165, P4, R165, UR5, RZ ;  /* 0x00000005a5a57c10 */ /* 0x008fca000ff9e0ff */
[----:B------:R0:W-:Y:S04]  /*18790*/  STL [R1+0x2b8], R165 ;  /* 0x0002b8a501007387 */ /* 0x0001e80000100800 */
[----:B------:R1:W-:Y:S04]  /*187a0*/  STL [R1+0x2c0], R175 ;  /* 0x0002c0af01007387 */ /* 0x0003e80000100800 */
[----:B0-----:R-:W3:Y:S04]  /*187b0*/  LDL.LU R165, [R1+0x288] ;  /* 0x0002880001a57983 */ /* 0x001ee80000300800 */
[----:B------:R0:W-:Y:S01]  /*187c0*/  STL [R1+0x2e4], R174 ;  /* 0x0002e4ae01007387 */ /* 0x0001e20000100800 */
[----:B------:R-:W-:-:S03]  /*187d0*/  IADD3.X R173, R173, UR60, RZ, P5, !PT ;  /* 0x0000003cadad7c10 */ /* 0x000fc6000affe4ff */
[----:B------:R-:W3:Y:S04]  /*187e0*/  LDL.LU R162, [R1+0x2ac] ;  /* 0x0002ac0001a27983 */ /* 0x000ee80000300800 */
[----:B------:R-:W3:Y:S04]  /*187f0*/  LDL.LU R158, [R1+0x280] ;  /* 0x00028000019e7983 */ /* 0x000ee80000300800 */
[----:B------:R-:W3:Y:S04]  /*18800*/  LDL.LU R154, [R1+0x2a4] ;  /* 0x0002a400019a7983 */ /* 0x000ee80000300800 */
[----:B------:R0:W-:Y:S04]  /*18810*/  STL [R1+0x2dc], R173 ;  /* 0x0002dcad01007387 */ /* 0x0001e80000100800 */
[----:B------:R-:W3:Y:S04]  /*18820*/  LDL.LU R23, [R1+0x278] ;  /* 0x0002780001177983 */ /* 0x000ee80000300800 */
[----:B------:R-:W3:Y:S04]  /*18830*/  LDL.LU R20, [R1+0x29c] ;  /* 0x00029c0001147983 */ /* 0x000ee80000300800 */
[----:B------:R-:W3:Y:S04]  /*18840*/  LDL.LU R17, [R1+0x270] ;  /* 0x0002700001117983 */ /* 0x000ee80000300800 */
[----:B------:R-:W3:Y:S04]  /*18850*/  LDL.LU R176, [R1+0x294] ;  /* 0x0002940001b07983 */ /* 0x000ee80000300800 */
[----:B------:R-:W3:Y:S04]  /*18860*/  LDL.LU R14, [R1+0x268] ;  /* 0x00026800010e7983 */ /* 0x000ee80000300800 */
[----:B-1----:R-:W3:Y:S04]  /*18870*/  LDL.LU R175, [R1+0x28c] ;  /* 0x00028c0001af7983 */ /* 0x002ee80000300800 */
[----:B0-----:R-:W3:Y:S01]  /*18880*/  LDL.LU R174, [R1+0x260] ;  /* 0x0002600001ae7983 */ /* 0x001ee20000300800 */
[----:B------:R-:W-:-:S05]  /*18890*/  IADD3 R171, P5, R171, UR5, RZ ;  /* 0x00000005abab7c10 */ /* 0x000fca000ffbe0ff */
[----:B------:R0:W-:Y:S04]  /*188a0*/  STL [R1+0x2b0], R171 ;  /* 0x0002b0ab01007387 */ /* 0x0001e80000100800 */
[----:B------:R-:W3:Y:S01]  /*188b0*/  LDL.LU R173, [R1+0x284] ;  /* 0x0002840001ad7983 */ /* 0x000ee20000300800 */
[----:B------:R-:W-:-:S03]  /*188c0*/  IADD3.X R172, R172, UR60, RZ, P6, !PT ;  /* 0x0000003cacac7c10 */ /* 0x000fc6000b7fe4ff */
[----:B0-----:R-:W3:Y:S01]  /*188d0*/  LDL.LU R171, [R1+0x258] ;  /* 0x0002580001ab7983 */ /* 0x001ee20000300800 */
[----:B--2---:R-:W-:Y:S02]  /*188e0*/  IADD3 R167, P6, R167, UR5, RZ ;  /* 0x00000005a7a77c10 */ /* 0x004fe4000ffde0ff */
[----:B------:R-:W-:-:S03]  /*188f0*/  IADD3.X R168, R168, UR60, RZ, P1, !PT ;  /* 0x0000003ca8a87c10 */ /* 0x000fc60008ffe4ff */
[----:B------:R0:W-:Y:S01]  /*18900*/  STL [R1+0x2a8], R167 ;  /* 0x0002a8a701007387 */ /* 0x0001e20000100800 */
[----:B------:R-:W-:Y:S02]  /*18910*/  IADD3 R11, P1, R11, UR5, RZ ;  /* 0x000000050b0b7c10 */ /* 0x000fe4000ff3e0ff */
[----:B------:R-:W-:Y:S01]  /*18920*/  IADD3.X R8, R8, UR60, RZ, P2, !PT ;  /* 0x0000003c08087c10 */ /* 0x000fe200097fe4ff */
[----:B0-----:R-:W2:Y:S04]  /*18930*/  LDL.LU R167, [R1+0x27c] ;  /* 0x00027c0001a77983 */ /* 0x001ea80000300800 */
[----:B------:R-:W-:Y:S04]  /*18940*/  STL [R1+0x2d4], R172 ;  /* 0x0002d4ac01007387 */ /* 0x000fe80000100800 */
[----:B------:R-:W-:Y:S04]  /*18950*/  STL [R1+0x2cc], R168 ;  /* 0x0002cca801007387 */ /* 0x000fe80000100800 */
[----:B------:R-:W-:Y:S01]  /*18960*/  STL [R1+0x2a0], R11 ;  /* 0x0002a00b01007387 */ /* 0x000fe20000100800 */
[----:B----4-:R-:W-:-:S02]  /*18970*/  IADD3 R177, P2, R177, UR5, RZ ;  /* 0x00000005b1b17c10 */ /* 0x010fc4000ff5e0ff */
[----:B------:R-:W-:-:S05]  /*18980*/  IADD3.X R161, R161, UR60, RZ, P3, !PT ;  /* 0x0000003ca1a17c10 */ /* 0x000fca0009ffe4ff */
[----:B------:R0:W-:Y:S04]  /*18990*/  STL [R1+0x2bc], R161 ;  /* 0x0002bca101007387 */ /* 0x0001e80000100800 */
[----:B------:R-:W-:Y:S04]  /*189a0*/  STL [R1+0x2c4], R8 ;  /* 0x0002c40801007387 */ /* 0x000fe80000100800 */
[----:B0-----:R-:W4:Y:S04]  /*189b0*/  LDL.LU R161, [R1+0x250] ;  /* 0x0002500001a17983 */ /* 0x001f280000300800 */
[----:B------:R-:W-:Y:S04]  /*189c0*/  STL [R1+0x298], R177 ;  /* 0x000298b101007387 */ /* 0x000fe80000100800 */
[----:B------:R-:W4:Y:S01]  /*189d0*/  LDL.LU R11, [R1+0x274] ;  /* 0x00027400010b7983 */ /* 0x000f220000300800 */
[----:B------:R-:W-:-:S05]  /*189e0*/  IADD3 R157, P3, R157, UR5, RZ ;  /* 0x000000059d9d7c10 */ /* 0x000fca000ff7e0ff */
[----:B------:R0:W-:Y:S04]  /*189f0*/  STL [R1+0x290], R157 ;  /* 0x0002909d01007387 */ /* 0x0001e80000100800 */
[----:B0-----:R-:W4:Y:S04]  /*18a00*/  LDL.LU R157, [R1+0x248] ;  /* 0x00024800019d7983 */ /* 0x001f280000300800 */
[----:B------:R-:W4:Y:S04]  /*18a10*/  LDL.LU R8, [R1+0x26c] ;  /* 0x00026c0001087983 */ /* 0x000f280000300800 */
[----:B------:R-:W4:Y:S01]  /*18a20*/  LDL.LU R177, [R1+0x240] ;  /* 0x0002400001b17983 */ /* 0x000f220000300800 */
[----:B------:R-:W-:-:S05]  /*18a30*/  IADD3.X R164, R164, UR60, RZ, P4, !PT ;  /* 0x0000003ca4a47c10 */ /* 0x000fca000a7fe4ff */
[----:B------:R0:W-:Y:S04]  /*18a40*/  STL [R1+0x2b4], R164 ;  /* 0x0002b4a401007387 */ /* 0x0001e80000100800 */
[----:B0-----:R-:W4:Y:S01]  /*18a50*/  LDL.LU R164, [R1+0x264] ;  /* 0x0002640001a47983 */ /* 0x001f220000300800 */
[----:B---3--:R-:W-:-:S05]  /*18a60*/  IADD3 R165, P4, R165, UR5, RZ ;  /* 0x00000005a5a57c10 */ /* 0x008fca000ff9e0ff */
[----:B------:R0:W-:Y:S01]  /*18a70*/  STL [R1+0x288], R165 ;  /* 0x000288a501007387 */ /* 0x0001e20000100800 */
[----:B------:R-:W-:Y:S02]  /*18a80*/  IADD3.X R162, R162, UR60, RZ, P5, !PT ;  /* 0x0000003ca2a27c10 */ /* 0x000fe4000affe4ff */
[----:B------:R-:W-:Y:S01]  /*18a90*/  IADD3 R158, P5, R158, UR5, RZ ;  /* 0x000000059e9e7c10 */ /* 0x000fe2000ffbe0ff */
[----:B0-----:R-:W3:Y:S01]  /*18aa0*/  LDL.LU R165, [R1+0x238] ;  /* 0x0002380001a57983 */ /* 0x001ee20000300800 */
[----:B------:R-:W-:-:S03]  /*18ab0*/  IADD3.X R154, R154, UR60, RZ, P6, !PT ;  /* 0x0000003c9a9a7c10 */ /* 0x000fc6000b7fe4ff */
[----:B------:R-:W-:Y:S01]  /*18ac0*/  STL [R1+0x2ac], R162 ;  /* 0x0002aca201007387 */ /* 0x000fe20000100800 */
[----:B------:R-:W-:-:S03]  /*18ad0*/  IADD3 R23, P6, R23, UR5, RZ ;  /* 0x0000000517177c10 */ /* 0x000fc6000ffde0ff */
[----:B------:R-:W-:Y:S01]  /*18ae0*/  STL [R1+0x280], R158 ;  /* 0x0002809e01007387 */ /* 0x000fe20000100800 */
[----:B------:R-:W-:-:S03]  /*18af0*/  IADD3.X R20, R20, UR60, RZ, P1, !PT ;  /* 0x0000003c14147c10 */ /* 0x000fc60008ffe4ff */
        /* <DEDUP_REMOVED lines=9> */
[----:B0-----:R-:W3:Y:S04]  /*18b90*/  LDL.LU R176, [R1+0x25c] ;  /* 0x00025c0001b07983 */ /* 0x001ee80000300800 */
[----:B------:R-:W-:Y:S04]  /*18ba0*/  STL [R1+0x270], R17 ;  /* 0x0002701101007387 */ /* 0x000fe80000100800 */
[----:B------:R-:W-:Y:S04]  /*18bb0*/  STL [R1+0x268], R14 ;  /* 0x0002680e01007387 */ /* 0x000fe80000100800 */
[----:B------:R0:W-:Y:S04]  /*18bc0*/  STL [R1+0x28c], R175 ;  /* 0x00028caf01007387 */ /* 0x0001e80000100800 */
[----:B------:R-:W3:Y:S04]  /*18bd0*/  LDL.LU R172, [R1+0x230] ;  /* 0x0002300001ac7983 */ /* 0x000ee80000300800 */
[----:B------:R1:W-:Y:S04]  /*18be0*/  STL [R1+0x260], R174 ;  /* 0x000260ae01007387 */ /* 0x0003e80000100800 */
[----:B0-----:R-:W3:Y:S01]  /*18bf0*/  LDL.LU R175, [R1+0x254] ;  /* 0x0002540001af7983 */ /* 0x001ee20000300800 */
[----:B------:R-:W-:-:S02]  /*18c00*/  IADD3.X R173, R173, UR60, RZ, P4, !PT ;  /* 0x0000003cadad7c10 */ /* 0x000fc4000a7fe4ff */
[----:B------:R-:W-:-:S03]  /*18c10*/  IADD3 R171, P4, R171, UR5, RZ ;  /* 0x00000005abab7c10 */ /* 0x000fc6000ff9e0ff */
[----:B------:R0:W-:Y:S04]  /*18c20*/  STL [R1+0x284], R173 ;  /* 0x000284ad01007387 */ /* 0x0001e80000100800 */
[----:B------:R2:W-:Y:S04]  /*18c30*/  STL [R1+0x258], R171 ;  /* 0x000258ab01007387 */ /* 0x0005e80000100800 */
[----:B------:R-:W3:Y:S04]  /*18c40*/  LDL.LU R168, [R1+0x228] ;  /* 0x0002280001a87983 */ /* 0x000ee80000300800 */
[----:B-1----:R-:W3:Y:S04]  /*18c50*/  LDL.LU R174, [R1+0x24c] ;  /* 0x00024c0001ae7983 */ /* 0x002ee80000300800 */
[----:B0-----:R-:W3:Y:S01]  /*18c60*/  LDL.LU R173, [R1+0x220] ;  /* 0x0002200001ad7983 */ /* 0x001ee20000300800 */
[----:B--2---:R-:W-:-:S05]  /*18c70*/  IADD3.X R167, R167, UR60, RZ, P5, !PT ;  /* 0x0000003ca7a77c10 */ /* 0x004fca000affe4ff */
[----:B------:R0:W-:Y:S04]  /*18c80*/  STL [R1+0x27c], R167 ;  /* 0x00027ca701007387 */ /* 0x0001e80000100800 */
[----:B------:R-:W2:Y:S04]  /*18c90*/  LDL.LU R171, [R1+0x244] ;  /* 0x0002440001ab7983 */ /* 0x000ea80000300800 */
[----:B0-----:R-:W2:Y:S01]  /*18ca0*/  LDL.LU R167, [R1+0x218] ;  /* 0x0002180001a77983 */ /* 0x001ea20000300800 */
[----:B----4-:R-:W-:Y:S02]  /*18cb0*/  IADD3 R161, P5, R161, UR5, RZ ;  /* 0x00000005a1a17c10 */ /* 0x010fe4000ffbe0ff */
[----:B------:R-:W-:-:S03]  /*18cc0*/  IADD3.X R11, R11, UR60, RZ, P6, !PT ;  /* 0x0000003c0b0b7c10 */ /* 0x000fc6000b7fe4ff */
[----:B------:R0:W-:Y:S04]  /*18cd0*/  STL [R1+0x250], R161 ;  /* 0x000250a101007387 */ /* 0x0001e80000100800 */
[----:B0-----:R-:W4:Y:S01]  /*18ce0*/  LDL.LU R161, [R1+0x23c] ;  /* 0x00023c0001a17983 */ /* 0x001f220000300800 */
[----:B------:R-:W-:Y:S02]  /*18cf0*/  IADD3 R157, P6, R157, UR5, RZ ;  /* 0x000000059d9d7c10 */ /* 0x000fe4000ffde0ff */
[----:B------:R-:W-:-:S03]  /*18d00*/  IADD3.X R8, R8, UR60, RZ, P1, !PT ;  /* 0x0000003c08087c10 */ /* 0x000fc60008ffe4ff */
[----:B------:R0:W-:Y:S01]  /*18d10*/  STL [R1+0x248], R157 ;  /* 0x0002489d01007387 */ /* 0x0001e20000100800 */
[----:B------:R-:W-:-:S03]  /*18d20*/  IADD3 R177, P1, R177, UR5, RZ ;  /* 0x00000005b1b17c10 */ /* 0x000fc6000ff3e0ff */
[----:B0-----:R-:W4:Y:S04]  /*18d30*/  LDL.LU R157, [R1+0x210] ;  /* 0x00021000019d7983 */ /* 0x001f280000300800 */
[----:B------:R-:W-:Y:S01]  /*18d40*/  STL [R1+0x274], R11 ;  /* 0x0002740b01007387 */ /* 0x000fe20000100800 */
[----:B------:R-:W-:-:S05]  /*18d50*/  IADD3.X R164, R164, UR60, RZ, P2, !PT ;  /* 0x0000003ca4a47c10 */ /* 0x000fca00097fe4ff */
[----:B------:R0:W-:Y:S04]  /*18d60*/  STL [R1+0x264], R164 ;  /* 0x000264a401007387 */ /* 0x0001e80000100800 */
[----:B------:R-:W-:Y:S04]  /*18d70*/  STL [R1+0x26c], R8 ;  /* 0x00026c0801007387 */ /* 0x000fe80000100800 */
[----:B0-----:R-:W4:Y:S04]  /*18d80*/  LDL.LU R164, [R1+0x234] ;  /* 0x0002340001a47983 */ /* 0x001f280000300800 */
[----:B------:R-:W-:Y:S04]  /*18d90*/  STL [R1+0x240], R177 ;  /* 0x000240b101007387 */ /* 0x000fe80000100800 */
[----:B------:R-:W4:Y:S04]  /*18da0*/  LDL.LU R162, [R1+0x208] ;  /* 0x0002080001a27983 */ /* 0x000f280000300800 */
[----:B------:R-:W4:Y:S04]  /*18db0*/  LDL.LU R158, [R1+0x22c] ;  /* 0x00022c00019e7983 */ /* 0x000f280000300800 */
[----:B------:R-:W4:Y:S01]  /*18dc0*/  LDL.LU R154, [R1+0x200] ;  /* 0x00020000019a7983 */ /* 0x000f220000300800 */
[----:B---3--:R-:W-:-:S05]  /*18dd0*/  IADD3 R165, P2, R165, UR5, RZ ;  /* 0x00000005a5a57c10 */ /* 0x008fca000ff5e0ff */
        /* <DEDUP_REMOVED lines=8> */
[----:B------:R-:W-:-:S05]  /*18e60*/  IADD3.X R176, R176, UR60, RZ, P3, !PT ;  /* 0x0000003cb0b07c10 */ /* 0x000fca0009ffe4ff */
[----:B------:R0:W-:Y:S04]  /*18e70*/  STL [R1+0x25c], R176 ;  /* 0x00025cb001007387 */ /* 0x0001e80000100800 */
[----:B------:R-:W3:Y:S04]  /*18e80*/  LDL.LU R177, [R1+0x1e0] ;  /* 0x0001e00001b17983 */ /* 0x000ee80000300800 */
[----:B0-----:R-:W3:Y:S01]  /*18e90*/  LDL.LU R176, [R1+0x204] ;  /* 0x0002040001b07983 */ /* 0x001ee20000300800 */
[----:B------:R-:W-:-:S05]  /*18ea0*/  IADD3.X R175, R175, UR60, RZ, P4, !PT ;  /* 0x0000003cafaf7c10 */ /* 0x000fca000a7fe4ff */
[----:B------:R0:W-:Y:S04]  /*18eb0*/  STL [R1+0x254], R175 ;  /* 0x000254af01007387 */ /* 0x0001e80000100800 */
[----:B0-----:R-:W3:Y:S01]  /*18ec0*/  LDL.LU R175, [R1+0x1fc] ;  /* 0x0001fc0001af7983 */ /* 0x001ee20000300800 */
[----:B------:R-:W-:Y:S02]  /*18ed0*/  IADD3 R172, P3, R172, UR5, RZ ;  /* 0x00000005acac7c10 */ /* 0x000fe4000ff7e0ff */
[----:B------:R-:W-:Y:S02]  /*18ee0*/  IADD3 R168, P4, R168, UR5, RZ ;  /* 0x00000005a8a87c10 */ /* 0x000fe4000ff9e0ff */
[----:B------:R-:W-:Y:S01]  /*18ef0*/  IADD3.X R174, R174, UR60, RZ, P5, !PT ;  /* 0x0000003caeae7c10 */ /* 0x000fe2000affe4ff */
[----:B------:R-:W-:Y:S01]  /*18f00*/  STL [R1+0x230], R172 ;  /* 0x000230ac01007387 */ /* 0x000fe20000100800 */
[----:B------:R-:W-:-:S03]  /*18f10*/  IADD3 R173, P5, R173, UR5, RZ ;  /* 0x00000005adad7c10 */ /* 0x000fc6000ffbe0ff */
[----:B------:R-:W-:Y:S04]  /*18f20*/  STL [R1+0x228], R168 ;  /* 0x000228a801007387 */ /* 0x000fe80000100800 */
[----:B------:R0:W-:Y:S04]  /*18f30*/  STL [R1+0x24c], R174 ;  /* 0x00024cae01007387 */ /* 0x0001e80000100800 */
[----:B0-----:R-:W3:Y:S01]  /*18f40*/  LDL.LU R174, [R1+0x1f4] ;  /* 0x0001f40001ae7983 */ /* 0x001ee20000300800 */
[----:B--2---:R-:W-:-:S03]  /*18f50*/  IADD3.X R171, R171, UR60, RZ, P6, !PT ;  /* 0x0000003cabab7c10 */ /* 0x004fc6000b7fe4ff */
[----:B------:R0:W-:Y:S01]  /*18f60*/  STL [R1+0x220], R173 ;  /* 0x000220ad01007387 */ /* 0x0001e20000100800 */
[----:B------:R-:W-:-:S03]  /*18f70*/  IADD3 R167, P6, R167, UR5, RZ ;  /* 0x00000005a7a77c10 */ /* 0x000fc6000ffde0ff */
[----:B------:R1:W-:Y:S04]  /*18f80*/  STL [R1+0x244], R171 ;  /* 0x000244ab01007387 */ /* 0x0003e80000100800 */
[----:B0-----:R-:W2:Y:S04]  /*18f90*/  LDL.LU R173, [R1+0x1c8] ;  /* 0x0001c80001ad7983 */ /* 0x001ea80000300800 */
[----:B------:R0:W-:Y:S04]  /*18fa0*/  STL [R1+0x218], R167 ;  /* 0x000218a701007387 */ /* 0x0001e80000100800 */
[----:B-1----:R-:W2:Y:S01]  /*18fb0*/  LDL.LU R171, [R1+0x1ec] ;  /* 0x0001ec0001ab7983 */ /* 0x002ea20000300800 */
[----:B----4-:R-:W-:-:S05]  /*18fc0*/  IADD3.X R161, R161, UR60, RZ, P1, !PT ;  /* 0x0000003ca1a17c10 */ /* 0x010fca0008ffe4ff */
[----:B------:R1:W-:Y:S04]  /*18fd0*/  STL [R1+0x23c], R161 ;  /* 0x00023ca101007387 */ /* 0x0003e80000100800 */
[----:B0-----:R-:W4:Y:S04]  /*18fe0*/  LDL.LU R167, [R1+0x1c0] ;  /* 0x0001c00001a77983 */ /* 0x001f280000300800 */
[----:B-1----:R-:W4:Y:S01]  /*18ff0*/  LDL.LU R161, [R1+0x1e4] ;  /* 0x0001e40001a17983 */ /* 0x002f220000300800 */
[----:B------:R-:W-:-:S05]  /*19000*/  IADD3 R157, P1, R157, UR5, RZ ;  /* 0x000000059d9d7c10 */ /* 0x000fca000ff3e0ff */
[----:B------:R0:W-:Y:S04]  /*19010*/  STL [R1+0x210], R157 ;  /* 0x0002109d01007387 */ /* 0x0001e80000100800 */
[----:B0-----:R-:W4:Y:S01]  /*19020*/  LDL.LU R157, [R1+0x1b8] ;  /* 0x0001b800019d7983 */ /* 0x001f220000300800 */
[----:B------:R-:W-:-:S05]  /*19030*/  IADD3.X R164, R164, UR60, RZ, P2, !PT ;  /* 0x0000003ca4a47c10 */ /* 0x000fca00097fe4ff */
[----:B------:R0:W-:Y:S01]  /*19040*/  STL [R1+0x234], R164 ;  /* 0x000234a401007387 */ /* 0x0001e20000100800 */
[----:B------:R-:W-:Y:S02]  /*19050*/  IADD3 R162, P2, R162, UR5, RZ ;  /* 0x00000005a2a27c10 */ /* 0x000fe4000ff5e0ff */
[----:B------:R-:W-:Y:S01]  /*19060*/  IADD3.X R158, R158, UR60, RZ, P3, !PT ;  /* 0x0000003c9e9e7c10 */ /* 0x000fe20009ffe4ff */
[----:B0-----:R-:W4:Y:S01]  /*19070*/  LDL.LU R164, [R1+0x1b0] ;  /* 0x0001b00001a47983 */ /* 0x001f220000300800 */
[----:B------:R-:W-:-:S03]  /*19080*/  IADD3 R154, P3, R154, UR5, RZ ;  /* 0x000000059a9a7c10 */ /* 0x000fc6000ff7e0ff */
[----:B------:R-:W-:Y:S04]  /*19090*/  STL [R1+0x208], R162 ;  /* 0x000208a201007387 */ /* 0x000fe80000100800 */
[----:B------:R-:W-:Y:S04]  /*190a0*/  STL [R1+0x22c], R158 ;  /* 0x00022c9e01007387 */ /* 0x000fe80000100800 */
[----:B------:R-:W-:Y:S01]  /*190b0*/  STL [R1+0x200], R154 ;  /* 0x0002009a01007387 */ /* 0x000fe20000100800 */
[----:B---3--:R-:W-:Y:S02]  /*190c0*/  IADD3.X R23, R23, UR60, RZ, P4, !PT ;  /* 0x0000003c17177c10 */ /* 0x008fe4000a7fe4ff */
[----:B------:R-:W-:-:S02]  /*190d0*/  IADD3 R20, P4, R20, UR5, RZ ;  /* 0x0000000514147c10 */ /* 0x000fc4000ff9e0ff */
        /* <DEDUP_REMOVED lines=10> */
[----:B------:R-:W-:Y:S01]  /*19180*/  STL [R1+0x214], R14 ;  /* 0x0002140e01007387 */ /* 0x000fe20000100800 */
[----:B------:R-:W-:Y:S02]  /*19190*/  IADD3 R177, P1, R177, UR5, RZ ;  /* 0x00000005b1b17c10 */ /* 0x000fe4000ff3e0ff */
[----:B------:R-:W-:-:S02]  /*191a0*/  IADD3.X R176, R176, UR60, RZ, P2, !PT ;  /* 0x0000003cb0b07c10 */ /* 0x000fc400097fe4ff */
[----:B------:R-:W-:Y:S01]  /*191b0*/  IADD3 R246, P2, R246, UR5, RZ ;  /* 0x00000005f6f67c10 */ /* 0x000fe2000ff5e0ff */
[----:B------:R-:W-:Y:S04]  /*191c0*/  STL [R1+0x1e8], R11 ;  /* 0x0001e80b01007387 */ /* 0x000fe80000100800 */
[----:B------:R-:W-:Y:S04]  /*191d0*/  STL [R1+0x20c], R8 ;  /* 0x00020c0801007387 */ /* 0x000fe80000100800 */
[----:B------:R0:W-:Y:S04]  /*191e0*/  STL [R1+0x1d8], R246 ;  /* 0x0001d8f601007387 */ /* 0x0001e80000100800 */
[----:B------:R-:W-:Y:S04]  /*191f0*/  STL [R1+0x1e0], R177 ;  /* 0x0001e0b101007387 */ /* 0x000fe80000100800 */
[----:B0-----:R-:W3:Y:S01]  /*19200*/  LDL.LU R246, [R1+0x1bc] ;  /* 0x0001bc0001f67983 */ /* 0x001ee20000300800 */
[----:B------:R-:W-:-:S02]  /*19210*/  IADD3.X R175, R175, UR60, RZ, P3, !PT ;  /* 0x0000003cafaf7c10 */ /* 0x000fc40009ffe4ff */
[----:B------:R-:W-:Y:S01]  /*19220*/  IADD3 R6, P3, R6, UR5, RZ ;  /* 0x0000000506067c10 */ /* 0x000fe2000ff7e0ff */
[----:B------:R-:W-:Y:S04]  /*19230*/  STL [R1+0x204], R176 ;  /* 0x000204b001007387 */ /* 0x000fe80000100800 */
[----:B------:R0:W-:Y:S04]  /*19240*/  STL [R1+0x1d0], R6 ;  /* 0x0001d00601007387 */ /* 0x0001e80000100800 */
[----:B0-----:R-:W3:Y:S04]  /*19250*/  LDL.LU R6, [R1+0x898] ;  /* 0x0008980001067983 */ /* 0x001ee80000300800 */
[----:B------:R0:W-:Y:S04]  /*19260*/  STL [R1+0x1fc], R175 ;  /* 0x0001fcaf01007387 */ /* 0x0001e80000100800 */
[----:B------:R-:W3:Y:S04]  /*19270*/  LDL.LU R8, [R1+0x1b4] ;  /* 0x0001b40001087983 */ /* 0x000ee80000300800 */
[----:B------:R-:W3:Y:S04]  /*19280*/  LDL.LU R177, [R1+0x188] ;  /* 0x0001880001b17983 */ /* 0x000ee80000300800 */
[----:B------:R-:W3:Y:S04]  /*19290*/  LDL.LU R176, [R1+0x1ac] ;  /* 0x0001ac0001b07983 */ /* 0x000ee80000300800 */
[----:B0-----:R-:W3:Y:S01]  /*192a0*/  LDL.LU R175, [R1+0x180] ;  /* 0x0001800001af7983 */ /* 0x001ee20000300800 */
[----:B------:R-:W-:-:S02]  /*192b0*/  IADD3.X R174, R174, UR60, RZ, P4, !PT ;  /* 0x0000003caeae7c10 */ /* 0x000fc4000a7fe4ff */
[----:B--2---:R-:W-:-:S03]  /*192c0*/  IADD3 R173, P4, R173, UR5, RZ ;  /* 0x00000005adad7c10 */ /* 0x004fc6000ff9e0ff */
[----:B------:R0:W-:Y:S01]  /*192d0*/  STL [R1+0x1f4], R174 ;  /* 0x0001f4ae01007387 */ /* 0x0001e20000100800 */
[----:B------:R-:W-:Y:S02]  /*192e0*/  IADD3.X R171, R171, UR60, RZ, P5, !PT ;  /* 0x0000003cabab7c10 */ /* 0x000fe4000affe4ff */
[----:B------:R-:W-:Y:S01]  /*192f0*/  IADD3.X R239, R239, UR60, RZ, P2, !PT ;  /* 0x0000003cefef7c10 */ /* 0x000fe200097fe4ff */
[----:B0-----:R-:W2:Y:S04]  /*19300*/  LDL.LU R174, [R1+0x178] ;  /* 0x0001780001ae7983 */ /* 0x001ea80000300800 */
[----:B------:R0:W-:Y:S01]  /*19310*/  STL [R1+0x1c8], R173 ;  /* 0x0001c8ad01007387 */ /* 0x0001e20000100800 */
[----:B------:R-:W-:Y:S02]  /*19320*/  IADD3 R236, P2, R236, UR5, RZ ;  /* 0x00000005ecec7c10 */ /* 0x000fe4000ff5e0ff */
[----:B------:R-:W-:Y:S01]  /*19330*/  IADD3.X R252, R252, UR60, RZ, P3, !PT ;  /* 0x0000003cfcfc7c10 */ /* 0x000fe20009ffe4ff */
[----:B0-----:R-:W2:Y:S04]  /*19340*/  LDL.LU R173, [R1+0x170] ;  /* 0x0001700001ad7983 */ /* 0x001ea80000300800 */
[----:B------:R-:W-:Y:S01]  /*19350*/  STL [R1+0x1ec], R171 ;  /* 0x0001ecab01007387 */ /* 0x000fe20000100800 */
[----:B----4-:R-:W-:-:S02]  /*19360*/  IADD3 R167, P5, R167, UR5, RZ ;  /* 0x00000005a7a77c10 */ /* 0x010fc4000ffbe0ff */
[----:B------:R-:W-:-:S03]  /*19370*/  IADD3.X R161, R161, UR60, RZ, P6, !PT ;  /* 0x0000003ca1a17c10 */ /* 0x000fc6000b7fe4ff */
[----:B------:R-:W-:Y:S01]  /*19380*/  STL [R1+0x1c0], R167 ;  /* 0x0001c0a701007387 */ /* 0x000fe20000100800 */
[----:B------:R-:W-:Y:S02]  /*19390*/  IADD3 R230, P3, R230, UR5, RZ ;  /* 0x00000005e6e67c10 */ /* 0x000fe4000ff7e0ff */
[----:B------:R-:W-:Y:S02]  /*193a0*/  IADD3 R157, P6, R157, UR5, RZ ;  /* 0x000000059d9d7c10 */ /* 0x000fe4000ffde0ff */
[----:B------:R-:W-:Y:S02]  /*193b0*/  IADD3.X R248, R248, UR60, RZ, P2, !PT ;  /* 0x0000003cf8f87c10 */ /* 0x000fe400097fe4ff */
[----:B------:R-:W-:Y:S02]  /*193c0*/  IADD3.X R251, R251, UR60, RZ, P3, !PT ;  /* 0x0000003cfbfb7c10 */ /* 0x000fe40009ffe4ff */
[----:B---3--:R-:W-:Y:S02]  /*193d0*/  IADD3.X R165, R165, UR60, RZ, P4, !PT ;  /* 0x0000003ca5a57c10 */ /* 0x008fe4000a7fe4ff */
[----:B------:R-:W-:-:S02]  /*193e0*/  IADD3 R0, P4, R0, UR5, RZ ;  /* 0x0000000500007c10 */ /* 0x000fc4000ff9e0ff */
[----:B------:R-:W-:Y:S02]  /*193f0*/  IADD3.X R6, R6, UR60, RZ, P1, !PT ;  /* 0x0000003c06067c10 */ /* 0x000fe40008ffe4ff */
[----:B------:R-:W-:-:S03]  /*19400*/  IADD3 R164, P1, R164, UR5, RZ ;  /* 0x00000005a4a47c10 */ /* 0x000fc6000ff3e0ff */
[----:B------:R0:W-:Y:S04]  /*19410*/  STL [R1+0x1dc], R6 ;  /* 0x0001dc0601007387 */ /* 0x0001e80000100800 */
[----:B------:R-:W-:Y:S04]  /*19420*/  STL [R1+0x1e4], R161 ;  /* 0x0001e4a101007387 */ /* 0x000fe80000100800 */
[----:B0-----:R0:W5:Y:S04]  /*19430*/  LDL.LU R6, [R1+0x894] ;  /* 0x0008940001067983 */ /* 0x0011680000300800 */
[----:B------:R-:W-:Y:S04]  /*19440*/  STL [R1+0x1b8], R157 ;  /* 0x0001b89d01007387 */ /* 0x000fe80000100800 */
[----:B------:R1:W-:Y:S04]  /*19450*/  STL [R1+0x1d4], R239 ;  /* 0x0001d4ef01007387 */ /* 0x0003e80000100800 */
[----:B-1----:R-:W3:Y:S04]  /*19460*/  LDL.LU R239, [R1+0x890] ;  /* 0x0008900001ef7983 */ /* 0x002ee80000300800 */
[----:B------:R-:W-:Y:S04]  /*19470*/  STL [R1+0x1b0], R164 ;  /* 0x0001b0a401007387 */ /* 0x000fe80000100800 */
[----:B------:R1:W-:Y:S04]  /*19480*/  STL [R1+0x1a8], R236 ;  /* 0x0001a8ec01007387 */ /* 0x0003e80000100800 */
[----:B-1----:R-:W4:Y:S04]  /*19490*/  LDL.LU R236, [R1+0x88c] ;  /* 0x00088c0001ec7983 */ /* 0x002f280000300800 */
[----:B------:R1:W-:Y:S04]  /*194a0*/  STL [R1+0x1cc], R252 ;  /* 0x0001ccfc01007387 */ /* 0x0003e80000100800 */
[----:B-1----:R-:W3:Y:S04]  /*194b0*/  LDL.LU R252, [R1+0x888] ;  /* 0x0008880001fc7983 */ /* 0x002ee80000300800 */
[----:B------:R-:W4:Y:S04]  /*194c0*/  LDL.LU R171, [R1+0x184] ;  /* 0x0001840001ab7983 */ /* 0x000f280000300800 */
[----:B------:R1:W-:Y:S04]  /*194d0*/  STL [R1+0x1a0], R230 ;  /* 0x0001a0e601007387 */ /* 0x0003e80000100800 */
[----:B-1----:R-:W3:Y:S04]  /*194e0*/  LDL.LU R230, [R1+0x17c] ;  /* 0x00017c0001e67983 */ /* 0x002ee80000300800 */
[----:B------:R-:W3:Y:S04]  /*194f0*/  LDL.LU R167, [R1+0x174] ;  /* 0x0001740001a77983 */ /* 0x000ee80000300800 */
[----:B------:R-:W3:Y:S04]  /*19500*/  LDL.LU R161, [R1+0x148] ;  /* 0x0001480001a17983 */ /* 0x000ee80000300800 */
[----:B------:R-:W3:Y:S01]  /*19510*/  LDL.LU R157, [R1+0x16c] ;  /* 0x00016c00019d7983 */ /* 0x000ee20000300800 */
[----:B------:R-:W-:-:S03]  /*19520*/  IADD3.X R246, R246, UR60, RZ, P5, !PT ;  /* 0x0000003cf6f67c10 */ /* 0x000fc6000affe4ff */
[----:B------:R-:W-:Y:S04]  /*19530*/  STL [R1+0x1c4], R165 ;  /* 0x0001c4a501007387 */ /* 0x000fe80000100800 */
[----:B------:R-:W3:Y:S04]  /*19540*/  LDL.LU R164, [R1+0x140] ;  /* 0x0001400001a47983 */ /* 0x000ee80000300800 */
[----:B------:R1:W-:Y:S01]  /*19550*/  STL [R1+0x198], R0 ;  /* 0x0001980001007387 */ /* 0x0003e20000100800 */
[----:B------:R-:W-:-:S03]  /*19560*/  IADD3 R250, P5, R250, UR5, RZ ;  /* 0x00000005fafa7c10 */ /* 0x000fc6000ffbe0ff */
[----:B-1----:R-:W3:Y:S04]  /*19570*/  LDL.LU R0, [R1+0x884] ;  /* 0x0008840001007983 */ /* 0x002ee80000300800 */
[----:B------:R-:W3:Y:S04]  /*19580*/  LDL.LU R165, [R1+0x138] ;  /* 0x0001380001a57983 */ /* 0x000ee80000300800 */
[----:B------:R1:W-:Y:S01]  /*19590*/  STL [R1+0x1bc], R246 ;  /* 0x0001bcf601007387 */ /* 0x0003e20000100800 */
[----:B------:R-:W-:Y:S02]  /*195a0*/  IADD3.X R8, R8, UR60, RZ, P6, !PT ;  /* 0x0000003c08087c10 */ /* 0x000fe4000b7fe4ff */
[----:B------:R-:W-:Y:S01]  /*195b0*/  IADD3 R177, P6, R177, UR5, RZ ;  /* 0x00000005b1b17c10 */ /* 0x000fe2000ffde0ff */
[----:B-1----:R-:W3:Y:S01]  /*195c0*/  LDL.LU R246, [R1+0x130] ;  /* 0x0001300001f67983 */ /* 0x002ee20000300800 */
[----:B------:R-:W-:-:S03]  /*195d0*/  IADD3.X R176, R176, UR60, RZ, P1, !PT ;  /* 0x0000003cb0b07c10 */ /* 0x000fc60008ffe4ff */
[----:B------:R1:W-:Y:S01]  /*195e0*/  STL [R1+0x190], R250 ;  /* 0x000190fa01007387 */ /* 0x0003e20000100800 */
[----:B------:R-:W-:-:S03]  /*195f0*/  IADD3 R175, P1, R175, UR5, RZ ;  /* 0x00000005afaf7c10 */ /* 0x000fc6000ff3e0ff */
[----:B-1----:R-:W3:Y:S04]  /*19600*/  LDL.LU R250, [R1+0x880] ;  /* 0x0008800001fa7983 */ /* 0x002ee80000300800 */
[----:B------:R-:W-:Y:S04]  /*19610*/  STL [R1+0x1b4], R8 ;  /* 0x0001b40801007387 */ /* 0x000fe80000100800 */
[----:B------:R-:W-:Y:S04]  /*19620*/  STL [R1+0x188], R177 ;  /* 0x000188b101007387 */ /* 0x000fe80000100800 */
[----:B------:R1:W-:Y:S04]  /*19630*/  STL [R1+0x1a4], R248 ;  /* 0x0001a4f801007387 */ /* 0x0003e80000100800 */
[----:B------:R-:W-:Y:S04]  /*19640*/  STL [R1+0x1ac], R176 ;  /* 0x0001acb001007387 */ /* 0x000fe80000100800 */
[----:B-1----:R-:W3:Y:S04]  /*19650*/  LDL.LU R248, [R1+0x87c] ;  /* 0x00087c0001f87983 */ /* 0x002ee80000300800 */
[----:B------:R-:W-:Y:S04]  /*19660*/  STL [R1+0x180], R175 ;  /* 0x000180af01007387 */ /* 0x000fe80000100800 */
[----:B------:R1:W-:Y:S04]  /*19670*/  STL [R1+0x19c], R251 ;  /* 0x00019cfb01007387 */ /* 0x0003e80000100800 */
[----:B-1----:R-:W3:Y:S01]  /*19680*/  LDL.LU R251, [R1+0x144] ;  /* 0x0001440001fb7983 */ /* 0x002ee20000300800 */
[----:B--2---:R-:W-:-:S02]  /*19690*/  IADD3 R174, P2, R174, UR5, RZ ;  /* 0x00000005aeae7c10 */ /* 0x004fc4000ff5e0ff */
[----:B------:R-:W-:Y:S02]  /*196a0*/  IADD3.X R226, R226, UR60, RZ, P4, !PT ;  /* 0x0000003ce2e27c10 */ /* 0x000fe4000a7fe4ff */
[----:B------:R-:W-:Y:S01]  /*196b0*/  IADD3 R173, P3, R173, UR5, RZ ;  /* 0x00000005adad7c10 */ /* 0x000fe2000ff7e0ff */
[----:B------:R-:W-:Y:S01]  /*196c0*/  STL [R1+0x178], R174 ;  /* 0x000178ae01007387 */ /* 0x000fe20000100800 */
[----:B------:R-:W-:Y:S02]  /*196d0*/  IADD3 R214, P4, R214, UR5, RZ ;  /* 0x00000005d6d67c10 */ /* 0x000fe4000ff9e0ff */
[----:B------:R-:W-:Y:S01]  /*196e0*/  IADD3.X R245, R245, UR60, RZ, P5, !PT ;  /* 0x0000003cf5f57c10 */ /* 0x000fe2000affe4ff */
[----:B------:R1:W-:Y:S01]  /*196f0*/  STL [R1+0x194], R226 ;  /* 0x000194e201007387 */ /* 0x0003e20000100800 */
[----:B------:R-:W-:-:S03]  /*19700*/  IADD3 R221, P5, R221, UR5, RZ ;  /* 0x00000005dddd7c10 */ /* 0x000fc6000ffbe0ff */
[----:B------:R-:W-:Y:S04]  /*19710*/  STL [R1+0x170], R173 ;  /* 0x000170ad01007387 */ /* 0x000fe80000100800 */
[----:B-1----:R-:W2:Y:S04]  /*19720*/  LDL.LU R226, [R1+0x13c] ;  /* 0x00013c0001e27983 */ /* 0x002ea80000300800 */
[----:B------:R1:W-:Y:S01]  /*19730*/  STL [R1+0x168], R214 ;  /* 0x000168d601007387 */ /* 0x0003e20000100800 */
[----:B------:R-:W-:-:S03]  /*19740*/  IADD3.X R244, R244, UR60, RZ, P4, !PT ;  /* 0x0000003cf4f47c10 */ /* 0x000fc6000a7fe4ff */
[----:B-1----:R-:W2:Y:S04]  /*19750*/  LDL.LU R214, [R1+0x134] ;  /* 0x0001340001d67983 */ /* 0x002ea80000300800 */
[----:B------:R1:W-:Y:S04]  /*19760*/  STL [R1+0x18c], R245 ;  /* 0x00018cf501007387 */ /* 0x0003e80000100800 */
[----:B-1----:R-:W2:Y:S04]  /*19770*/  LDL.LU R245, [R1+0x108] ;  /* 0x0001080001f57983 */ /* 0x002ea80000300800 */
[----:B------:R1:W-:Y:S04]  /*19780*/  STL [R1+0x160], R221 ;  /* 0x000160dd01007387 */ /* 0x0003e80000100800 */
[----:B-1----:R-:W2:Y:S01]  /*19790*/  LDL.LU R221, [R1+0x100] ;  /* 0x0001000001dd7983 */ /* 0x002ea20000300800 */
[----:B------:R-:W-:-:S02]  /*197a0*/  IADD3.X R213, R213, UR60, RZ, P5, !PT ;  /* 0x0000003cd5d57c10 */ /* 0x000fc4000affe4ff */
[----:B----4-:R-:W-:Y:S02]  /*197b0*/  IADD3.X R171, R171, UR60, RZ, P6, !PT ;  /* 0x0000003cabab7c10 */ /* 0x010fe4000b7fe4ff */
[----:B------:R-:W-:-:S05]  /*197c0*/  IADD3 R242, P6, R242, UR5, RZ ;  /* 0x00000005f2f27c10 */ /* 0x000fca000ffde0ff */
[----:B------:R1:W-:Y:S01]  /*197d0*/  STL [R1+0x158], R242 ;  /* 0x000158f201007387 */ /* 0x0003e20000100800 */
[----:B---3--:R-:W-:Y:S02]  /*197e0*/  IADD3.X R230, R230, UR60, RZ, P1, !PT ;  /* 0x0000003ce6e67c10 */ /* 0x008fe40008ffe4ff */
[----:B------:R-:W-:Y:S01]  /*197f0*/  IADD3 R247, P1, R247, UR5, RZ ;  /* 0x00000005f7f77c10 */ /* 0x000fe2000ff3e0ff */
[----:B-1----:R-:W3:Y:S01]  /*19800*/  LDL.LU R242, [R1+0x878] ;  /* 0x0008780001f27983 */ /* 0x002ee20000300800 */
[----:B------:R-:W-:-:S03]  /*19810*/  IADD3.X R167, R167, UR60, RZ, P2, !PT ;  /* 0x0000003ca7a77c10 */ /* 0x000fc600097fe4ff */
[----:B------:R-:W-:Y:S01]  /*19820*/  STL [R1+0x184], R171 ;  /* 0x000184ab01007387 */ /* 0x000fe20000100800 */
[----:B------:R-:W-:-:S03]  /*19830*/  IADD3 R161, P2, R161, UR5, RZ ;  /* 0x00000005a1a17c10 */ /* 0x000fc6000ff5e0ff */
[----:B------:R1:W-:Y:S01]  /*19840*/  STL [R1+0x17c], R230 ;  /* 0x00017ce601007387 */ /* 0x0003e20000100800 */
[----:B------:R-:W-:-:S03]  /*19850*/  IADD3.X R157, R157, UR60, RZ, P3, !PT ;  /* 0x0000003c9d9d7c10 */ /* 0x000fc60009ffe4ff */
[----:B-1----:R-:W4:Y:S04]  /*19860*/  LDL.LU R230, [R1+0xf8] ;  /* 0x0000f80001e67983 */ /* 0x002f280000300800 */
[----:B------:R1:W-:Y:S04]  /*19870*/  STL [R1+0x150], R247 ;  /* 0x000150f701007387 */ /* 0x0003e80000100800 */
[----:B-1----:R-:W4:Y:S04]  /*19880*/  LDL.LU R247, [R1+0x874] ;  /* 0x0008740001f77983 */ /* 0x002f280000300800 */
[----:B------:R-:W-:Y:S04]  /*19890*/  STL [R1+0x174], R167 ;  /* 0x000174a701007387 */ /* 0x000fe80000100800 */
[----:B------:R-:W-:Y:S04]  /*198a0*/  STL [R1+0x148], R161 ;  /* 0x000148a101007387 */ /* 0x000fe80000100800 */
[----:B------:R1:W-:Y:S04]  /*198b0*/  STL [R1+0x164], R244 ;  /* 0x000164f401007387 */ /* 0x0003e80000100800 */
[----:B------:R-:W-:Y:S04]  /*198c0*/  STL [R1+0x16c], R157 ;  /* 0x00016c9d01007387 */ /* 0x000fe80000100800 */
[----:B-1----:R-:W4:Y:S01]  /*198d0*/  LDL.LU R244, [R1+0x870] ;  /* 0x0008700001f47983 */ /* 0x002f220000300800 */
[----:B------:R-:W-:-:S02]  /*198e0*/  IADD3 R164, P3, R164, UR5, RZ ;  /* 0x00000005a4a47c10 */ /* 0x000fc4000ff7e0ff */
[----:B------:R-:W-:Y:S02]  /*198f0*/  IADD3 R246, P5, R246, UR5, RZ ;  /* 0x00000005f6f67c10 */ /* 0x000fe4000ffbe0ff */
[----:B------:R-:W-:Y:S01]  /*19900*/  IADD3 R165, P4, R165, UR5, RZ ;  /* 0x00000005a5a57c10 */ /* 0x000fe2000ff9e0ff */
[----:B------:R-:W-:Y:S01]  /*19910*/  STL [R1+0x140], R164 ;  /* 0x000140a401007387 */ /* 0x000fe20000100800 */
[----:B------:R-:W-:Y:S02]  /*19920*/  IADD3.X R241, R241, UR60, RZ, P6, !PT ;  /* 0x0000003cf1f17c10 */ /* 0x000fe4000b7fe4ff */
[----:B------:R-:W-:Y:S01]  /*19930*/  IADD3.X R243, R243, UR60, RZ, P1, !PT ;  /* 0x0000003cf3f37c10 */ /* 0x000fe20008ffe4ff */
[----:B------:R1:W-:Y:S01]  /*19940*/  STL [R1+0x130], R246 ;  /* 0x000130f601007387 */ /* 0x0003e20000100800 */
[----:B------:R-:W-:-:S03]  /*19950*/  IADD3 R235, P1, R235, UR5, RZ ;  /* 0x00000005ebeb7c10 */ /* 0x000fc6000ff3e0ff */
[----:B------:R-:W-:Y:S01]  /*19960*/  STL [R1+0x138], R165 ;  /* 0x000138a501007387 */ /* 0x000fe20000100800 */
[----:B------:R-:W-:-:S03]  /*19970*/  IADD3 R219, P6, R219, UR5, RZ ;  /* 0x00000005dbdb7c10 */ /* 0x000fc6000ffde0ff */
[----:B-1----:R-:W4:Y:S04]  /*19980*/  LDL.LU R246, [R1+0x104] ;  /* 0x0001040001f67983 */ /* 0x002f280000300800 */
[----:B------:R-:W-:Y:S04]  /*19990*/  STL [R1+0x15c], R213 ;  /* 0x00015cd501007387 */ /* 0x000fe80000100800 */
[----:B------:R1:W-:Y:S04]  /*199a0*/  STL [R1+0x154], R241 ;  /* 0x000154f101007387 */ /* 0x0003e80000100800 */
[----:B-1----:R-:W4:Y:S04]  /*199b0*/  LDL.LU R241, [R1+0xfc] ;  /* 0x0000fc0001f17983 */ /* 0x002f280000300800 */
[----:B------:R1:W-:Y:S04]  /*199c0*/  STL [R1+0x120], R235 ;  /* 0x000120eb01007387 */ /* 0x0003e80000100800 */
[----:B------:R-:W-:Y:S04]  /*199d0*/  STL [R1+0x128], R219 ;  /* 0x000128db01007387 */ /* 0x000fe80000100800 */
[----:B-1----:R-:W4:Y:S01]  /*199e0*/  LDL.LU R235, [R1+0xf4] ;  /* 0x0000f40001eb7983 */ /* 0x002f220000300800 */
[----:B------:R-:W-:-:S02]  /*199f0*/  IADD3.X R251, R251, UR60, RZ, P2, !PT ;  /* 0x0000003cfbfb7c10 */ /* 0x000fc400097fe4ff */
[----:B------:R-:W-:Y:S01]  /*19a00*/  IADD3 R237, P2, R237, UR5, RZ ;  /* 0x00000005eded7c10 */ /* 0x000fe2000ff5e0ff */
[----:B------:R1:W-:Y:S04]  /*19a10*/  STL [R1+0x14c], R243 ;  /* 0x00014cf301007387 */ /* 0x0003e80000100800 */
[----:B-1----:R-:W4:Y:S04]  /*19a20*/  LDL.LU R243, [R1+0xc8] ;  /* 0x0000c80001f37983 */ /* 0x002f280000300800 */
[----:B------:R1:W-:Y:S04]  /*19a30*/  STL [R1+0x144], R251 ;  /* 0x000144fb01007387 */ /* 0x0003e80000100800 */
[----:B-1----:R-:W4:Y:S04]  /*19a40*/  LDL.LU R251, [R1+0xc0] ;  /* 0x0000c00001fb7983 */ /* 0x002f280000300800 */
[----:B------:R1:W-:Y:S04]  /*19a50*/  STL [R1+0x118], R237 ;  /* 0x000118ed01007387 */ /* 0x0003e80000100800 */
[----:B-1----:R-:W4:Y:S01]  /*19a60*/  LDL.LU R237, [R1+0xb8] ;  /* 0x0000b80001ed7983 */ /* 0x002f220000300800 */
[----:B--2---:R-:W-:-:S02]  /*19a70*/  IADD3.X R226, R226, UR60, RZ, P3, !PT ;  /* 0x0000003ce2e27c10 */ /* 0x004fc40009ffe4ff */
[----:B------:R-:W-:Y:S02]  /*19a80*/  IADD3 R233, P3, R233, UR5, RZ ;  /* 0x00000005e9e97c10 */ /* 0x000fe4000ff7e0ff */
[----:B------:R-:W-:Y:S01]  /*19a90*/  IADD3.X R214, R214, UR60, RZ, P4, !PT ;  /* 0x0000003cd6d67c10 */ /* 0x000fe2000a7fe4ff */
[----:B------:R-:W-:Y:S01]  /*19aa0*/  STL [R1+0x13c], R226 ;  /* 0x00013ce201007387 */ /* 0x000fe20000100800 */
[----:B------:R-:W-:Y:S02]  /*19ab0*/  IADD3 R245, P4, R245, UR5, RZ ;  /* 0x00000005f5f57c10 */ /* 0x000fe4000ff9e0ff */
[----:B------:R-:W-:Y:S01]  /*19ac0*/  IADD3.X R212, R212, UR60, RZ, P6, !PT ;  /* 0x0000003cd4d47c10 */ /* 0x000fe2000b7fe4ff */
[----:B------:R-:W-:Y:S01]  /*19ad0*/  STL [R1+0x110], R233 ;  /* 0x000110e901007387 */ /* 0x000fe20000100800 */
[----:B------:R-:W-:Y:S02]  /*19ae0*/  IADD3.X R238, R238, UR60, RZ, P1, !PT ;  /* 0x0000003ceeee7c10 */ /* 0x000fe40008ffe4ff */
[----:B------:R-:W-:-:S02]  /*19af0*/  IADD3.X R211, R211, UR60, RZ, P2, !PT ;  /* 0x0000003cd3d37c10 */ /* 0x000fc400097fe4ff */
[----:B------:R-:W-:Y:S02]  /*19b00*/  IADD3 R195, P2, R195, UR5, RZ ;  /* 0x00000005c3c37c10 */ /* 0x000fe4000ff5e0ff */
[----:B------:R-:W-:Y:S02]  /*19b10*/  IADD3.X R196, R196, UR60, RZ, P3, !PT ;  /* 0x0000003cc4c47c10 */ /* 0x000fe40009ffe4ff */
[----:B------:R-:W-:Y:S02]  /*19b20*/  IADD3 R249, P3, R249, UR5, RZ ;  /* 0x00000005f9f97c10 */ /* 0x000fe4000ff7e0ff */
[----:B------:R-:W-:Y:S02]  /*19b30*/  IADD3.X R228, R228, UR60, RZ, P2, !PT ;  /* 0x0000003ce4e47c10 */ /* 0x000fe400097fe4ff */
[----:B------:R-:W-:Y:S02]  /*19b40*/  IADD3.X R225, R225, UR60, RZ, P3, !PT ;  /* 0x0000003ce1e17c10 */ /* 0x000fe40009ffe4ff */
[----:B------:R-:W-:Y:S01]  /*19b50*/  IADD3 R250, P3, R250, UR5, RZ ;  /* 0x00000005fafa7c10 */ /* 0x000fe2000ff7e0ff */
[----:B------:R-:W-:Y:S01]  /*19b60*/  UMOV UR42, UR18 ;  /* 0x00000012002a7c82 */ /* 0x000fe20008000000 */
[----:B------:R-:W-:-:S02]  /*19b70*/  UMOV UR43, UR19 ;  /* 0x00000013002b7c82 */ /* 0x000fc40008000000 */
[----:B------:R-:W-:Y:S01]  /*19b80*/  HGMMA.64x128x16.F32 R24, gdesc[UR40].tnspA, R24 ;  /* 0x21e00000281879f0 */ /* 0x000fe20008700818 */
[----:B---3--:R-:W-:Y:S02]  /*19b90*/  IADD3 R242, P1, R242, UR5, RZ ;  /* 0x00000005f2f27c10 */ /* 0x008fe4000ff3e0ff */
[----:B----4-:R-:W-:Y:S02]  /*19ba0*/  IADD3 R230, P6, R230, UR5, RZ ;  /* 0x00000005e6e67c10 */ /* 0x010fe4000ffde0ff */
[----:B------:R-:W-:Y:S02]  /*19bb0*/  IADD3.X R244, R244, UR60, RZ, P5, !PT ;  /* 0x0000003cf4f47c10 */ /* 0x000fe4000affe4ff */
[----:B------:R-:W-:-:S03]  /*19bc0*/  IADD3 R221, P5, R221, UR5, RZ ;  /* 0x00000005dddd7c10 */ /* 0x000fc6000ffbe0ff */
[----:B------:R1:W-:Y:S04]  /*19bd0*/  STL [R1+0x12c], R244 ;  /* 0x00012cf401007387 */ /* 0x0003e80000100800 */
[----:B------:R-:W-:Y:S04]  /*19be0*/  STL [R1+0x134], R214 ;  /* 0x000134d601007387 */ /* 0x000fe80000100800 */
[----:B-1----:R-:W2:Y:S04]  /*19bf0*/  LDL.LU R244, [R1+0x86c] ;  /* 0x00086c0001f47983 */ /* 0x002ea80000300800 */
[----:B------:R1:W-:Y:S04]  /*19c00*/  STL [R1+0x108], R245 ;  /* 0x000108f501007387 */ /* 0x0003e80000100800 */
[----:B-1----:R-:W3:Y:S04]  /*19c10*/  LDL.LU R245, [R1+0xc4] ;  /* 0x0000c40001f57983 */ /* 0x002ee80000300800 */
[----:B------:R1:W-:Y:S04]  /*19c20*/  STL [R1+0x124], R212 ;  /* 0x000124d401007387 */ /* 0x0003e80000100800 */
[----:B------:R4:W-:Y:S04]  /*19c30*/  STL [R1+0x100], R221 ;  /* 0x000100dd01007387 */ /* 0x0009e80000100800 */
[----:B-1----:R-:W2:Y:S04]  /*19c40*/  LDL.LU R212, [R1+0xbc] ;  /* 0x0000bc0001d47983 */ /* 0x002ea80000300800 */
[----:B----4-:R-:W4:Y:S04]  /*19c50*/  LDL.LU R221, [R1+0xb4] ;  /* 0x0000b40001dd7983 */ /* 0x010f280000300800 */
[----:B------:R1:W-:Y:S01]  /*19c60*/  STL [R1+0xf8], R230 ;  /* 0x0000f8e601007387 */ /* 0x0003e20000100800 */
[----:B------:R-:W-:-:S02]  /*19c70*/  IADD3.X R246, R246, UR60, RZ, P4, !PT ;  /* 0x0000003cf6f67c10 */ /* 0x000fc4000a7fe4ff */
[----:B------:R-:W-:Y:S01]  /*19c80*/  IADD3 R240, P4, R240, UR5, RZ ;  /* 0x00000005f0f07c10 */ /* 0x000fe2000ff9e0ff */
[----:B-1----:R-:W4:Y:S04]  /*19c90*/  LDL.LU R230, [R1+0x88] ;  /* 0x0000880001e67983 */ /* 0x002f280000300800 */
[----:B------:R1:W-:Y:S01]  /*19ca0*/  STL [R1+0x11c], R238 ;  /* 0x00011cee01007387 */ /* 0x0003e20000100800 */
[----:B------:R-:W-:Y:S02]  /*19cb0*/  IADD3.X R241, R241, UR60, RZ, P5, !PT ;  /* 0x0000003cf1f17c10 */ /* 0x000fe4000affe4ff */
[----:B------:R-:W-:Y:S01]  /*19cc0*/  IADD3 R232, P5, R232, UR5, RZ ;  /* 0x00000005e8e87c10 */ /* 0x000fe2000ffbe0ff */
[----:B-1----:R-:W4:Y:S04]  /*19cd0*/  LDL.LU R238, [R1+0x80] ;  /* 0x0000800001ee7983 */ /* 0x002f280000300800 */
[----:B------:R1:W-:Y:S01]  /*19ce0*/  STL [R1+0xf0], R242 ;  /* 0x0000f0f201007387 */ /* 0x0003e20000100800 */
[----:B------:R-:W-:-:S02]  /*19cf0*/  IADD3.X R247, R247, UR60, RZ, P1, !PT ;  /* 0x0000003cf7f77c10 */ /* 0x000fc40008ffe4ff */
[----:B------:R-:W-:Y:S01]  /*19d00*/  IADD3.X R235, R235, UR60, RZ, P6, !PT ;  /* 0x0000003cebeb7c10 */ /* 0x000fe2000b7fe4ff */
[----:B-1----:R-:W4:Y:S04]  /*19d10*/  LDL.LU R242, [R1+0x868] ;  /* 0x0008680001f27983 */ /* 0x002f280000300800 */
[----:B------:R-:W-:Y:S04]  /*19d20*/  STL [R1+0x114], R211 ;  /* 0x000114d301007387 */ /* 0x000fe80000100800 */
[----:B------:R-:W-:Y:S04]  /*19d30*/  STL [R1+0xe8], R195 ;  /* 0x0000e8c301007387 */ /* 0x000fe80000100800 */
[----:B------:R-:W-:Y:S04]  /*19d40*/  STL [R1+0x10c], R196 ;  /* 0x00010cc401007387 */ /* 0x000fe80000100800 */
[----:B------:R-:W-:Y:S04]  /*19d50*/  STL [R1+0xe0], R249 ;  /* 0x0000e0f901007387 */ /* 0x000fe80000100800 */
[----:B------:R1:W-:Y:S04]  /*19d60*/  STL [R1+0x104], R246 ;  /* 0x000104f601007387 */ /* 0x0003e80000100800 */
[----:B-1----:R-:W4:Y:S04]  /*19d70*/  LDL.LU R246, [R1+0x84] ;  /* 0x0000840001f67983 */ /* 0x002f280000300800 */
[----:B------:R-:W-:Y:S04]  /*19d80*/  STL [R1+0xd8], R240 ;  /* 0x0000d8f001007387 */ /* 0x000fe80000100800 */
[----:B------:R1:W-:Y:S01]  /*19d90*/  STL [R1+0xfc], R241 ;  /* 0x0000fcf101007387 */ /* 0x0003e20000100800 */
[----:B------:R-:W-:-:S03]  /*19da0*/  IADD3 R243, P6, R243, UR5, RZ ;  /* 0x00000005f3f37c10 */ /* 0x000fc6000ffde0ff */
[----:B-1----:R-:W4:Y:S04]  /*19db0*/  LDL.LU R241, [R1+0x7c] ;  /* 0x00007c0001f17983 */ /* 0x002f280000300800 */
[----:B------:R-:W-:Y:S04]  /*19dc0*/  STL [R1+0xd0], R232 ;  /* 0x0000d0e801007387 */ /* 0x000fe80000100800 */
[----:B------:R1:W-:Y:S04]  /*19dd0*/  STL [R1+0xec], R247 ;  /* 0x0000ecf701007387 */ /* 0x0003e80000100800 */
[----:B------:R-:W-:Y:S01]  /*19de0*/  STL [R1+0xf4], R235 ;  /* 0x0000f4eb01007387 */ /* 0x000fe20000100800 */
[----:B------:R-:W-:-:S03]  /*19df0*/  IADD3 R251, P1, R251, UR5, RZ ;  /* 0x00000005fbfb7c10 */ /* 0x000fc6000ff3e0ff */
[----:B-1----:R-:W4:Y:S01]  /*19e00*/  LDL.LU R247, [R1+0x864] ;  /* 0x0008640001f77983 */ /* 0x002f220000300800 */
[----:B------:R-:W-:-:S03]  /*19e10*/  IADD3 R237, P2, R237, UR5, RZ ;  /* 0x00000005eded7c10 */ /* 0x000fc6000ff5e0ff */
[----:B------:R-:W-:Y:S04]  /*19e20*/  STL [R1+0xc8], R243 ;  /* 0x0000c8f301007387 */ /* 0x000fe80000100800 */
[----:B------:R-:W-:Y:S04]  /*19e30*/  STL [R1+0xc0], R251 ;  /* 0x0000c0fb01007387 */ /* 0x000fe80000100800 */
[----:B------:R-:W-:Y:S04]  /*19e40*/  STL [R1+0xe4], R228 ;  /* 0x0000e4e401007387 */ /* 0x000fe80000100800 */
[----:B------:R1:W-:Y:S04]  /*19e50*/  STL [R1+0xb0], R250 ;  /* 0x0000b0fa01007387 */ /* 0x0003e80000100800 */
[----:B------:R-:W-:Y:S04]  /*19e60*/  STL [R1+0xb8], R237 ;  /* 0x0000b8ed01007387 */ /* 0x000fe80000100800 */
[----:B-1----:R-:W4:Y:S01]  /*19e70*/  LDL.LU R250, [R1+0x860] ;  /* 0x0008600001fa7983 */ /* 0x002f220000300800 */
[----:B------:R-:W-:Y:S01]  /*19e80*/  UMOV UR46, UR22 ;  /* 0x00000016002e7c82 */ /* 0x000fe20008000000 */
[----:B------:R-:W-:-:S02]  /*19e90*/  UMOV UR47, UR23 ;  /* 0x00000017002f7c82 */ /* 0x000fc40008000000 */
[----:B------:R-:W-:Y:S01]  /*19ea0*/  HGMMA.64x128x16.F32 R24, gdesc[UR44].tnspA, R24 ;  /* 0x21e000002c1879f0 */ /* 0x000fe20008700818 */
[----:B------:R-:W-:Y:S02]  /*19eb0*/  IADD3.X R223, R223, UR60, RZ, P4, !PT ;  /* 0x0000003cdfdf7c10 */ /* 0x000fe4000a7fe4ff */
[----:B------:R-:W-:Y:S02]  /*19ec0*/  IADD3 R218, P4, R218, UR5, RZ ;  /* 0x00000005dada7c10 */ /* 0x000fe4000ff9e0ff */
[----:B------:R-:W-:Y:S01]  /*19ed0*/  IADD3.X R216, R216, UR60, RZ, P5, !PT ;  /* 0x0000003cd8d87c10 */ /* 0x000fe2000affe4ff */
[----:B------:R-:W-:Y:S01]  /*19ee0*/  STL [R1+0xdc], R225 ;  /* 0x0000dce101007387 */ /* 0x000fe20000100800 */
[----:B------:R-:W-:-:S03]  /*19ef0*/  IADD3 R215, P5, R215, UR5, RZ ;  /* 0x00000005d7d77c10 */ /* 0x000fc6000ffbe0ff */
[----:B------:R-:W-:Y:S01]  /*19f00*/  STL [R1+0xd4], R223 ;  /* 0x0000d4df01007387 */ /* 0x000fe20000100800 */
[----:B------:R-:W-:-:S03]  /*19f10*/  IADD3.X R248, R248, UR60, RZ, P3, !PT ;  /* 0x0000003cf8f87c10 */ /* 0x000fc60009ffe4ff */
[----:B------:R-:W-:Y:S04]  /*19f20*/  STL [R1+0xa8], R218 ;  /* 0x0000a8da01007387 */ /* 0x000fe80000100800 */
[----:B------:R-:W-:Y:S01]  /*19f30*/  STL [R1+0xcc], R216 ;  /* 0x0000ccd801007387 */ /* 0x000fe20000100800 */
[----:B------:R-:W-:-:S03]  /*19f40*/  UMOV UR50, UR26 ;  /* 0x0000001a00327c82 */ /* 0x000fc60008000000 */
[----:B------:R-:W-:Y:S01]  /*19f50*/  STL [R1+0xa0], R215 ;  /* 0x0000a0d701007387 */ /* 0x000fe20000100800 */
[----:B------:R-:W-:Y:S01]  /*19f60*/  UMOV UR51, UR27 ;  /* 0x0000001b00337c82 */ /* 0x000fe20008000000 */
[----:B------:R-:W-:Y:S02]  /*19f70*/  IADD3.X R208, R208, UR60, RZ, P4, !PT ;  /* 0x0000003cd0d07c10 */ /* 0x000fe4000a7fe4ff */
[----:B------:R-:W-:Y:S02]  /*19f80*/  IADD3.X R207, R207, UR60, RZ, P5, !PT ;  /* 0x0000003ccfcf7c10 */ /* 0x000fe4000affe4ff */
[----:B------:R-:W-:Y:S01]  /*19f90*/  IADD3 R252, P5, R252, UR5, RZ ;  /* 0x00000005fcfc7c10 */ /* 0x000fe2000ffbe0ff */
[----:B------:R-:W-:Y:S01]  /*19fa0*/  HGMMA.64x128x16.F32 R24, gdesc[UR48].tnspA, R24 ;  /* 0x21e00000301879f0 */ /* 0x000fe20008700818 */
[----:B---3--:R-:W-:Y:S02]  /*19fb0*/  IADD3.X R245, R245, UR60, RZ, P6, !PT ;  /* 0x0000003cf5f57c10 */ /* 0x008fe4000b7fe4ff */
[----:B------:R-:W-:-:S03]  /*19fc0*/  IADD3 R210, P6, R210, UR5, RZ ;  /* 0x00000005d2d27c10 */ /* 0x000fc6000ffde0ff */
[----:B------:R-:W-:Y:S04]  /*19fd0*/  STL [R1+0xc4], R245 ;  /* 0x0000c4f501007387 */ /* 0x000fe80000100800 */
[----:B------:R-:W-:Y:S01]  /*19fe0*/  STL [R1+0x98], R210 ;  /* 0x000098d201007387 */ /* 0x000fe20000100800 */
[----:B--2---:R-:W-:Y:S02]  /*19ff0*/  IADD3.X R212, R212, UR60, RZ, P1, !PT ;  /* 0x0000003cd4d47c10 */ /* 0x004fe40008ffe4ff */
[----:B------:R-:W-:Y:S02]  /*1a000*/  IADD3 R209, P1, R209, UR5, RZ ;  /* 0x00000005d1d17c10 */ /* 0x000fe4000ff3e0ff */
[----:B----4-:R-:W-:Y:S01]  /*1a010*/  IADD3.X R221, R221, UR60, RZ, P2, !PT ;  /* 0x0000003cdddd7c10 */ /* 0x010fe200097fe4ff */
[----:B------:R-:W-:Y:S04]  /*1a020*/  STL [R1+0xbc], R212 ;  /* 0x0000bcd401007387 */ /* 0x000fe80000100800 */
[----:B------:R-:W-:Y:S04]  /*1a030*/  STL [R1+0x90], R209 ;  /* 0x000090d101007387 */ /* 0x000fe80000100800 */
[----:B------:R1:W-:Y:S01]  /*1a040*/  STL [R1+0xac], R248 ;  /* 0x0000acf801007387 */ /* 0x0003e20000100800 */
[----:B------:R-:W-:-:S03]  /*1a050*/  IADD3 R230, P2, R230, UR5, RZ ;  /* 0x00000005e6e67c10 */ /* 0x000fc6000ff5e0ff */
[----:B------:R-:W-:Y:S04]  /*1a060*/  STL [R1+0xb4], R221 ;  /* 0x0000b4dd01007387 */ /* 0x000fe80000100800 */
[----:B-1----:R-:W2:Y:S01]  /*1a070*/  LDL.LU R248, [R1+0x85c] ;  /* 0x00085c0001f87983 */ /* 0x002ea20000300800 */
[----:B------:R-:W-:-:S03]  /*1a080*/  IADD3.X R206, R206, UR60, RZ, P6, !PT ;  /* 0x0000003ccece7c10 */ /* 0x000fc6000b7fe4ff */
[----:B------:R-:W-:Y:S01]  /*1a090*/  STL [R1+0x88], R230 ;  /* 0x000088e601007387 */ /* 0x000fe20000100800 */
[----:B------:R-:W-:Y:S02]  /*1a0a0*/  IADD3 R238, P3, R238, UR5, RZ ;  /* 0x00000005eeee7c10 */ /* 0x000fe4000ff7e0ff */
[----:B------:R-:W-:Y:S02]  /*1a0b0*/  IADD3 R205, P6, R205, UR5, RZ ;  /* 0x00000005cdcd7c10 */ /* 0x000fe4000ffde0ff */
[----:B------:R-:W-:Y:S02]  /*1a0c0*/  IADD3.X R204, R204, UR60, RZ, P1, !PT ;  /* 0x0000003ccccc7c10 */ /* 0x000fe40008ffe4ff */
[----:B------:R-:W-:Y:S02]  /*1a0d0*/  IADD3 R203, P1, R203, UR5, RZ ;  /* 0x00000005cbcb7c10 */ /* 0x000fe4000ff3e0ff */
[----:B------:R-:W-:Y:S02]  /*1a0e0*/  IADD3.X R246, R246, UR60, RZ, P2, !PT ;  /* 0x0000003cf6f67c10 */ /* 0x000fe400097fe4ff */
[----:B------:R-:W-:-:S02]  /*1a0f0*/  IADD3 R202, P2, R202, UR5, RZ ;  /* 0x00000005caca7c10 */ /* 0x000fc4000ff5e0ff */
[----:B------:R-:W-:Y:S02]  /*1a100*/  IADD3.X R241, R241, UR60, RZ, P3, !PT ;  /* 0x0000003cf1f17c10 */ /* 0x000fe40009ffe4ff */
[----:B------:R-:W-:-:S05]  /*1a110*/  IADD3 R247, P4, R247, UR5, RZ ;  /* 0x00000005f7f77c10 */ /* 0x000fca000ff9e0ff */
[----:B------:R1:W-:Y:S04]  /*1a120*/  STL [R1+0x78], R247 ;  /* 0x000078f701007387 */ /* 0x0003e80000100800 */
[----:B------:R-:W-:Y:S04]  /*1a130*/  STL [R1+0x80], R238 ;  /* 0x000080ee01007387 */ /* 0x000fe80000100800 */
[----:B-1----:R-:W3:Y:S04]  /*1a140*/  LDL.LU R247, [R1+0x858] ;  /* 0x0008580001f77983 */ /* 0x002ee80000300800 */
[----:B------:R-:W-:Y:S04]  /*1a150*/  STL [R1+0xa4], R208 ;  /* 0x0000a4d001007387 */ /* 0x000fe80000100800 */
[----:B------:R1:W-:Y:S01]  /*1a160*/  STL [R1+0x24], R252 ;  /* 0x000024fc01007387 */ /* 0x0003e20000100800 */
[----:B------:R-:W-:-:S03]  /*1a170*/  IADD3.X R250, R250, UR60, RZ, P4, !PT ;  /* 0x0000003cfafa7c10 */ /* 0x000fc6000a7fe4ff */
[----:B-1----:R-:W4:Y:S04]  /*1a180*/  LDL.LU R252, [R1+0x854] ;  /* 0x0008540001fc7983 */ /* 0x002f280000300800 */
[----:B------:R-:W-:Y:S04]  /*1a190*/  STL [R1+0x9c], R207 ;  /* 0x00009ccf01007387 */ /* 0x000fe80000100800 */
[----:B------:R-:W-:Y:S04]  /*1a1a0*/  STL [R1+0x94], R206 ;  /* 0x000094ce01007387 */ /* 0x000fe80000100800 */
[----:B------:R-:W-:Y:S04]  /*1a1b0*/  STL [R1+0x1c], R205 ;  /* 0x00001ccd01007387 */ /* 0x000fe80000100800 */
[----:B------:R-:W-:Y:S04]  /*1a1c0*/  STL [R1+0x8c], R204 ;  /* 0x00008ccc01007387 */ /* 0x000fe80000100800 */
        /* <DEDUP_REMOVED lines=9> */
[----:B------:R-:W-:Y:S01]  /*1a260*/  UMOV UR58, UR34 ;  /* 0x00000022003a7c82 */ /* 0x000fe20008000000 */
[----:B------:R-:W-:Y:S01]  /*1a270*/  UMOV UR59, UR35 ;  /* 0x00000023003b7c82 */ /* 0x000fe20008000000 */
[----:B------:R-:W-:Y:S02]  /*1a280*/  IADD3 R201, P3, R201, UR5, RZ ;  /* 0x00000005c9c97c10 */ /* 0x000fe4000ff7e0ff */
[----:B------:R-:W-:Y:S02]  /*1a290*/  IADD3.X R0, R0, UR60, RZ, P5, !PT ;  /* 0x0000003c00007c10 */ /* 0x000fe4000affe4ff */
[----:B------:R-:W-:Y:S01]  /*1a2a0*/  IADD3.X R200, R200, UR60, RZ, P6, !PT ;  /* 0x0000003cc8c87c10 */ /* 0x000fe2000b7fe4ff */
[----:B------:R-:W-:Y:S01]  /*1a2b0*/  STL [R1+0x4], R201 ;  /* 0x000004c901007387 */ /* 0x000fe20000100800 */
[----:B------:R-:W-:Y:S02]  /*1a2c0*/  IADD3.X R199, R199, UR60, RZ, P1, !PT ;  /* 0x0000003cc7c77c10 */ /* 0x000fe40008ffe4ff */
[----:B------:R-:W-:Y:S01]  /*1a2d0*/  IADD3.X R198, R198, UR60, RZ, P2, !PT ;  /* 0x0000003cc6c67c10 */ /* 0x000fe200097fe4ff */
[----:B------:R1:W-:Y:S01]  /*1a2e0*/  STL [R1+0x20], R0 ;  /* 0x0000200001007387 */ /* 0x0003e20000100800 */
[----:B------:R-:W-:Y:S01]  /*1a2f0*/  IADD3.X R197, R197, UR60, RZ, P3, !PT ;  /* 0x0000003cc5c57c10 */ /* 0x000fe20009ffe4ff */
[----:B------:R-:W-:-:S02]  /*1a300*/  VIADD R2, R2, 0x1 ;  /* 0x0000000102027836 */ /* 0x000fc40000000000 */
[----:B-1----:R0:W5:Y:S01]  /*1a310*/  LDL.LU R0, [R1+0x84c] ;  /* 0x00084c0001007983 */ /* 0x0021620000300800 */
[----:B------:R-:W-:Y:S03]  /*1a320*/  HGMMA.64x128x16.F32 R24, gdesc[UR56].tnspA, R24, gsb0 ;  /* 0x21e00000381879f0 */ /* 0x000fe60008000818 */
[----:B------:R0:W-:Y:S04]  /*1a330*/  STL [R1+0x18], R200 ;  /* 0x000018c801007387 */ /* 0x0001e80000100800 */
[----:B------:R0:W-:Y:S04]  /*1a340*/  STL [R1+0x10], R199 ;  /* 0x000010c701007387 */ /* 0x0001e80000100800 */
[----:B------:R0:W-:Y:S04]  /*1a350*/  STL [R1+0x8], R198 ;  /* 0x000008c601007387 */ /* 0x0001e80000100800 */
[----:B------:R0:W-:Y:S01]  /*1a360*/  STL [R1], R197 ;  /* 0x000000c501007387 */ /* 0x0001e20000100800 */
[----:B------:R-:W-:-:S02]  /*1a370*/  ISETP.NE.U32.AND P0, PT, R2, R9, PT ;  /* 0x000000090200720c */ /* 0x000fc40003f05070 */
[----:B------:R-:W-:Y:S02]  /*1a380*/  IADD3 R244, P6, R244, UR5, RZ ;  /* 0x00000005f4f47c10 */ /* 0x000fe4000ffde0ff */
[----:B------:R-:W-:Y:S02]  /*1a390*/  IADD3 R239, P1, R239, UR5, RZ ;  /* 0x00000005efef7c10 */ /* 0x000fe4000ff3e0ff */
[----:B--2---:R-:W-:Y:S02]  /*1a3a0*/  IADD3 R248, P5, R248, UR5, RZ ;  /* 0x00000005f8f87c10 */ /* 0x004fe4000ffbe0ff */
[----:B------:R-:W-:Y:S02]  /*1a3b0*/  IADD3 R234, P2, R234, UR5, RZ ;  /* 0x00000005eaea7c10 */ /* 0x000fe4000ff5e0ff */
[----:B------:R-:W-:Y:S02]  /*1a3c0*/  IADD3 R229, P3, R229, UR5, RZ ;  /* 0x00000005e5e57c10 */ /* 0x000fe4000ff7e0ff */
[----:B------:R-:W-:-:S02]  /*1a3d0*/  IADD3.X R242, R242, UR60, RZ, P6, !PT ;  /* 0x0000003cf2f27c10 */ /* 0x000fc4000b7fe4ff */
[----:B------:R-:W-:Y:S02]  /*1a3e0*/  IADD3.X R236, R236, UR60, RZ, P1, !PT ;  /* 0x0000003cecec7c10 */ /* 0x000fe40008ffe4ff */
[----:B------:R-:W-:Y:S02]  /*1a3f0*/  IADD3.X R231, R231, UR60, RZ, P2, !PT ;  /* 0x0000003ce7e77c10 */ /* 0x000fe400097fe4ff */
[----:B------:R-:W-:Y:S02]  /*1a400*/  IADD3.X R227, R227, UR60, RZ, P3, !PT ;  /* 0x0000003ce3e37c10 */ /* 0x000fe40009ffe4ff */
[----:B---3--:R-:W-:Y:S02]  /*1a410*/  IADD3.X R247, R247, UR60, RZ, P5, !PT ;  /* 0x0000003cf7f77c10 */ /* 0x008fe4000affe4ff */
[----:B------:R-:W-:-:S04]  /*1a420*/  IADD3 R220, P5, R220, UR5, RZ ;  /* 0x00000005dcdc7c10 */ /* 0x000fc8000ffbe0ff */
[----:B------:R-:W-:Y:S01]  /*1a430*/  IADD3.X R217, R217, UR60, RZ, P5, !PT ;  /* 0x0000003cd9d97c10 */ /* 0x000fe2000affe4ff */
[----:B------:R-:W-:Y:S02]  /*1a440*/  WARPGROUP.DEPBAR.LE gsb0, 0x0 ;  /* 0x00008000000079c5 */ /* 0x000fe40000010000 */
[----:B----4-:R-:W-:-:S04]  /*1a450*/  IADD3 R252, P4, R252, UR5, RZ ;  /* 0x00000005fcfc7c10 */ /* 0x010fc8000ff9e0ff */
[----:B------:R-:W-:Y:S02]  /*1a460*/  IADD3.X R250, R250, UR60, RZ, P4, !PT ;  /* 0x0000003cfafa7c10 */ /* 0x000fe4000a7fe4ff */
[----:B------:R-:W-:-:S04]  /*1a470*/  IADD3 R224, P4, R224, UR5, RZ ;  /* 0x00000005e0e07c10 */ /* 0x000fc8000ff9e0ff */
[----:B------:R-:W-:Y:S01]  /*1a480*/  IADD3.X R222, R222, UR60, RZ, P4, !PT ;  /* 0x0000003cdede7c10 */ /* 0x000fe2000a7fe4ff */
[----:B0-----:R-:W-:Y:S08]  /*1a490*/  @P0 BRA `(.L_x_1) ;  /* 0xffffff2000b80947 */ /* 0x001ff0000383ffff */
[----:B------:R-:W-:Y:S02]  /*1a4a0*/  F2FP.F16.F32.PACK_AB R87, R87, R86 ;  /* 0x000000565757723e */ /* 0x000fe400000000ff */
[----:B------:R-:W-:Y:S02]  /*1a4b0*/  F2FP.F16.F32.PACK_AB R83, R83, R82 ;  /* 0x000000525353723e */ /* 0x000fe400000000ff */
[----:B------:R-:W-:Y:S02]  /*1a4c0*/  F2FP.F16.F32.PACK_AB R79, R79, R78 ;  /* 0x0000004e4f4f723e */ /* 0x000fe400000000ff */
[----:B------:R-:W-:Y:S02]  /*1a4d0*/  F2FP.F16.F32.PACK_AB R75, R75, R74 ;  /* 0x0000004a4b4b723e */ /* 0x000fe400000000ff */
[----:B------:R-:W-:Y:S02]  /*1a4e0*/  F2FP.F16.F32.PACK_AB R71, R71, R70 ;  /* 0x000000464747723e */ /* 0x000fe400000000ff */
[----:B------:R-:W-:-:S02]  /*1a4f0*/  F2FP.F16.F32.PACK_AB R67, R67, R66 ;  /* 0x000000424343723e */ /* 0x000fc400000000ff */
        /* <DEDUP_REMOVED lines=57> */
[----:B------:R-:W-:-:S07]  /*1a890*/  F2FP.F16.F32.PACK_AB R24, R89, R88 ;  /* 0x000000585918723e */ /* 0x000fce00000000ff */
.L_x_0:
[----:B------:R-:W2:Y:S01]  /*1a8a0*/  LDL.LU R152, [R1+0x848] ;  /* 0x0008480001987983 */ /* 0x000ea20000300800 */
[----:B------:R-:W-:Y:S01]  /*1a8b0*/  ULDC.64 UR10, c[0x0][0x228] ;  /* 0x00008a00000a7ab9 */ /* 0x000fe20000000a00 */
[----:B-----5:R-:W-:Y:S01]  /*1a8c0*/  VIADD R5, R0, 0x1 ;  /* 0x0000000100057836 */ /* 0x020fe20000000000 */
[----:B------:R-:W-:Y:S01]  /*1a8d0*/  ULDC UR5, c[0x0][0x22c] ;  /* 0x00008b0000057ab9 */ /* 0x000fe20000000800 */
[----:B------:R-:W0:Y:S01]  /*1a8e0*/  S2R R4, SR_TID.X ;  /* 0x0000000000047919 */ /* 0x000e220000002100 */
[----:B------:R-:W-:Y:S01]  /*1a8f0*/  ULDC UR8, c[0x0][0x22c] ;  /* 0x00008b0000087ab9 */ /* 0x000fe20000000800 */
[----:B------:R-:W1:Y:S01]  /*1a900*/  S2R R6, SR_TID.X ;  /* 0x0000000000067919 */ /* 0x000e620000002100 */
[C---:B0-----:R-:W-:Y:S02]  /*1a910*/  IMAD.SHL.U32 R2, R4.reuse, 0x10, RZ ;  /* 0x0000001004027824 */ /* 0x041fe400078e00ff */
[----:B------:R-:W-:Y:S01]  /*1a920*/  IMAD.SHL.U32 R3, R4, 0x40, RZ ;  /* 0x0000004004037824 */ /* 0x000fe200078e00ff */
[----:B-1----:R-:W-:-:S02]  /*1a930*/  LOP3.LUT R6, R6, 0x7f, RZ, 0xc0, !PT ;  /* 0x0000007f06067812 */ /* 0x002fc400078ec0ff */
[----:B------:R-:W-:Y:S02]  /*1a940*/  LOP3.LUT R2, R2, 0xf0, RZ, 0xc0, !PT ;  /* 0x000000f002027812 */ /* 0x000fe400078ec0ff */
[----:B------:R-:W-:-:S04]  /*1a950*/  LOP3.LUT R3, R3, 0x400, RZ, 0xc0, !PT ;  /* 0x0000040003037812 */ /* 0x000fc800078ec0ff */
[----:B------:R-:W-:Y:S01]  /*1a960*/  IADD3 R3, R3, UR4, R2 ;  /* 0x0000000403037c10 */ /* 0x000fe2000fffe002 */
[----:B------:R-:W-:Y:S02]  /*1a970*/  IMAD.SHL.U32 R2, R4, 0x8, RZ ;  /* 0x0000000804027824 */ /* 0x000fe400078e00ff */
[----:B------:R-:W-:-:S03]  /*1a980*/  VIADD R4, R0, 0x2 ;  /* 0x0000000200047836 */ /* 0x000fc60000000000 */
[----:B------:R-:W-:-:S05]  /*1a990*/  LOP3.LUT R2, R2, 0x300, RZ, 0xc0, !PT ;  /* 0x0000030002027812 */ /* 0x000fca00078ec0ff */
[----:B------:R-:W-:Y:S01]  /*1a9a0*/  IMAD.IADD R100, R2, 0x1, R3 ;  /* 0x0000000102647824 */ /* 0x000fe200078e0203 */
[----:B------:R-:W-:Y:S01]  /*1a9b0*/  BAR.SYNC.DEFER_BLOCKING 0x0 ;  /* 0x0000000000007b1d */ /* 0x000fe20000010000 */
[----:B------:R-:W-:-:S05]  /*1a9c0*/  LEA R2, R6, UR4, 0x4 ;  /* 0x0000000406027c11 */ /* 0x000fca000f8e20ff */
[----:B------:R-:W-:Y:S01]  /*1a9d0*/  ULDC UR4, c[0x0][0x244] ;  /* 0x0000910000047ab9 */ /* 0x000fe20000000800 */
[----:B------:R-:W-:Y:S01]  /*1a9e0*/  STSM.16.M88.4 [R100], R24 ;  /* 0x0000001864007844 */ /* 0x000fe20000000200 */
[----:B------:R-:W-:Y:S06]  /*1a9f0*/  BAR.SYNC.DEFER_BLOCKING 0x0 ;  /* 0x0000000000007b1d */ /* 0x000fec0000010000 */
[----:B------:R-:W0:Y:S02]  /*1aa00*/  LDS.128 R96, [R2] ;  /* 0x0000000002607984 */ /* 0x000e240000000c00 */
[----:B------:R-:W-:Y:S06]  /*1aa10*/  BAR.SYNC.DEFER_BLOCKING 0x0 ;  /* 0x0000000000007b1d */ /* 0x000fec0000010000 */
[----:B------:R-:W-:Y:S02]  /*1aa20*/  STSM.16.M88.4 [R100], R28 ;  /* 0x0000001c64007844 */ /* 0x000fe40000000200 */
[----:B------:R-:W-:Y:S06]  /*1aa30*/  BAR.SYNC.DEFER_BLOCKING 0x0 ;  /* 0x0000000000007b1d */ /* 0x000fec0000010000 */
[----:B------:R-:W1:Y:S02]  /*1aa40*/  LDS.128 R92, [R2] ;  /* 0x00000000025c7984 */ /* 0x000e640000000c00 */
[----:B------:R-:W-:Y:S06]  /*1aa50*/  BAR.SYNC.DEFER_BLOCKING 0x0 ;  /* 0x0000000000007b1d */ /* 0x000fec0000010000 */
[----:B------:R-:W-:Y:S02]  /*1aa60*/  STSM.16.M88.4 [R100], R32 ;  /* 0x0000002064007844 */ /* 0x000fe40000000200 */
[----:B------:R-:W-:Y:S06]  /*1aa70*/  BAR.SYNC.DEFER_BLOCKING 0x0 ;  /* 0x0000000000007b1d */ /* 0x000fec0000010000 */
[----:B------:R-:W3:Y:S02]  /*1aa80*/  LDS.128 R88, [R2] ;  /* 0x0000000002587984 */ /* 0x000ee40000000c00 */
[----:B------:R-:W-:Y:S06]  /*1aa90*/  BAR.SYNC.DEFER_BLOCKING 0x0 ;  /* 0x0000000000007b1d */ /* 0x000fec0000010000 */
[----:B------:R-:W-:Y:S02]  /*1aaa0*/  STSM.16.M88.4 [R100], R36 ;  /* 0x0000002464007844 */ /* 0x000fe40000000200 */
[----:B------:R-:W-:Y:S01]  /*1aab0*/  BAR.SYNC.DEFER_BLOCKING 0x0 ;  /* 0x0000000000007b1d */ /* 0x000fe20000010000 */
[----:B--2---:R-:W-:-:S04]  /*1aac0*/  ISETP.GE.AND P0, PT, R152, UR10, PT ;  /* 0x0000000a98007c0c */ /* 0x004fc8000bf06270 */
[----:B------:R-:W-:Y:S01]  /*1aad0*/  ISETP.LT.AND P1, PT, R5, UR5, !P0 ;  /* 0x0000000505007c0c */ /* 0x000fe2000c721270 */
[----:B------:R-:W-:Y:S01]  /*1aae0*/  ULDC UR5, c[0x0][0x22c] ;  /* 0x00008b0000057ab9 */ /* 0x000fe20000000800 */
[----:B------:R-:W-:Y:S01]  /*1aaf0*/  VIADD R5, R0, 0x3 ;  /* 0x0000000300057836 */ /* 0x000fe20000000000 */
[----:B------:R-:W-:Y:S01]  /*1ab00*/  ISETP.LT.AND P5, PT, R4, UR5, !P0 ;  /* 0x0000000504007c0c */ /* 0x000fe2000c7a1270 */
[C---:B------:R-:W-:Y:S01]  /*1ab10*/  VIADD R4, R0.reuse, 0x4 ;  /* 0x0000000400047836 */ /* 0x040fe20000000000 */
[----:B------:R-:W-:Y:S01]  /*1ab20*/  ULDC UR5, c[0x0][0x22c] ;  /* 0x00008b0000057ab9 */ /* 0x000fe20000000800 */
[----:B------:R-:W-:Y:S02]  /*1ab30*/  ISETP.LT.AND P2, PT, R0, UR11, !P0 ;  /* 0x0000000b00007c0c */ /* 0x000fe4000c741270 */
[----:B------:R-:W-:Y:S01]  /*1ab40*/  ISETP.LT.AND P4, PT, R5, UR8, !P0 ;  /* 0x0000000805007c0c */ /* 0x000fe2000c781270 */
[----:B------:R-:W-:Y:S01]  /*1ab50*/  ULDC.64 UR8, c[0x0][0x220] ;  /* 0x0000880000087ab9 */ /* 0x000fe20000000a00 */
[----:B------:R-:W-:Y:S01]  /*1ab60*/  ISETP.LT.AND P3, PT, R4, UR5, !P0 ;  /* 0x0000000504007c0c */ /* 0x000fe2000c761270 */
[----:B------:R-:W-:Y:S01]  /*1ab70*/  ULDC UR5, c[0x0][0x22c] ;  /* 0x00008b0000057ab9 */ /* 0x000fe20000000800 */
[----:B------:R-:W2:Y:S01]  /*1ab80*/  LDS.128 R4, [R2] ;  /* 0x0000000002047984 */ /* 0x000ea20000000c00 */
[----:B------:R-:W-:Y:S06]  /*1ab90*/  BAR.SYNC.DEFER_BLOCKING 0x0 ;  /* 0x0000000000007b1d */ /* 0x000fec0000010000 */
[----:B------:R-:W-:Y:S02]  /*1aba0*/  STSM.16.M88.4 [R100], R40 ;  /* 0x0000002864007844 */ /* 0x000fe40000000200 */
[----:B------:R-:W-:Y:S06]  /*1abb0*/  BAR.SYNC.DEFER_BLOCKING 0x0 ;  /* 0x0000000000007b1d */ /* 0x000fec0000010000 */
[----:B------:R-:W4:Y:S02]  /*1abc0*/  LDS.128 R8, [R2] ;  /* 0x0000000002087984 */ /* 0x000f240000000c00 */
[----:B------:R-:W-:Y:S06]  /*1abd0*/  BAR.SYNC.DEFER_BLOCKING 0x0 ;  /* 0x0000000000007b1d */ /* 0x000fec0000010000 */
[----:B------:R-:W-:Y:S02]  /*1abe0*/  STSM.16.M88.4 [R100], R44 ;  /* 0x0000002c64007844 */ /* 0x000fe40000000200 */
[----:B------:R-:W-:Y:S06]  /*1abf0*/  BAR.SYNC.DEFER_BLOCKING 0x0 ;  /* 0x0000000000007b1d */ /* 0x000fec0000010000 */
[----:B------:R-:W4:Y:S02]  /*1ac00*/  LDS.128 R12, [R2] ;  /* 0x00000000020c7984 */ /* 0x000f240000000c00 */
[----:B------:R-:W-:Y:S06]  /*1ac10*/  BAR.SYNC.DEFER_BLOCKING 0x0 ;  /* 0x0000000000007b1d */ /* 0x000fec0000010000 */
[----:B------:R-:W-:Y:S02]  /*1ac20*/  STSM.16.M88.4 [R100], R48 ;  /* 0x0000003064007844 */ /* 0x000fe40000000200 */
[----:B------:R-:W-:Y:S06]  /*1ac30*/  BAR.SYNC.DEFER_BLOCKING 0x0 ;  /* 0x0000000000007b1d */ /* 0x000fec0000010000 */
[----:B------:R-:W-:Y:S02]  /*1ac40*/  LDS.128 R16, [R2] ;  /* 0x0000000002107984 */ /* 0x000fe40000000c00 */
[----:B------:R-:W-:Y:S06]  /*1ac50*/  BAR.SYNC.DEFER_BLOCKING 0x0 ;  /* 0x0000000000007b1d */ /* 0x000fec0000010000 */
[----:B------:R0:W-:Y:S02]  /*1ac60*/  STSM.16.M88.4 [R100], R52 ;  /* 0x0000003464007844 */ /* 0x0001e40000000200 */
[----:B------:R-:W-:Y:S01]  /*1ac70*/  BAR.SYNC.DEFER_BLOCKING 0x0 ;  /* 0x0000000000007b1d */ /* 0x000fe20000010000 */
[----:B0-----:R-:W-:-:S05]  /*1ac80*/  IMAD R52, R152, UR4, RZ ;  /* 0x0000000498347c24 */ /* 0x001fca000f8e02ff */
[----:B------:R-:W-:Y:S02]  /*1ac90*/  ULDC UR4, c[0x0][0x248] ;  /* 0x0000920000047ab9 */ /* 0x000fe40000000800 */
[----:B------:R-:W-:Y:S01]  /*1aca0*/  IMAD R53, R0, UR4, RZ ;  /* 0x0000000400357c24 */ /* 0x000fe2000f8e02ff */
[----:B------:R-:W-:-:S04]  /*1acb0*/  LEA R3, P6, R52, UR8, 0x1 ;  /* 0x0000000834037c11 */ /* 0x000fc8000f8c08ff */
[----:B------:R-:W-:Y:S02]  /*1acc0*/  LEA.HI.X.SX32 R52, R52, UR9, 0x1, P6 ;  /* 0x0000000934347c11 */ /* 0x000fe4000b0f0eff */
[C---:B------:R-:W-:Y:S01]  /*1acd0*/  LEA R54, P6, R53.reuse, R3, 0x1 ;  /* 0x0000000335367211 */ /* 0x040fe200078c08ff */
[----:B------:R-:W-:Y:S03]  /*1ace0*/  LDS.128 R20, [R2] ;  /* 0x0000000002147984 */ /* 0x000fe60000000c00 */
[C---:B------:R-:W-:Y:S01]  /*1acf0*/  LEA.HI.X.SX32 R55, R53.reuse, R52, 0x1, P6 ;  /* 0x0000003435377211 */ /* 0x040fe200030f0eff */
[----:B------:R-:W-:Y:S06]  /*1ad00*/  BAR.SYNC.DEFER_BLOCKING 0x0 ;  /* 0x0000000000007b1d */ /* 0x000fec0000010000 */
[----:B------:R0:W-:Y:S02]  /*1ad10*/  STSM.16.M88.4 [R100], R56 ;  /* 0x0000003864007844 */ /* 0x0001e40000000200 */
[----:B------:R-:W-:Y:S01]  /*1ad20*/  BAR.SYNC.DEFER_BLOCKING 0x0 ;  /* 0x0000000000007b1d */ /* 0x000fe20000010000 */
[----:B0-----:R-:W-:-:S02]  /*1ad30*/  VIADD R57, R53, UR4 ;  /* 0x0000000435397c36 */ /* 0x001fc40008000000 */
[----:B------:R-:W-:Y:S02]  /*1ad40*/  VIADD R58, R0, 0x5 ;  /* 0x00000005003a7836 */ /* 0x000fe40000000000 */
[C---:B------:R-:W-:Y:S01]  /*1ad50*/  VIADD R53, R57.reuse, UR4 ;  /* 0x0000000439357c36 */ /* 0x040fe20008000000 */
[----:B------:R-:W-:-:S04]  /*1ad60*/  LEA R56, P6, R57, R3, 0x1 ;  /* 0x0000000339387211 */ /* 0x000fc800078c08ff */
[----:B------:R-:W-:Y:S01]  /*1ad70*/  LEA.HI.X.SX32 R57, R57, R52, 0x1, P6 ;  /* 0x0000003439397211 */ /* 0x000fe200030f0eff */
[----:B------:R-:W-:Y:S01]  /*1ad80*/  LDS.128 R24, [R2] ;  /* 0x0000000002187984 */ /* 0x000fe20000000c00 */
[----:B------:R-:W-:Y:S06]  /*1ad90*/  BAR.SYNC.DEFER_BLOCKING 0x0 ;  /* 0x0000000000007b1d */ /* 0x000fec0000010000 */
[----:B------:R0:W-:Y:S02]  /*1ada0*/  STSM.16.M88.4 [R100], R60 ;  /* 0x0000003c64007844 */ /* 0x0001e40000000200 */
[----:B------:R-:W-:Y:S01]  /*1adb0*/  BAR.SYNC.DEFER_BLOCKING 0x0 ;  /* 0x0000000000007b1d */ /* 0x000fe20000010000 */
[----:B0-----:R-:W-:Y:S01]  /*1adc0*/  PRMT R61, R96, 0x7632, R61 ;  /* 0x00007632603d7816 */ /* 0x001fe2000000003d */
[----:B------:R-:W-:-:S04]  /*1add0*/  VIADD R60, R0, 0x6 ;  /* 0x00000006003c7836 */ /* 0x000fc80000000000 */
[----:B------:R-:W-:Y:S02]  /*1ade0*/  LDS.128 R28, [R2] ;  /* 0x00000000021c7984 */ /* 0x000fe40000000c00 */
[----:B------:R-:W-:Y:S06]  /*1adf0*/  BAR.SYNC.DEFER_BLOCKING 0x0 ;  /* 0x0000000000007b1d */ /* 0x000fec0000010000 */
[----:B------:R-:W-:Y:S02]  /*1ae00*/  STSM.16.M88.4 [R100], R64 ;  /* 0x0000004064007844 */ /* 0x000fe40000000200 */
[----:B------:R-:W-:Y:S06]  /*1ae10*/  BAR.SYNC.DEFER_BLOCKING 0x0 ;  /* 0x0000000000007b1d */ /* 0x000fec0000010000 */
        /* <DEDUP_REMOVED lines=12> */
[----:B------:R-:W0:Y:S02]  /*1aee0*/  LDS.128 R44, [R2] ;  /* 0x00000000022c7984 */ /* 0x000e240000000c00 */
[----:B------:R-:W-:Y:S06]  /*1aef0*/  BAR.SYNC.DEFER_BLOCKING 0x0 ;  /* 0x0000000000007b1d */ /* 0x000fec0000010000 */
[----:B------:R-:W-:Y:S02]  /*1af00*/  STSM.16.M88.4 [R100], R80 ;  /* 0x0000005064007844 */ /* 0x000fe40000000200 */
[----:B------:R-:W-:Y:S06]  /*1af10*/  BAR.SYNC.DEFER_BLOCKING 0x0 ;  /* 0x0000000000007b1d */ /* 0x000fec0000010000 */
[----:B------:R-:W0:Y:S02]  /*1af20*/  LDS.128 R48, [R2] ;  /* 0x0000000002307984 */ /* 0x000e240000000c00 */
[----:B------:R-:W-:Y:S06]  /*1af30*/  BAR.SYNC.DEFER_BLOCKING 0x0 ;  /* 0x0000000000007b1d */ /* 0x000fec0000010000 */
[----:B------:R-:W-:Y:S02]  /*1af40*/  STSM.16.M88.4 [R100], R84 ;  /* 0x0000005464007844 */ /* 0x000fe40000000200 */
[----:B------:R-:W-:Y:S06]  /*1af50*/  BAR.SYNC.DEFER_BLOCKING 0x0 ;  /* 0x0000000000007b1d */ /* 0x000fec0000010000 */
[----:B------:R1:W-:Y:S01]  /*1af60*/  @P2 STG.E.U16 desc[UR6][R54.64], R96 ;  /* 0x0000006036002986 */ /* 0x0003e2000c101506 */
[----:B------:R-:W-:Y:S01]  /*1af70*/  ISETP.LT.AND P2, PT, R58, UR5, !P0 ;  /* 0x000000053a007c0c */ /* 0x000fe2000c741270 */
[----:B------:R-:W-:Y:S01]  /*1af80*/  ULDC UR5, c[0x0][0x22c] ;  /* 0x00008b0000057ab9 */ /* 0x000fe20000000800 */
[C---:B------:R-:W-:Y:S01]  /*1af90*/  LEA R58, P6, R53.reuse, R3, 0x1 ;  /* 0x00000003353a7211 */ /* 0x040fe200078c08ff */
[----:B------:R3:W-:Y:S01]  /*1afa0*/  @P1 STG.E.U16 desc[UR6][R56.64], R61 ;  /* 0x0000003d38001986 */ /* 0x0007e2000c101506 */
[----:B------:R-:W-:Y:S01]  /*1afb0*/  ISETP.LT.AND P1, PT, R60, UR5, !P0 ;  /* 0x000000053c007c0c */ /* 0x000fe2000c721270 */
[----:B------:R-:W-:Y:S01]  /*1afc0*/  ULDC UR5, c[0x0][0x22c] ;  /* 0x00008b0000057ab9 */ /* 0x000fe20000000800 */
[C---:B------:R-:W-:Y:S01]  /*1afd0*/  LEA.HI.X.SX32 R59, R53.reuse, R52, 0x1, P6 ;  /* 0x00000034353b7211 */ /* 0x040fe200030f0eff */
[----:B------:R-:W-:-:S02]  /*1afe0*/  VIADD R53, R53, UR4 ;  /* 0x0000000435357c36 */ /* 0x000fc40008000000 */
[----:B-1----:R-:W-:-:S03]  /*1aff0*/  VIADD R55, R0, 0x7 ;  /* 0x0000000700377836 */ /* 0x002fc60000000000 */
[CC--:B------:R-:W-:Y:S01]  /*1b000*/  LEA R54, P6, R53.reuse, R3.reuse, 0x1 ;  /* 0x0000000335367211 */ /* 0x0c0fe200078c08ff */
[----:B------:R-:W-:Y:S01]  /*1b010*/  VIADD R60, R53, UR4 ;  /* 0x00000004353c7c36 */ /* 0x000fe20008000000 */
[----:B------:R1:W-:Y:S01]  /*1b020*/  @P5 STG.E.U16 desc[UR6][R58.64], R97 ;  /* 0x000000613a005986 */ /* 0x0003e2000c101506 */
[----:B---3--:R-:W-:Y:S01]  /*1b030*/  VIADD R61, R0, 0x8 ;  /* 0x00000008003d7836 */ /* 0x008fe20000000000 */
[----:B------:R-:W-:Y:S01]  /*1b040*/  ISETP.LT.AND P5, PT, R55, UR5, !P0 ;  /* 0x0000000537007c0c */ /* 0x000fe2000c7a1270 */
[----:B------:R-:W-:Y:S01]  /*1b050*/  ULDC UR5, c[0x0][0x22c] ;  /* 0x00008b0000057ab9 */ /* 0x000fe20000000800 */
[----:B------:R-:W-:Y:S01]  /*1b060*/  LEA.HI.X.SX32 R55, R53, R52, 0x1, P6 ;  /* 0x0000003435377211 */ /* 0x000fe200030f0eff */
[C---:B------:R-:W-:Y:S01]  /*1b070*/  VIADD R53, R60.reuse, UR4 ;  /* 0x000000043c357c36 */ /* 0x040fe20008000000 */
[----:B------:R-:W-:-:S04]  /*1b080*/  LEA R56, P6, R60, R3, 0x1 ;  /* 0x000000033c387211 */ /* 0x000fc800078c08ff */
[----:B------:R-:W-:Y:S01]  /*1b090*/  LEA.HI.X.SX32 R57, R60, R52, 0x1, P6 ;  /* 0x000000343c397211 */ /* 0x000fe200030f0eff */
[----:B------:R-:W-:Y:S01]  /*1b0a0*/  VIADD R60, R0, 0x9 ;  /* 0x00000009003c7836 */ /* 0x000fe20000000000 */
[----:B-1----:R-:W-:Y:S02]  /*1b0b0*/  PRMT R59, R97, 0x7632, R59 ;  /* 0x00007632613b7816 */ /* 0x002fe4000000003b */
[----:B------:R-:W-:-:S03]  /*1b0c0*/  LEA R58, P6, R53, R3, 0x1 ;  /* 0x00000003353a7211 */ /* 0x000fc600078c08ff */
[----:B------:R1:W-:Y:S01]  /*1b0d0*/  @P4 STG.E.U16 desc[UR6][R54.64], R59 ;  /* 0x0000003b36004986 */ /* 0x0003e2000c101506 */
[----:B------:R-:W-:Y:S01]  /*1b0e0*/  ISETP.LT.AND P4, PT, R61, UR5, !P0 ;  /* 0x000000053d007c0c */ /* 0x000fe2000c781270 */
[----:B------:R-:W-:Y:S01]  /*1b0f0*/  ULDC UR5, c[0x0][0x22c] ;  /* 0x00008b0000057ab9 */ /* 0x000fe20000000800 */
[----:B------:R-:W-:Y:S01]  /*1b100*/  PRMT R61, R99, 0x7632, R61 ;  /* 0x00007632633d7816 */ /* 0x000fe2000000003d */
[----:B------:R3:W-:Y:S01]  /*1b110*/  @P3 STG.E.U16 desc[UR6][R56.64], R98 ;  /* 0x0000006238003986 */ /* 0x0007e2000c101506 */
[----:B------:R-:W-:Y:S01]  /*1b120*/  ISETP.LT.AND P3, PT, R60, UR5, !P0 ;  /* 0x000000053c007c0c */ /* 0x000fe2000c761270 */
[----:B------:R-:W-:Y:S01]  /*1b130*/  VIADD R60, R0, 0xa ;  /* 0x0000000a003c7836 */ /* 0x000fe20000000000 */
[----:B------:R-:W-:Y:S01]  /*1b140*/  ULDC UR5, c[0x0][0x22c] ;  /* 0x00008b0000057ab9 */ /* 0x000fe20000000800 */
[C---:B-1----:R-:W-:Y:S01]  /*1b150*/  LEA.HI.X.SX32 R59, R53.reuse, R52, 0x1, P6 ;  /* 0x00000034353b7211 */ /* 0x042fe200030f0eff */
[----:B------:R-:W-:Y:S01]  /*1b160*/  VIADD R53, R53, UR4 ;  /* 0x0000000435357c36 */ /* 0x000fe20008000000 */
[----:B------:R-:W-:-:S03]  /*1b170*/  PRMT R55, R98, 0x7632, R55 ;  /* 0x0000763262377816 */ /* 0x000fc60000000037 */
[C---:B---3--:R-:W-:Y:S02]  /*1b180*/  VIADD R57, R53.reuse, UR4 ;  /* 0x0000000435397c36 */ /* 0x048fe40008000000 */
[----:B------:R1:W-:Y:S01]  /*1b190*/  @P2 STG.E.U16 desc[UR6][R58.64], R55 ;  /* 0x000000373a002986 */ /* 0x0003e2000c101506 */
[-C--:B------:R-:W-:Y:S02]  /*1b1a0*/  LEA R54, P2, R53, R3.reuse, 0x1 ;  /* 0x0000000335367211 */ /* 0x080fe400078408ff */
[----:B------:R-:W-:Y:S02]  /*1b1b0*/  LEA R56, P6, R57, R3, 0x1 ;  /* 0x0000000339387211 */ /* 0x000fe400078c08ff */
[-C--:B-1----:R-:W-:Y:S01]  /*1b1c0*/  LEA.HI.X.SX32 R55, R53, R52.reuse, 0x1, P2 ;  /* 0x0000003435377211 */ /* 0x082fe200010f0eff */
[----:B------:R-:W-:Y:S01]  /*1b1d0*/  VIADD R53, R0, 0xb ;  /* 0x0000000b00357836 */ /* 0x000fe20000000000 */
[----:B------:R-:W-:Y:S01]  /*1b1e0*/  ISETP.LT.AND P2, PT, R60, UR5, !P0 ;  /* 0x000000053c007c0c */ /* 0x000fe2000c741270 */
[----:B------:R-:W-:Y:S01]  /*1b1f0*/  ULDC UR5, c[0x0][0x22c] ;  /* 0x00008b0000057ab9 */ /* 0x000fe20000000800 */
[----:B------:R-:W-:Y:S01]  /*1b200*/  VIADD R59, R0, 0xc ;  /* 0x0000000c003b7836 */ /* 0x000fe20000000000 */
[----:B------:R1:W-:Y:S01]  /*1b210*/  @P1 STG.E.U16 desc[UR6][R54.64], R99 ;  /* 0x0000006336001986 */ /* 0x0003e2000c101506 */
[----:B------:R-:W-:Y:S01]  /*1b220*/  ISETP.LT.AND P1, PT, R53, UR5, !P0 ;  /* 0x0000000535007c0c */ /* 0x000fe2000c721270 */
[C---:B------:R-:W-:Y:S01]  /*1b230*/  VIADD R53, R57.reuse, UR4 ;  /* 0x0000000439357c36 */ /* 0x040fe20008000000 */
[----:B------:R-:W-:Y:S01]  /*1b240*/  LEA.HI.X.SX32 R57, R57, R52, 0x1, P6 ;  /* 0x0000003439397211 */ /* 0x000fe200030f0eff */
[----:B------:R-:W-:-:S02]  /*1b250*/  ULDC UR5, c[0x0][0x22c] ;  /* 0x00008b0000057ab9 */ /* 0x000fc40000000800 */
[C---:B------:R-:W-:Y:S01]  /*1b260*/  VIADD R60, R53.reuse, UR4 ;  /* 0x00000004353c7c36 */ /* 0x040fe20008000000 */
[-C--:B------:R-:W-:Y:S01]  /*1b270*/  LEA R58, P6, R53, R3.reuse, 0x1 ;  /* 0x00000003353a7211 */ /* 0x080fe200078c08ff */
[----:B------:R3:W-:Y:S01]  /*1b280*/  @P5 STG.E.U16 desc[UR6][R56.64], R61 ;  /* 0x0000003d38005986 */ /* 0x0007e2000c101506 */
[----:B------:R-:W-:Y:S01]  /*1b290*/  ISETP.LT.AND P5, PT, R59, UR5, !P0 ;  /* 0x000000053b007c0c */ /* 0x000fe2000c7a1270 */
[----:B------:R-:W-:Y:S01]  /*1b2a0*/  ULDC UR5, c[0x0][0x22c] ;  /* 0x00008b0000057ab9 */ /* 0x000fe20000000800 */
[-C--:B------:R-:W-:Y:S01]  /*1b2b0*/  LEA.HI.X.SX32 R59, R53, R52.reuse, 0x1, P6 ;  /* 0x00000034353b7211 */ /* 0x080fe200030f0eff */
[----:B-1----:R-:W-:Y:S01]  /*1b2c0*/  VIADD R55, R0, 0xd ;  /* 0x0000000d00377836 */ /* 0x002fe20000000000 */
[CC--:B------:R-:W-:Y:S01]  /*1b2d0*/  LEA R54, P6, R60.reuse, R3.reuse, 0x1 ;  /* 0x000000033c367211 */ /* 0x0c0fe200078c08ff */
[C---:B------:R-:W-:Y:S02]  /*1b2e0*/  VIADD R53, R60.reuse, UR4 ;  /* 0x000000043c357c36 */ /* 0x040fe40008000000 */
[----:B------:R1:W-:Y:S01]  /*1b2f0*/  @P4 STG.E.U16 desc[UR6][R58.64], R92 ;  /* 0x0000005c3a004986 */ /* 0x0003e2000c101506 */
[----:B------:R-:W-:Y:S01]  /*1b300*/  ISETP.LT.AND P4, PT, R55, UR5, !P0 ;  /* 0x0000000537007c0c */ /* 0x000fe2000c781270 */
[----:B------:R-:W-:Y:S01]  /*1b310*/  ULDC UR5, c[0x0][0x22c] ;  /* 0x00008b0000057ab9 */ /* 0x000fe20000000800 */
[----:B------:R-:W-:Y:S01]  /*1b320*/  LEA.HI.X.SX32 R55, R60, R52, 0x1, P6 ;  /* 0x000000343c377211 */ /* 0x000fe200030f0eff */
[----:B------:R-:W-:Y:S01]  /*1b330*/  VIADD R60, R0, 0xe ;  /* 0x0000000e003c7836 */ /* 0x000fe20000000000 */
[----:B---3--:R-:W-:-:S02]  /*1b340*/  LEA R56, P6, R53, R3, 0x1 ;  /* 0x0000000335387211 */ /* 0x008fc400078c08ff */
[----:B------:R-:W-:Y:S02]  /*1b350*/  PRMT R61, R92, 0x7632, R61 ;  /* 0x000076325c3d7816 */ /* 0x000fe4000000003d */
[CC--:B------:R-:W-:Y:S01]  /*1b360*/  LEA.HI.X.SX32 R57, R53.reuse, R52.reuse, 0x1, P6 ;  /* 0x0000003435397211 */ /* 0x0c0fe200030f0eff */
[----:B------:R-:W-:Y:S02]  /*1b370*/  VIADD R53, R53, UR4 ;  /* 0x0000000435357c36 */ /* 0x000fe40008000000 */
[----:B------:R3:W-:Y:S01]  /*1b380*/  @P3 STG.E.U16 desc[UR6][R54.64], R61 ;  /* 0x0000003d36003986 */ /* 0x0007e2000c101506 */
[----:B-1----:R-:W-:Y:S01]  /*1b390*/  VIADD R59, R0, 0xf ;  /* 0x0000000f003b7836 */ /* 0x002fe20000000000 */
[----:B------:R-:W-:Y:S01]  /*1b3a0*/  ISETP.LT.AND P3, PT, R60, UR5, !P0 ;  /* 0x000000053c007c0c */ /* 0x000fe2000c761270 */
[C---:B------:R-:W-:Y:S01]  /*1b3b0*/  VIADD R60, R53.reuse, UR4 ;  /* 0x00000004353c7c36 */ /* 0x040fe20008000000 */
[-C--:B------:R-:W-:Y:S01]  /*1b3c0*/  LEA R58, P6, R53, R3.reuse, 0x1 ;  /* 0x00000003353a7211 */ /* 0x080fe200078c08ff */
[----:B------:R-:W-:Y:S01]  /*1b3d0*/  ULDC UR5, c[0x0][0x22c] ;  /* 0x00008b0000057ab9 */ /* 0x000fe20000000800 */
[----:B------:R1:W-:Y:S01]  /*1b3e0*/  @P2 STG.E.U16 desc[UR6][R56.64], R93 ;  /* 0x0000005d38002986 */ /* 0x0003e2000c101506 */
[----:B------:R-:W-:Y:S01]  /*1b3f0*/  ISETP.LT.AND P2, PT, R59, UR5, !P0 ;  /* 0x000000053b007c0c */ /* 0x000fe2000c741270 */
[----:B------:R-:W-:Y:S01]  /*1b400*/  ULDC UR5, c[0x0][0x22c] ;  /* 0x00008b0000057ab9 */ /* 0x000fe20000000800 */
[----:B------:R-:W-:Y:S01]  /*1b410*/  LEA.HI.X.SX32 R59, R53, R52, 0x1, P6 ;  /* 0x00000034353b7211 */ /* 0x000fe200030f0eff */
[C---:B------:R-:W-:Y:S01]  /*1b420*/  VIADD R53, R60.reuse, UR4 ;  /* 0x000000043c357c36 */ /* 0x040fe20008000000 */
[----:B---3--:R-:W-:Y:S01]  /*1b430*/  LEA R54, P6, R60, R3, 0x1 ;  /* 0x000000033c367211 */ /* 0x008fe200078c08ff */
[----:B------:R-:W-:-:S03]  /*1b440*/  VIADD R61, R0, 0x10 ;  /* 0x00000010003d7836 */ /* 0x000fc60000000000 */
        /* <DEDUP_REMOVED lines=98> */
[----:B--2---:R1:W-:Y:S01]  /*1ba70*/  @P3 STG.E.U16 desc[UR6][R54.64], R4 ;  /* 0x0000000436003986 */ /* 0x0043e2000c101506 */
        /* <DEDUP_REMOVED lines=8> */
[----:B-1----:R-:W-:Y:S01]  /*1bb00*/  VIADD R55, R0, 0x1f ;  /* 0x0000001f00377836 */ /* 0x002fe20000000000 */
[----:B------:R1:W-:Y:S01]  /*1bb10*/  @P2 STG.E.U16 desc[UR6][R56.64], R61 ;  /* 0x0000003d38002986 */ /* 0x0003e2000c101506 */
[----:B------:R-:W-:Y:S01]  /*1bb20*/  ISETP.LT.AND P2, PT, R60, UR5, !P0 ;  /* 0x000000053c007c0c */ /* 0x000fe2000c741270 */
[C---:B------:R-:W-:Y:S01]  /*1bb30*/  VIADD R4, R53.reuse, UR4 ;  /* 0x0000000435047c36 */ /* 0x040fe20008000000 */
[-C--:B------:R-:W-:Y:S01]  /*1bb40*/  LEA R54, P6, R53, R3.reuse, 0x1 ;  /* 0x0000000335367211 */ /* 0x080fe200078c08ff */
[----:B------:R-:W-:Y:S01]  /*1bb50*/  ULDC UR5, c[0x0][0x22c] ;  /* 0x00008b0000057ab9 */ /* 0x000fe20000000800 */
[----:B------:R2:W-:Y:S01]  /*1bb60*/  @P1 STG.E.U16 desc[UR6][R58.64], R5 ;  /* 0x000000053a001986 */ /* 0x0005e2000c101506 */
[----:B------:R-:W-:Y:S01]  /*1bb70*/  ISETP.LT.AND P1, PT, R55, UR5, !P0 ;  /* 0x0000000537007c0c */ /* 0x000fe2000c721270 */
[----:B------:R-:W-:Y:S01]  /*1bb80*/  VIADD R60, R0, 0x20 ;  /* 0x00000020003c7836 */ /* 0x000fe20000000000 */
[----:B------:R-:W-:Y:S01]  /*1bb90*/  LEA.HI.X.SX32 R55, R53, R52, 0x1, P6 ;  /* 0x0000003435377211 */ /* 0x000fe200030f0eff */
[C---:B------:R-:W-:Y:S01]  /*1bba0*/  VIADD R53, R4.reuse, UR4 ;  /* 0x0000000404357c36 */ /* 0x040fe20008000000 */
[----:B------:R-:W-:Y:S01]  /*1bbb0*/  ULDC UR5, c[0x0][0x22c] ;  /* 0x00008b0000057ab9 */ /* 0x000fe20000000800 */
[----:B-1----:R-:W-:-:S04]  /*1bbc0*/  LEA R56, P6, R4, R3, 0x1 ;  /* 0x0000000304387211 */ /* 0x002fc800078c08ff */
[----:B------:R-:W-:Y:S01]  /*1bbd0*/  LEA.HI.X.SX32 R57, R4, R52, 0x1, P6 ;  /* 0x0000003404397211 */ /* 0x000fe200030f0eff */
[----:B--2---:R-:W-:Y:S01]  /*1bbe0*/  VIADD R58, R0, 0x21 ;  /* 0x00000021003a7836 */ /* 0x004fe20000000000 */
[----:B------:R-:W-:Y:S02]  /*1bbf0*/  PRMT R59, R5, 0x7632, R59 ;  /* 0x00007632053b7816 */ /* 0x000fe4000000003b */
[----:B------:R-:W-:-:S03]  /*1bc00*/  LEA R4, P6, R53, R3, 0x1 ;  /* 0x0000000335047211 */ /* 0x000fc600078c08ff */
[----:B------:R1:W-:Y:S01]  /*1bc10*/  @P5 STG.E.U16 desc[UR6][R54.64], R59 ;  /* 0x0000003b36005986 */ /* 0x0003e2000c101506 */
[C---:B------:R-:W-:Y:S01]  /*1bc20*/  LEA.HI.X.SX32 R5, R53.reuse, R52, 0x1, P6 ;  /* 0x0000003435057211 */ /* 0x040fe200030f0eff */
[----:B------:R-:W-:Y:S01]  /*1bc30*/  VIADD R53, R53, UR4 ;  /* 0x0000000435357c36 */ /* 0x000fe20008000000 */
[----:B------:R-:W-:Y:S01]  /*1bc40*/  ISETP.LT.AND P5, PT, R60, UR5, !P0 ;  /* 0x000000053c007c0c */ /* 0x000fe2000c7a1270 */
[----:B------:R2:W-:Y:S01]  /*1bc50*/  @P4 STG.E.U16 desc[UR6][R56.64], R6 ;  /* 0x0000000638004986 */ /* 0x0005e2000c101506 */
[----:B------:R-:W-:Y:S02]  /*1bc60*/  ULDC UR5, c[0x0][0x22c] ;  /* 0x00008b0000057ab9 */ /* 0x000fe40000000800 */
[----:B------:R-:W-:Y:S01]  /*1bc70*/  ISETP.LT.AND P4, PT, R58, UR5, !P0 ;  /* 0x000000053a007c0c */ /* 0x000fe2000c781270 */
[----:B------:R-:W-:Y:S01]  /*1bc80*/  VIADD R58, R0, 0x22 ;  /* 0x00000022003a7836 */ /* 0x000fe20000000000 */
[----:B------:R-:W-:Y:S01]  /*1bc90*/  ULDC UR5, c[0x0][0x22c] ;  /* 0x00008b0000057ab9 */ /* 0x000fe20000000800 */
[----:B-1----:R-:W-:Y:S01]  /*1bca0*/  PRMT R55, R6, 0x7632, R55 ;  /* 0x0000763206377816 */ /* 0x002fe20000000037 */
[----:B--2---:R-:W-:-:S04]  /*1bcb0*/  VIADD R6, R53, UR4 ;  /* 0x0000000435067c36 */ /* 0x004fc80008000000 */
[----:B------:R1:W-:Y:S01]  /*1bcc0*/  @P3 STG.E.U16 desc[UR6][R4.64], R55 ;  /* 0x0000003704003986 */ /* 0x0003e2000c101506 */
[-C--:B------:R-:W-:Y:S02]  /*1bcd0*/  LEA R54, P3, R53, R3.reuse, 0x1 ;  /* 0x0000000335367211 */ /* 0x080fe400078608ff */
[----:B------:R-:W-:-:S04]  /*1bce0*/  LEA R56, P6, R6, R3, 0x1 ;  /* 0x0000000306387211 */ /* 0x000fc800078c08ff */
[CC--:B------:R-:W-:Y:S02]  /*1bcf0*/  LEA.HI.X.SX32 R57, R6.reuse, R52.reuse, 0x1, P6 ;  /* 0x0000003406397211 */ /* 0x0c0fe400030f0eff */
[-C--:B-1----:R-:W-:Y:S01]  /*1bd00*/  LEA.HI.X.SX32 R55, R53, R52.reuse, 0x1, P3 ;  /* 0x0000003435377211 */ /* 0x082fe200018f0eff */
[----:B------:R-:W-:Y:S01]  /*1bd10*/  VIADD R5, R6, UR4 ;  /* 0x0000000406057c36 */ /* 0x000fe20008000000 */
[----:B------:R-:W-:Y:S01]  /*1bd20*/  ISETP.LT.AND P3, PT, R58, UR5, !P0 ;  /* 0x000000053a007c0c */ /* 0x000fe2000c761270 */
[C---:B------:R-:W-:Y:S01]  /*1bd30*/  VIADD R53, R0.reuse, 0x23 ;  /* 0x0000002300357836 */ /* 0x040fe20000000000 */
[----:B------:R-:W-:Y:S01]  /*1bd40*/  ULDC UR5, c[0x0][0x22c] ;  /* 0x00008b0000057ab9 */ /* 0x000fe20000000800 */
[----:B------:R1:W-:Y:S01]  /*1bd50*/  @P2 STG.E.U16 desc[UR6][R54.64], R7 ;  /* 0x0000000736002986 */ /* 0x0003e2000c101506 */
[----:B------:R-:W-:Y:S01]  /*1bd60*/  LEA R4, P6, R5, R3, 0x1 ;  /* 0x0000000305047211 */ /* 0x000fe200078c08ff */
[----:B------:R-:W-:Y:S01]  /*1bd70*/  VIADD R6, R0, 0x24 ;  /* 0x0000002400067836 */ /* 0x000fe20000000000 */
[----:B------:R-:W-:Y:S01]  /*1bd80*/  ISETP.LT.AND P2, PT, R53, UR5, !P0 ;  /* 0x0000000535007c0c */ /* 0x000fe2000c741270 */
[C---:B------:R-:W-:Y:S01]  /*1bd90*/  VIADD R53, R5.reuse, UR4 ;  /* 0x0000000405357c36 */ /* 0x040fe20008000000 */
[----:B------:R-:W-:Y:S01]  /*1bda0*/  ULDC UR5, c[0x0][0x22c] ;  /* 0x00008b0000057ab9 */ /* 0x000fe20000000800 */
[----:B------:R-:W-:-:S02]  /*1bdb0*/  LEA.HI.X.SX32 R5, R5, R52, 0x1, P6 ;  /* 0x0000003405057211 */ /* 0x000fc400030f0eff */
[----:B------:R-:W-:Y:S01]  /*1bdc0*/  VIADD R58, R53, UR4 ;  /* 0x00000004353a7c36 */ /* 0x000fe20008000000 */
[----:B-1----:R-:W-:Y:S01]  /*1bdd0*/  PRMT R55, R7, 0x7632, R55 ;  /* 0x0000763207377816 */ /* 0x002fe20000000037 */
[----:B------:R-:W-:-:S04]  /*1bde0*/  VIADD R7, R0, 0x25 ;  /* 0x0000002500077836 */ /* 0x000fc80000000000 */
[----:B------:R1:W-:Y:S01]  /*1bdf0*/  @P1 STG.E.U16 desc[UR6][R56.64], R55 ;  /* 0x0000003738001986 */ /* 0x0003e2000c101506 */
[----:B------:R-:W-:Y:S01]  /*1be00*/  ISETP.LT.AND P1, PT, R6, UR5, !P0 ;  /* 0x0000000506007c0c */ /* 0x000fe2000c721270 */
[----:B------:R-:W-:Y:S01]  /*1be10*/  ULDC UR5, c[0x0][0x22c] ;  /* 0x00008b0000057ab9 */ /* 0x000fe20000000800 */
[-C--:B------:R-:W-:Y:S01]  /*1be20*/  LEA R6, P6, R53, R3.reuse, 0x1 ;  /* 0x0000000335067211 */ /* 0x080fe200078c08ff */
[----:B----4-:R2:W-:Y:S01]  /*1be30*/  @P5 STG.E.U16 desc[UR6][R4.64], R8 ;  /* 0x0000000804005986 */ /* 0x0105e2000c101506 */
[----:B------:R-:W-:Y:S01]  /*1be40*/  ISETP.LT.AND P5, PT, R7, UR5, !P0 ;  /* 0x0000000507007c0c */ /* 0x000fe2000c7a1270 */
[----:B------:R-:W-:Y:S01]  /*1be50*/  ULDC UR5, c[0x0][0x22c] ;  /* 0x00008b0000057ab9 */ /* 0x000fe20000000800 */
[----:B------:R-:W-:Y:S01]  /*1be60*/  LEA.HI.X.SX32 R7, R53, R52, 0x1, P6 ;  /* 0x0000003435077211 */ /* 0x000fe200030f0eff */
[----:B------:R-:W-:Y:S01]  /*1be70*/  VIADD R53, R0, 0x26 ;  /* 0x0000002600357836 */ /* 0x000fe20000000000 */
[----:B------:R-:W-:Y:S02]  /*1be80*/  LEA R54, P6, R58, R3, 0x1 ;  /* 0x000000033a367211 */ /* 0x000fe400078c08ff */
[----:B-1----:R-:W-:-:S02]  /*1be90*/  PRMT R56, R8, 0x7632, R56 ;  /* 0x0000763208387816 */ /* 0x002fc40000000038 */
[CC--:B------:R-:W-:Y:S01]  /*1bea0*/  LEA.HI.X.SX32 R55, R58.reuse, R52.reuse, 0x1, P6 ;  /* 0x000000343a377211 */ /* 0x0c0fe200030f0eff */
[----:B------:R-:W-:Y:S02]  /*1beb0*/  VIADD R58, R58, UR4 ;  /* 0x000000043a3a7c36 */ /* 0x000fe40008000000 */
[----:B--2---:R-:W-:Y:S01]  /*1bec0*/  VIADD R5, R0, 0x27 ;  /* 0x0000002700057836 */ /* 0x004fe20000000000 */
[----:B------:R1:W-:Y:S01]  /*1bed0*/  @P4 STG.E.U16 desc[UR6][R6.64], R56 ;  /* 0x0000003806004986 */ /* 0x0003e2000c101506 */
[----:B------:R-:W-:Y:S01]  /*1bee0*/  ISETP.LT.AND P4, PT, R53, UR5, !P0 ;  /* 0x0000000535007c0c */ /* 0x000fe2000c781270 */
[C---:B------:R-:W-:Y:S01]  /*1bef0*/  VIADD R8, R58.reuse, UR4 ;  /* 0x000000043a087c36 */ /* 0x040fe20008000000 */
[-C--:B------:R-:W-:Y:S01]  /*1bf00*/  LEA R4, P6, R58, R3.reuse, 0x1 ;  /* 0x000000033a047211 */ /* 0x080fe200078c08ff */
[----:B------:R-:W-:Y:S01]  /*1bf10*/  ULDC UR5, c[0x0][0x22c] ;  /* 0x00008b0000057ab9 */ /* 0x000fe20000000800 */
[----:B------:R2:W-:Y:S01]  /*1bf20*/  @P3 STG.E.U16 desc[UR6][R54.64], R9 ;  /* 0x0000000936003986 */ /* 0x0005e2000c101506 */
[----:B------:R-:W-:Y:S01]  /*1bf30*/  ISETP.LT.AND P3, PT, R5, UR5, !P0 ;  /* 0x0000000505007c0c */ /* 0x000fe2000c761270 */
[----:B------:R-:W-:Y:S01]  /*1bf40*/  VIADD R53, R8, UR4 ;  /* 0x0000000408357c36 */ /* 0x000fe20008000000 */
[----:B------:R-:W-:Y:S01]  /*1bf50*/  LEA.HI.X.SX32 R5, R58, R52, 0x1, P6 ;  /* 0x000000343a057211 */ /* 0x000fe200030f0eff */
[----:B------:R-:W-:Y:S01]  /*1bf60*/  ULDC UR5, c[0x0][0x22c] ;  /* 0x00008b0000057ab9 */ /* 0x000fe20000000800 */
[----:B-1----:R-:W-:Y:S01]  /*1bf70*/  LEA R6, P6, R8, R3, 0x1 ;  /* 0x0000000308067211 */ /* 0x002fe200078c08ff */
[----:B------:R-:W-:-:S03]  /*1bf80*/  VIADD R56, R0, 0x28 ;  /* 0x0000002800387836 */ /* 0x000fc60000000000 */
        /* <DEDUP_REMOVED lines=16> */
[-C--:B------:R-:W-:Y:S01]  /*1c090*/  LEA R4, P5, R53, R3.reuse, 0x1 ;  /* 0x0000000335047211 */ /* 0x080fe200078a08ff */
[----:B------:R-:W-:Y:S01]  /*1c0a0*/  VIADD R10, R0, 0x2b ;  /* 0x0000002b000a7836 */ /* 0x000fe20000000000 */
[-C--:B------:R-:W-:Y:S02]  /*1c0b0*/  LEA R6, P6, R7, R3.reuse, 0x1 ;  /* 0x0000000307067211 */ /* 0x080fe400078c08ff */
[-C--:B-1----:R-:W-:Y:S01]  /*1c0c0*/  LEA.HI.X.SX32 R5, R53, R52.reuse, 0x1, P5 ;  /* 0x0000003435057211 */ /* 0x082fe200028f0eff */
[C---:B------:R-:W-:Y:S01]  /*1c0d0*/  VIADD R9, R7.reuse, UR4 ;  /* 0x0000000407097c36 */ /* 0x040fe20008000000 */
[----:B------:R-:W-:Y:S01]  /*1c0e0*/  ISETP.LT.AND P5, PT, R54, UR5, !P0 ;  /* 0x0000000536007c0c */ /* 0x000fe2000c7a1270 */
[----:B------:R-:W-:Y:S01]  /*1c0f0*/  ULDC UR5, c[0x0][0x22c] ;  /* 0x00008b0000057ab9 */ /* 0x000fe20000000800 */
[----:B------:R-:W-:Y:S01]  /*1c100*/  LEA.HI.X.SX32 R7, R7, R52, 0x1, P6 ;  /* 0x0000003407077211 */ /* 0x000fe200030f0eff */
[----:B------:R1:W-:Y:S01]  /*1c110*/  @P4 STG.E.U16 desc[UR6][R4.64], R11 ;  /* 0x0000000b04004986 */ /* 0x0003e2000c101506 */
[----:B------:R-:W-:Y:S01]  /*1c120*/  ISETP.LT.AND P4, PT, R10, UR5, !P0 ;  /* 0x000000050a007c0c */ /* 0x000fe2000c781270 */
[----:B------:R-:W-:Y:S01]  /*1c130*/  VIADD R10, R0, 0x2c ;  /* 0x0000002c000a7836 */ /* 0x000fe20000000000 */
[----:B------:R-:W-:Y:S01]  /*1c140*/  PRMT R53, R11, 0x7632, R53 ;  /* 0x000076320b357816 */ /* 0x000fe20000000035 */
[----:B------:R-:W-:Y:S01]  /*1c150*/  ULDC UR5, c[0x0][0x22c] ;  /* 0x00008b0000057ab9 */ /* 0x000fe20000000800 */
[----:B------:R-:W-:-:S03]  /*1c160*/  LEA R8, P6, R9, R3, 0x1 ;  /* 0x0000000309087211 */ /* 0x000fc600078c08ff */
[----:B------:R2:W-:Y:S01]  /*1c170*/  @P3 STG.E.U16 desc[UR6][R6.64], R53 ;  /* 0x0000003506003986 */ /* 0x0005e2000c101506 */
[----:B------:R-:W-:Y:S01]  /*1c180*/  ISETP.LT.AND P3, PT, R10, UR5, !P0 ;  /* 0x000000050a007c0c */ /* 0x000fe2000c761270 */
[C---:B------:R-:W-:Y:S01]  /*1c190*/  VIADD R10, R9.reuse, UR4 ;  /* 0x00000004090a7c36 */ /* 0x040fe20008000000 */
[-C--:B------:R-:W-:Y:S01]  /*1c1a0*/  LEA.HI.X.SX32 R9, R9, R52.reuse, 0x1, P6 ;  /* 0x0000003409097211 */ /* 0x080fe200030f0eff */
[----:B-1----:R-:W-:Y:S01]  /*1c1b0*/  VIADD R5, R0, 0x2d ;  /* 0x0000002d00057836 */ /* 0x002fe20000000000 */
[----:B------:R-:W-:Y:S01]  /*1c1c0*/  ULDC UR5, c[0x0][0x22c] ;  /* 0x00008b0000057ab9 */ /* 0x000fe20000000800 */
[C---:B------:R-:W-:Y:S01]  /*1c1d0*/  VIADD R11, R10.reuse, UR4 ;  /* 0x000000040a0b7c36 */ /* 0x040fe20008000000 */
[CC--:B------:R-:W-:Y:S01]  /*1c1e0*/  LEA R4, P6, R10.reuse, R3.reuse, 0x1 ;  /* 0x000000030a047211 */ /* 0x0c0fe200078c08ff */
[----:B------:R1:W-:Y:S01]  /*1c1f0*/  @P2 STG.E.U16 desc[UR6][R8.64], R12 ;  /* 0x0000000c08002986 */ /* 0x0003e2000c101506 */
[----:B------:R-:W-:Y:S01]  /*1c200*/  ISETP.LT.AND P2, PT, R5, UR5, !P0 ;  /* 0x0000000505007c0c */ /* 0x000fe2000c741270 */
[----:B------:R-:W-:Y:S01]  /*1c210*/  ULDC UR5, c[0x0][0x22c] ;  /* 0x00008b0000057ab9 */ /* 0x000fe20000000800 */
[----:B------:R-:W-:Y:S01]  /*1c220*/  LEA.HI.X.SX32 R5, R10, R52, 0x1, P6 ;  /* 0x000000340a057211 */ /* 0x000fe200030f0eff */
[----:B------:R-:W-:Y:S01]  /*1c230*/  VIADD R10, R0, 0x2e ;  /* 0x0000002e000a7836 */ /* 0x000fe20000000000 */
[----:B--2---:R-:W-:-:S02]  /*1c240*/  LEA R6, P6, R11, R3, 0x1 ;  /* 0x000000030b067211 */ /* 0x004fc400078c08ff */
        /* <DEDUP_REMOVED lines=15> */
[----:B--2---:R-:W-:-:S04]  /*1c340*/  LEA R4, P6, R10, R3, 0x1 ;  /* 0x000000030a047211 */ /* 0x004fc800078c08ff */
[-C--:B------:R-:W-:Y:S01]  /*1c350*/  LEA.HI.X.SX32 R5, R10, R52.reuse, 0x1, P6 ;  /* 0x000000340a057211 */ /* 0x080fe200030f0eff */
[----:B------:R-:W-:Y:S01]  /*1c360*/  VIADD R10, R0, 0x31 ;  /* 0x00000031000a7836 */ /* 0x000fe20000000000 */
[----:B-1----:R-:W-:Y:S02]  /*1c370*/  PRMT R7, R13, 0x7632, R7 ;  /* 0x000076320d077816 */ /* 0x002fe40000000007 */
[----:B------:R-:W-:Y:S02]  /*1c380*/  LEA R6, P6, R11, R3, 0x1 ;  /* 0x000000030b067211 */ /* 0x000fe400078c08ff */
[----:B0-----:R-:W-:Y:S01]  /*1c390*/  PRMT R13, R45, 0x7632, R13 ;  /* 0x000076322d0d7816 */ /* 0x001fe2000000000d */
        /* <DEDUP_REMOVED lines=8> */
[C---:B0-----:R-:W-:Y:S01]  /*1c420*/  LEA.HI.X.SX32 R7, R11.reuse, R52, 0x1, P6 ;  /* 0x000000340b077211 */ /* 0x041fe200030f0eff */
[----:B------:R-:W-:Y:S01]  /*1c430*/  VIADD R11, R11, UR4 ;  /* 0x000000040b0b7c36 */ /* 0x000fe20008000000 */
[----:B------:R-:W-:-:S02]  /*1c440*/  PRMT R9, R14, 0x7632, R9 ;  /* 0x000076320e097816 */ /* 0x000fc40000000009 */
[----:B-1----:R-:W-:Y:S01]  /*1c450*/  PRMT R14, R48, 0x7632, R14 ;  /* 0x00007632300e7816 */ /* 0x002fe2000000000e */
[C---:B------:R-:W-:Y:S02]  /*1c460*/  VIADD R5, R11.reuse, UR4 ;  /* 0x000000040b057c36 */ /* 0x040fe40008000000 */
[----:B------:R0:W-:Y:S01]  /*1c470*/  @P2 STG.E.U16 desc[UR6][R6.64], R9 ;  /* 0x0000000906002986 */ /* 0x0001e2000c101506 */
[-C--:B------:R-:W-:Y:S02]  /*1c480*/  LEA R8, P2, R11, R3.reuse, 0x1 ;  /* 0x000000030b087211 */ /* 0x080fe400078408ff */
[----:B------:R-:W-:Y:S02]  /*1c490*/  LEA R4, P6, R5, R3, 0x1 ;  /* 0x0000000305047211 */ /* 0x000fe400078c08ff */
[-C--:B0-----:R-:W-:Y:S01]  /*1c4a0*/  LEA.HI.X.SX32 R9, R11, R52.reuse, 0x1, P2 ;  /* 0x000000340b097211 */ /* 0x081fe200010f0eff */
[C---:B------:R-:W-:Y:S01]  /*1c4b0*/  VIADD R7, R5.reuse, UR4 ;  /* 0x0000000405077c36 */ /* 0x040fe20008000000 */
[----:B------:R-:W-:Y:S01]  /*1c4c0*/  ISETP.LT.AND P2, PT, R10, UR5, !P0 ;  /* 0x000000050a007c0c */ /* 0x000fe2000c741270 */
[----:B------:R-:W-:Y:S01]  /*1c4d0*/  VIADD R10, R0, 0x33 ;  /* 0x00000033000a7836 */ /* 0x000fe20000000000 */
[----:B------:R-:W-:Y:S01]  /*1c4e0*/  ULDC UR5, c[0x0][0x22c] ;  /* 0x00008b0000057ab9 */ /* 0x000fe20000000800 */
[----:B------:R0:W-:Y:S01]  /*1c4f0*/  @P1 STG.E.U16 desc[UR6][R8.64], R15 ;  /* 0x0000000f08001986 */ /* 0x0001e2000c101506 */
[----:B------:R-:W-:-:S02]  /*1c500*/  LEA.HI.X.SX32 R5, R5, R52, 0x1, P6 ;  /* 0x0000003405057211 */ /* 0x000fc400030f0eff */
[----:B------:R-:W-:Y:S01]  /*1c510*/  ISETP.LT.AND P1, PT, R10, UR5, !P0 ;  /* 0x000000050a007c0c */ /* 0x000fe2000c721270 */
[----:B------:R-:W-:Y:S01]  /*1c520*/  VIADD R10, R0, 0x34 ;  /* 0x00000034000a7836 */ /* 0x000fe20000000000 */
[----:B------:R-:W-:Y:S01]  /*1c530*/  ULDC UR5, c[0x0][0x22c] ;  /* 0x00008b0000057ab9 */ /* 0x000fe20000000800 */
[CC--:B------:R-:W-:Y:S01]  /*1c540*/  LEA R6, P6, R7.reuse, R3.reuse, 0x1 ;  /* 0x0000000307067211 */ /* 0x0c0fe200078c08ff */
[----:B------:R1:W-:Y:S02]  /*1c550*/  @P5 STG.E.U16 desc[UR6][R4.64], R12 ;  /* 0x0000000c04005986 */ /* 0x0003e4000c101506 */
[----:B------:R-:W-:Y:S01]  /*1c560*/  ISETP.LT.AND P5, PT, R10, UR5, !P0 ;  /* 0x000000050a007c0c */ /* 0x000fe2000c7a1270 */
[C---:B------:R-:W-:Y:S01]  /*1c570*/  VIADD R10, R7.reuse, UR4 ;  /* 0x00000004070a7c36 */ /* 0x040fe20008000000 */
[-C--:B------:R-:W-:Y:S01]  /*1c580*/  LEA.HI.X.SX32 R7, R7, R52.reuse, 0x1, P6 ;  /* 0x0000003407077211 */ /* 0x080fe200030f0eff */
[----:B0-----:R-:W-:Y:S01]  /*1c590*/  VIADD R9, R0, 0x35 ;  /* 0x0000003500097836 */ /* 0x001fe20000000000 */
[----:B------:R-:W-:Y:S01]  /*1c5a0*/  ULDC UR5, c[0x0][0x22c] ;  /* 0x00008b0000057ab9 */ /* 0x000fe20000000800 */
[C---:B------:R-:W-:Y:S01]  /*1c5b0*/  VIADD R11, R10.reuse, UR4 ;  /* 0x000000040a0b7c36 */ /* 0x040fe20008000000 */
[CC--:B------:R-:W-:Y:S01]  /*1c5c0*/  LEA R8, P6, R10.reuse, R3.reuse, 0x1 ;  /* 0x000000030a087211 */ /* 0x0c0fe200078c08ff */
[----:B------:R0:W-:Y:S01]  /*1c5d0*/  @P4 STG.E.U16 desc[UR6][R6.64], R16 ;  /* 0x0000001006004986 */ /* 0x0001e2000c101506 */
[----:B------:R-:W-:Y:S01]  /*1c5e0*/  ISETP.LT.AND P4, PT, R9, UR5, !P0 ;  /* 0x0000000509007c0c */ /* 0x000fe2000c781270 */
[----:B------:R-:W-:Y:S01]  /*1c5f0*/  ULDC UR5, c[0x0][0x22c] ;  /* 0x00008b0000057ab9 */ /* 0x000fe20000000800 */
[----:B------:R-:W-:Y:S01]  /*1c600*/  LEA.HI.X.SX32 R9, R10, R52, 0x1, P6 ;  /* 0x000000340a097211 */ /* 0x000fe200030f0eff */
[C---:B------:R-:W-:Y:S01]  /*1c610*/  VIADD R10, R0.reuse, 0x36 ;  /* 0x00000036000a7836 */ /* 0x040fe20000000000 */
[----:B-1----:R-:W-:Y:S01]  /*1c620*/  LEA R4, P6, R11, R3, 0x1 ;  /* 0x000000030b047211 */ /* 0x002fe200078c08ff */
[----:B------:R-:W-:Y:S01]  /*1c630*/  VIADD R15, R0, 0x7e ;  /* 0x0000007e000f7836 */ /* 0x000fe20000000000 */
[----:B------:R-:W-:-:S02]  /*1c640*/  PRMT R12, R16, 0x7632, R12 ;  /* 0x00007632100c7816 */ /* 0x000fc4000000000c */
[CC--:B------:R-:W-:Y:S01]  /*1c650*/  LEA.HI.X.SX32 R5, R11.reuse, R52.reuse, 0x1, P6 ;  /* 0x000000340b057211 */ /* 0x0c0fe200030f0eff */
[----:B------:R-:W-:Y:S02]  /*1c660*/  VIADD R11, R11, UR4 ;  /* 0x000000040b0b7c36 */ /* 0x000fe40008000000 */
[----:B------:R1:W-:Y:S01]  /*1c670*/  @P3 STG.E.U16 desc[UR6][R8.64], R12 ;  /* 0x0000000c08003986 */ /* 0x0003e2000c101506 */
[----:B0-----:R-:W-:Y:S01]  /*1c680*/  VIADD R7, R0, 0x37 ;  /* 0x0000003700077836 */ /* 0x001fe20000000000 */
        /* <DEDUP_REMOVED lines=9> */
[----:B-1----:R-:W-:Y:S01]  /*1c720*/  LEA R8, P6, R10, R3, 0x1 ;  /* 0x000000030a087211 */ /* 0x002fe200078c08ff */
[----:B------:R-:W-:-:S03]  /*1c730*/  VIADD R12, R0, 0x38 ;  /* 0x00000038000c7836 */ /* 0x000fc60000000000 */
[----:B------:R-:W-:Y:S01]  /*1c740*/  LEA.HI.X.SX32 R9, R10, R52, 0x1, P6 ;  /* 0x000000340a097211 */ /* 0x000fe200030f0eff */
[----:B------:R-:W-:Y:S01]  /*1c750*/  VIADD R10, R0, 0x39 ;  /* 0x00000039000a7836 */ /* 0x000fe20000000000 */
[----:B0-----:R-:W-:Y:S02]  /*1c760*/  PRMT R5, R17, 0x7632, R5 ;  /* 0x0000763211057816 */ /* 0x001fe40000000005 */
        /* <DEDUP_REMOVED lines=11> */
[----:B------:R-:W-:-:S03]  /*1c820*/  PRMT R7, R18, 0x7632, R7 ;  /* 0x0000763212077816 */ /* 0x000fc60000000007 */
[C---:B-1----:R-:W-:Y:S02]  /*1c830*/  VIADD R9, R11.reuse, UR4 ;  /* 0x000000040b097c36 */ /* 0x042fe40008000000 */
        /* <DEDUP_REMOVED lines=27> */
[----:B-1----:R-:W-:Y:S01]  /*1c9f0*/  LEA R8, P6, R11, R3, 0x1 ;  /* 0x000000030b087211 */ /* 0x002fe200078c08ff */
[----:B------:R-:W1:Y:S01]  /*1ca00*/  LDS.128 R16, [R2] ;  /* 0x0000000002107984 */ /* 0x000e620000000c00 */
        /* <DEDUP_REMOVED lines=14> */
[----:B--2---:R-:W-:Y:S01]  /*1caf0*/  LEA R6, P6, R10, R3, 0x1 ;  /* 0x000000030a067211 */ /* 0x004fe200078c08ff */
[----:B------:R-:W-:-:S02]  /*1cb00*/  VIADD R12, R0, 0x40 ;  /* 0x00000040000c7836 */ /* 0x000fc40000000000 */
[----:B------:R-:W-:Y:S01]  /*1cb10*/  VIADD R20, R0, 0x7f ;  /* 0x0000007f00147836 */ /* 0x000fe20000000000 */
        /* <DEDUP_REMOVED lines=15> */
[C---:B--2---:R-:W-:Y:S02]  /*1cc10*/  VIADD R7, R11.reuse, UR4 ;  /* 0x000000040b077c36 */ /* 0x044fe40008000000 */
        /* <DEDUP_REMOVED lines=341> */
[----:B------:R-:W-:Y:S01]  /*1e170*/  VIADD R11, R0, 0x70 ;  /* 0x00000070000b7836 */ /* 0x000fe20000000000 */
[----:B--2---:R-:W-:Y:S01]  /*1e180*/  LEA R6, P6, R10, R3, 0x1 ;  /* 0x000000030a067211 */ /* 0x004fe200078c08ff */
[----:B------:R-:W-:-:S02]  /*1e190*/  VIADD R12, R0, 0x72 ;  /* 0x00000072000c7836 */ /* 0x000fc40000000000 */
[----:B------:R2:W-:Y:S01]  /*1e1a0*/  @P5 STG.E.U16 desc[UR6][R4.64], R13 ;  /* 0x0000000d04005986 */ /* 0x0005e2000c101506 */
[----:B------:R-:W-:Y:S01]  /*1e1b0*/  ISETP.LT.AND P5, PT, R11, UR5, !P0 ;  /* 0x000000050b007c0c */ /* 0x000fe2000c7a1270 */
[----:B------:R-:W-:Y:S01]  /*1e1c0*/  ULDC UR5, c[0x0][0x22c] ;  /* 0x00008b0000057ab9 */ /* 0x000fe20000000800 */
[CC--:B------:R-:W-:Y:S01]  /*1e1d0*/  LEA.HI.X.SX32 R7, R10.reuse, R52.reuse, 0x1, P6 ;  /* 0x000000340a077211 */ /* 0x0c0fe200030f0eff */
[----:B------:R-:W-:Y:S02]  /*1e1e0*/  VIADD R10, R10, UR4 ;  /* 0x000000040a0a7c36 */ /* 0x000fe40008000000 */
[----:B0-----:R-:W-:Y:S02]  /*1e1f0*/  VIADD R9, R0, 0x71 ;  /* 0x0000007100097836 */ /* 0x001fe40000000000 */
[C---:B------:R-:W-:Y:S01]  /*1e200*/  VIADD R11, R10.reuse, UR4 ;  /* 0x000000040a0b7c36 */ /* 0x040fe20008000000 */
[CC--:B------:R-:W-:Y:S01]  /*1e210*/  LEA R8, P6, R10.reuse, R3.reuse, 0x1 ;  /* 0x000000030a087211 */ /* 0x0c0fe200078c08ff */
[----:B------:R0:W-:Y:S01]  /*1e220*/  @P4 STG.E.U16 desc[UR6][R6.64], R46 ;  /* 0x0000002e06004986 */ /* 0x0001e2000c101506 */
[----:B------:R-:W-:Y:S01]  /*1e230*/  ISETP.LT.AND P4, PT, R9, UR5, !P0 ;  /* 0x0000000509007c0c */ /* 0x000fe2000c781270 */
[----:B------:R-:W-:Y:S01]  /*1e240*/  ULDC UR5, c[0x0][0x22c] ;  /* 0x00008b0000057ab9 */ /* 0x000fe20000000800 */
[----:B------:R-:W-:Y:S01]  /*1e250*/  LEA.HI.X.SX32 R9, R10, R52, 0x1, P6 ;  /* 0x000000340a097211 */ /* 0x000fe200030f0eff */
[C---:B------:R-:W-:Y:S01]  /*1e260*/  VIADD R10, R11.reuse, UR4 ;  /* 0x000000040b0a7c36 */ /* 0x040fe20008000000 */
[----:B--2---:R-:W-:-:S02]  /*1e270*/  LEA R4, P6, R11, R3, 0x1 ;  /* 0x000000030b047211 */ /* 0x004fc400078c08ff */
[----:B------:R-:W-:Y:S02]  /*1e280*/  PRMT R13, R47, 0x7632, R13 ;  /* 0x000076322f0d7816 */ /* 0x000fe4000000000d */
[----:B------:R-:W-:Y:S01]  /*1e290*/  LEA.HI.X.SX32 R5, R11, R52, 0x1, P6 ;  /* 0x000000340b057211 */ /* 0x000fe200030f0eff */
[----:B------:R-:W-:Y:S01]  /*1e2a0*/  VIADD R11, R0, 0x73 ;  /* 0x00000073000b7836 */ /* 0x000fe20000000000 */
[----:B0-----:R-:W-:Y:S02]  /*1e2b0*/  PRMT R7, R46, 0x7632, R7 ;  /* 0x000076322e077816 */ /* 0x001fe40000000007 */
[----:B------:R-:W-:-:S03]  /*1e2c0*/  LEA R6, P6, R10, R3, 0x1 ;  /* 0x000000030a067211 */ /* 0x000fc600078c08ff */
[----:B------:R0:W-:Y:S01]  /*1e2d0*/  @P3 STG.E.U16 desc[UR6][R8.64], R7 ;  /* 0x0000000708003986 */ /* 0x0001e2000c101506 */
[----:B------:R-:W-:Y:S01]  /*1e2e0*/  ISETP.LT.AND P3, PT, R12, UR5, !P0 ;  /* 0x000000050c007c0c */ /* 0x000fe2000c761270 */
[C---:B------:R-:W-:Y:S01]  /*1e2f0*/  VIADD R12, R10.reuse, UR4 ;  /* 0x000000040a0c7c36 */ /* 0x040fe20008000000 */
[----:B------:R-:W-:Y:S01]  /*1e300*/  ULDC UR5, c[0x0][0x22c] ;  /* 0x00008b0000057ab9 */ /* 0x000fe20000000800 */
[----:B------:R2:W-:Y:S01]  /*1e310*/  @P2 STG.E.U16 desc[UR6][R4.64], R47 ;  /* 0x0000002f04002986 */ /* 0x0005e2000c101506 */
[----:B------:R-:W-:Y:S01]  /*1e320*/  ISETP.LT.AND P2, PT, R11, UR5, !P0 ;  /* 0x000000050b007c0c */ /* 0x000fe2000c741270 */
[----:B------:R-:W-:Y:S01]  /*1e330*/  ULDC UR5, c[0x0][0x22c] ;  /* 0x00008b0000057ab9 */ /* 0x000fe20000000800 */
[----:B0-----:R-:W-:Y:S01]  /*1e340*/  LEA.HI.X.SX32 R7, R10, R52, 0x1, P6 ;  /* 0x000000340a077211 */ /* 0x001fe200030f0eff */
[----:B------:R-:W-:Y:S01]  /*1e350*/  VIADD R8, R0, 0x74 ;  /* 0x0000007400087836 */ /* 0x000fe20000000000 */
[----:B------:R-:W-:Y:S01]  /*1e360*/  LEA R10, P6, R12, R3, 0x1 ;  /* 0x000000030c0a7211 */ /* 0x000fe200078c08ff */
[----:B------:R-:W-:-:S02]  /*1e370*/  VIADD R9, R0, 0x75 ;  /* 0x0000007500097836 */ /* 0x000fc40000000000 */
[----:B------:R0:W-:Y:S01]  /*1e380*/  @P1 STG.E.U16 desc[UR6][R6.64], R13 ;  /* 0x0000000d06001986 */ /* 0x0001e2000c101506 */
[C---:B------:R-:W-:Y:S01]  /*1e390*/  LEA.HI.X.SX32 R11, R12.reuse, R52, 0x1, P6 ;  /* 0x000000340c0b7211 */ /* 0x040fe200030f0eff */
[----:B------:R-:W-:Y:S01]  /*1e3a0*/  VIADD R12, R12, UR4 ;  /* 0x000000040c0c7c36 */ /* 0x000fe20008000000 */
[----:B------:R-:W-:Y:S01]  /*1e3b0*/  ISETP.LT.AND P1, PT, R8, UR5, !P0 ;  /* 0x0000000508007c0c */ /* 0x000fe2000c721270 */
[----:B------:R-:W-:Y:S02]  /*1e3c0*/  ULDC UR5, c[0x0][0x22c] ;  /* 0x00008b0000057ab9 */ /* 0x000fe40000000800 */
[C---:B------:R-:W-:Y:S01]  /*1e3d0*/  VIADD R8, R12.reuse, UR4 ;  /* 0x000000040c087c36 */ /* 0x040fe20008000000 */
[----:B------:R3:W-:Y:S01]  /*1e3e0*/  @P5 STG.E.U16 desc[UR6][R10.64], R48 ;  /* 0x000000300a005986 */ /* 0x0007e2000c101506 */
[----:B--2---:R-:W-:-:S03]  /*1e3f0*/  LEA R4, P5, R12, R3, 0x1 ;  /* 0x000000030c047211 */ /* 0x004fc600078a08ff */
[-C--:B0-----:R-:W-:Y:S02]  /*1e400*/  LEA R6, P6, R8, R3.reuse, 0x1 ;  /* 0x0000000308067211 */ /* 0x081fe400078c08ff */
[-C--:B------:R-:W-:Y:S01]  /*1e410*/  LEA.HI.X.SX32 R5, R12, R52.reuse, 0x1, P5 ;  /* 0x000000340c057211 */ /* 0x080fe200028f0eff */
[----:B------:R-:W-:Y:S01]  /*1e420*/  VIADD R12, R0, 0x76 ;  /* 0x00000076000c7836 */ /* 0x000fe20000000000 */
[----:B------:R-:W-:Y:S01]  /*1e430*/  ISETP.LT.AND P5, PT, R9, UR5, !P0 ;  /* 0x0000000509007c0c */ /* 0x000fe2000c7a1270 */
[C---:B------:R-:W-:Y:S01]  /*1e440*/  VIADD R9, R8.reuse, UR4 ;  /* 0x0000000408097c36 */ /* 0x040fe20008000000 */
[-C--:B------:R-:W-:Y:S01]  /*1e450*/  LEA.HI.X.SX32 R7, R8, R52.reuse, 0x1, P6 ;  /* 0x0000003408077211 */ /* 0x080fe200030f0eff */
[----:B------:R0:W-:Y:S01]  /*1e460*/  @P4 STG.E.U16 desc[UR6][R4.64], R14 ;  /* 0x0000000e04004986 */ /* 0x0001e2000c101506 */
[----:B------:R-:W-:Y:S01]  /*1e470*/  ULDC UR5, c[0x0][0x22c] ;  /* 0x00008b0000057ab9 */ /* 0x000fe20000000800 */
[C---:B---3--:R-:W-:Y:S01]  /*1e480*/  VIADD R10, R9.reuse, UR4 ;  /* 0x00000004090a7c36 */ /* 0x048fe20008000000 */
[----:B------:R-:W-:Y:S01]  /*1e490*/  ISETP.LT.AND P4, PT, R12, UR5, !P0 ;  /* 0x000000050c007c0c */ /* 0x000fe2000c781270 */
[----:B------:R2:W-:Y:S01]  /*1e4a0*/  @P3 STG.E.U16 desc[UR6][R6.64], R49 ;  /* 0x0000003106003986 */ /* 0x0005e2000c101506 */
[C---:B------:R-:W-:Y:S01]  /*1e4b0*/  LEA R8, P3, R9.reuse, R3, 0x1 ;  /* 0x0000000309087211 */ /* 0x040fe200078608ff */
[C---:B------:R-:W-:Y:S01]  /*1e4c0*/  VIADD R11, R0.reuse, 0x77 ;  /* 0x00000077000b7836 */ /* 0x040fe20000000000 */
[----:B------:R-:W-:Y:S01]  /*1e4d0*/  ULDC UR5, c[0x0][0x22c] ;  /* 0x00008b0000057ab9 */ /* 0x000fe20000000800 */
[----:B------:R-:W-:Y:S01]  /*1e4e0*/  VIADD R12, R0, 0x7d ;  /* 0x0000007d000c7836 */ /* 0x000fe20000000000 */
[----:B------:R-:W-:-:S02]  /*1e4f0*/  LEA.HI.X.SX32 R9, R9, R52, 0x1, P3 ;  /* 0x0000003409097211 */ /* 0x000fc400018f0eff */
[----:B------:R-:W-:Y:S01]  /*1e500*/  ISETP.LT.AND P3, PT, R11, UR5, !P0 ;  /* 0x000000050b007c0c */ /* 0x000fe2000c761270 */
[----:B------:R-:W-:Y:S01]  /*1e510*/  VIADD R11, R0, 0x78 ;  /* 0x00000078000b7836 */ /* 0x000fe20000000000 */
[----:B0-----:R-:W-:Y:S01]  /*1e520*/  PRMT R5, R49, 0x7632, R5 ;  /* 0x0000763231057816 */ /* 0x001fe20000000005 */
[----:B------:R-:W-:Y:S01]  /*1e530*/  ULDC UR5, c[0x0][0x22c] ;  /* 0x00008b0000057ab9 */ /* 0x000fe20000000800 */
[----:B------:R-:W-:Y:S01]  /*1e540*/  LEA R4, P6, R10, R3, 0x1 ;  /* 0x000000030a047211 */ /* 0x000fe200078c08ff */
[----:B--2---:R-:W-:Y:S02]  /*1e550*/  VIADD R7, R0, 0x79 ;  /* 0x0000007900077836 */ /* 0x004fe40000000000 */
[----:B------:R0:W-:Y:S01]  /*1e560*/  @P2 STG.E.U16 desc[UR6][R8.64], R5 ;  /* 0x0000000508002986 */ /* 0x0001e2000c101506 */
[----:B------:R-:W-:Y:S01]  /*1e570*/  ISETP.LT.AND P2, PT, R11, UR5, !P0 ;  /* 0x000000050b007c0c */ /* 0x000fe2000c741270 */
[----:B------:R-:W-:Y:S01]  /*1e580*/  ULDC UR5, c[0x0][0x22c] ;  /* 0x00008b0000057ab9 */ /* 0x000fe20000000800 */
[----:B------:R-:W-:-:S02]  /*1e590*/  PRMT R11, R51, 0x7632, R11 ;  /* 0x00007632330b7816 */ /* 0x000fc4000000000b */
[C---:B0-----:R-:W-:Y:S01]  /*1e5a0*/  LEA.HI.X.SX32 R5, R10.reuse, R52, 0x1, P6 ;  /* 0x000000340a057211 */ /* 0x041fe200030f0eff */
[----:B------:R-:W-:-:S04]  /*1e5b0*/  VIADD R10, R10, UR4 ;  /* 0x000000040a0a7c36 */ /* 0x000fc80008000000 */
[C---:B------:R-:W-:Y:S01]  /*1e5c0*/  VIADD R9, R10.reuse, UR4 ;  /* 0x000000040a097c36 */ /* 0x040fe20008000000 */
[CC--:B------:R-:W-:Y:S01]  /*1e5d0*/  LEA R6, P6, R10.reuse, R3.reuse, 0x1 ;  /* 0x000000030a067211 */ /* 0x0c0fe200078c08ff */
[----:B------:R0:W-:Y:S01]  /*1e5e0*/  @P1 STG.E.U16 desc[UR6][R4.64], R50 ;  /* 0x0000003204001986 */ /* 0x0001e2000c101506 */
[----:B------:R-:W-:Y:S01]  /*1e5f0*/  ISETP.LT.AND P1, PT, R7, UR5, !P0 ;  /* 0x0000000507007c0c */ /* 0x000fe2000c721270 */
[C---:B------:R-:W-:Y:S01]  /*1e600*/  VIADD R2, R9.reuse, UR4 ;  /* 0x0000000409027c36 */ /* 0x040fe20008000000 */
[----:B------:R-:W-:Y:S01]  /*1e610*/  LEA.HI.X.SX32 R7, R10, R52, 0x1, P6 ;  /* 0x000000340a077211 */ /* 0x000fe200030f0eff */
[----:B------:R-:W-:Y:S01]  /*1e620*/  VIADD R10, R0, 0x7a ;  /* 0x0000007a000a7836 */ /* 0x000fe20000000000 */
[----:B------:R-:W-:Y:S01]  /*1e630*/  LEA R8, P6, R9, R3, 0x1 ;  /* 0x0000000309087211 */ /* 0x000fe200078c08ff */
[----:B------:R-:W-:-:S03]  /*1e640*/  ULDC UR5, c[0x0][0x22c] ;  /* 0x00008b0000057ab9 */ /* 0x000fc60000000800 */
[----:B------:R-:W-:Y:S02]  /*1e650*/  LEA.HI.X.SX32 R9, R9, R52, 0x1, P6 ;  /* 0x0000003409097211 */ /* 0x000fe400030f0eff */
[----:B0-----:R-:W-:Y:S02]  /*1e660*/  PRMT R5, R50, 0x7632, R5 ;  /* 0x0000763232057816 */ /* 0x001fe40000000005 */
[----:B------:R-:W-:-:S03]  /*1e670*/  LEA R4, P6, R2, R3, 0x1 ;  /* 0x0000000302047211 */ /* 0x000fc600078c08ff */
[----:B------:R0:W-:Y:S01]  /*1e680*/  @P5 STG.E.U16 desc[UR6][R6.64], R5 ;  /* 0x0000000506005986 */ /* 0x0001e2000c101506 */
[----:B------:R-:W-:Y:S01]  /*1e690*/  ISETP.LT.AND P5, PT, R10, UR5, !P0 ;  /* 0x000000050a007c0c */ /* 0x000fe2000c7a1270 */
[----:B------:R-:W-:Y:S01]  /*1e6a0*/  VIADD R10, R0, 0x7b ;  /* 0x0000007b000a7836 */ /* 0x000fe20000000000 */
[----:B------:R-:W-:Y:S01]  /*1e6b0*/  ULDC UR5, c[0x0][0x22c] ;  /* 0x00008b0000057ab9 */ /* 0x000fe20000000800 */
[----:B------:R2:W-:Y:S03]  /*1e6c0*/  @P4 STG.E.U16 desc[UR6][R8.64], R51 ;  /* 0x0000003308004986 */ /* 0x0005e6000c101506 */
[----:B------:R-:W-:Y:S01]  /*1e6d0*/  ISETP.LT.AND P4, PT, R10, UR5, !P0 ;  /* 0x000000050a007c0c */ /* 0x000fe2000c781270 */
[----:B------:R-:W-:Y:S01]  /*1e6e0*/  ULDC UR5, c[0x0][0x22c] ;  /* 0x00008b0000057ab9 */ /* 0x000fe20000000800 */
[C---:B0-----:R-:W-:Y:S01]  /*1e6f0*/  LEA.HI.X.SX32 R5, R2.reuse, R52, 0x1, P6 ;  /* 0x0000003402057211 */ /* 0x041fe200030f0eff */
[----:B------:R-:W-:-:S02]  /*1e700*/  VIADD R2, R2, UR4 ;  /* 0x0000000402027c36 */ /* 0x000fc40008000000 */
[----:B------:R-:W-:Y:S02]  /*1e710*/  VIADD R7, R0, 0x7c ;  /* 0x0000007c00077836 */ /* 0x000fe40000000000 */
[C---:B------:R-:W-:Y:S01]  /*1e720*/  VIADD R10, R2.reuse, UR4 ;  /* 0x00000004020a7c36 */ /* 0x040fe20008000000 */
[CC--:B------:R-:W-:Y:S01]  /*1e730*/  LEA R6, P6, R2.reuse, R3.reuse, 0x1 ;  /* 0x0000000302067211 */ /* 0x0c0fe200078c08ff */
[----:B------:R0:W-:Y:S01]  /*1e740*/  @P3 STG.E.U16 desc[UR6][R4.64], R11 ;  /* 0x0000000b04003986 */ /* 0x0001e2000c101506 */
[----:B------:R-:W-:Y:S01]  /*1e750*/  ISETP.LT.AND P3, PT, R7, UR5, !P0 ;  /* 0x0000000507007c0c */ /* 0x000fe2000c761270 */
[----:B------:R-:W-:Y:S01]  /*1e760*/  ULDC UR5, c[0x0][0x22c] ;  /* 0x00008b0000057ab9 */ /* 0x000fe20000000800 */
[----:B------:R-:W-:Y:S01]  /*1e770*/  LEA.HI.X.SX32 R7, R2, R52, 0x1, P6 ;  /* 0x0000003402077211 */ /* 0x000fe200030f0eff */
[C---:B------:R-:W-:Y:S01]  /*1e780*/  VIADD R2, R10.reuse, UR4 ;  /* 0x000000040a027c36 */ /* 0x040fe20008000000 */
[----:B--2---:R-:W-:-:S03]  /*1e790*/  LEA R8, P6, R10, R3, 0x1 ;  /* 0x000000030a087211 */ /* 0x004fc600078c08ff */
[----:B-1----:R-:W-:Y:S01]  /*1e7a0*/  @P2 STG.E.U16 desc[UR6][R6.64], R16 ;  /* 0x0000001006002986 */ /* 0x002fe2000c101506 */
[----:B------:R-:W-:Y:S01]  /*1e7b0*/  ISETP.LT.AND P2, PT, R12, UR5, !P0 ;  /* 0x000000050c007c0c */ /* 0x000fe2000c741270 */
[----:B------:R-:W-:Y:S01]  /*1e7c0*/  ULDC UR5, c[0x0][0x22c] ;  /* 0x00008b0000057ab9 */ /* 0x000fe20000000800 */
[----:B------:R-:W-:Y:S01]  /*1e7d0*/  LEA.HI.X.SX32 R9, R10, R52, 0x1, P6 ;  /* 0x000000340a097211 */ /* 0x000fe200030f0eff */
[----:B0-----:R-:W-:Y:S01]  /*1e7e0*/  VIADD R11, R2, UR4 ;  /* 0x00000004020b7c36 */ /* 0x001fe20008000000 */
[----:B------:R-:W-:-:S03]  /*1e7f0*/  PRMT R5, R16, 0x7632, R5 ;  /* 0x0000763210057816 */ /* 0x000fc60000000005 */
[C---:B------:R-:W-:Y:S01]  /*1e800*/  VIADD R12, R11.reuse, UR4 ;  /* 0x000000040b0c7c36 */ /* 0x040fe20008000000 */
[CC--:B------:R-:W-:Y:S01]  /*1e810*/  LEA R10, P6, R11.reuse, R3.reuse, 0x1 ;  /* 0x000000030b0a7211 */ /* 0x0c0fe200078c08ff */
[----:B------:R0:W-:Y:S01]  /*1e820*/  @P1 STG.E.U16 desc[UR6][R8.64], R5 ;  /* 0x0000000508001986 */ /* 0x0001e2000c101506 */
[----:B------:R-:W-:Y:S01]  /*1e830*/  LEA R4, P1, R2, R3, 0x1 ;  /* 0x0000000302047211 */ /* 0x000fe200078208ff */
[----:B------:R-:W-:Y:S01]  /*1e840*/  VIADD R13, R12, UR4 ;  /* 0x000000040c0d7c36 */ /* 0x000fe20008000000 */
[----:B------:R-:W-:-:S03]  /*1e850*/  LEA.HI.X.SX32 R11, R11, R52, 0x1, P6 ;  /* 0x000000340b0b7211 */ /* 0x000fc600030f0eff */
[----:B------:R-:W-:-:S04]  /*1e860*/  VIADD R0, R13, UR4 ;  /* 0x000000040d007c36 */ /* 0x000fc80008000000 */
[----:B------:R-:W-:Y:S01]  /*1e870*/  VIADD R14, R0, UR4 ;  /* 0x00000004000e7c36 */ /* 0x000fe20008000000 */
[----:B------:R-:W-:Y:S01]  /*1e880*/  ULDC UR4, c[0x0][0x22c] ;  /* 0x00008b0000047ab9 */ /* 0x000fe20000000800 */
[-C--:B0-----:R-:W-:Y:S02]  /*1e890*/  LEA.HI.X.SX32 R5, R2, R52.reuse, 0x1, P1 ;  /* 0x0000003402057211 */ /* 0x081fe400008f0eff */
[CC--:B------:R-:W-:Y:S02]  /*1e8a0*/  LEA R6, P1, R12.reuse, R3.reuse, 0x1 ;  /* 0x000000030c067211 */ /* 0x0c0fe400078208ff */
[-C--:B------:R-:W-:Y:S01]  /*1e8b0*/  LEA R8, P6, R13, R3.reuse, 0x1 ;  /* 0x000000030d087211 */ /* 0x080fe200078c08ff */
[----:B------:R0:W-:Y:S01]  /*1e8c0*/  @P5 STG.E.U16 desc[UR6][R4.64], R17 ;  /* 0x0000001104005986 */ /* 0x0001e2000c101506 */
[----:B------:R-:W-:Y:S02]  /*1e8d0*/  LEA.HI.X.SX32 R7, R12, R52, 0x1, P1 ;  /* 0x000000340c077211 */ /* 0x000fe400008f0eff */
[----:B------:R-:W-:-:S02]  /*1e8e0*/  LEA R12, P1, R14, R3, 0x1 ;  /* 0x000000030e0c7211 */ /* 0x000fc400078208ff */
[-C--:B------:R-:W-:Y:S02]  /*1e8f0*/  LEA.HI.X.SX32 R9, R13, R52.reuse, 0x1, P6 ;  /* 0x000000340d097211 */ /* 0x080fe400030f0eff */
[-C--:B------:R-:W-:Y:S02]  /*1e900*/  LEA.HI.X.SX32 R13, R14, R52.reuse, 0x1, P1 ;  /* 0x000000340e0d7211 */ /* 0x080fe400008f0eff */
[----:B------:R-:W-:Y:S02]  /*1e910*/  LEA R2, P6, R0, R3, 0x1 ;  /* 0x0000000300027211 */ /* 0x000fe400078c08ff */
[----:B------:R-:W-:Y:S02]  /*1e920*/  ISETP.LT.AND P1, PT, R15, UR4, !P0 ;  /* 0x000000040f007c0c */ /* 0x000fe4000c721270 */
[----:B------:R-:W-:Y:S02]  /*1e930*/  ISETP.LT.AND P0, PT, R20, UR5, !P0 ;  /* 0x0000000514007c0c */ /* 0x000fe4000c701270 */
[----:B------:R-:W-:-:S02]  /*1e940*/  LEA.HI.X.SX32 R3, R0, R52, 0x1, P6 ;  /* 0x0000003400037211 */ /* 0x000fc400030f0eff */
[----:B------:R-:W-:Y:S02]  /*1e950*/  PRMT R0, R17, 0x7632, R0 ;  /* 0x0000763211007816 */ /* 0x000fe40000000000 */
[----:B0-----:R-:W-:-:S03]  /*1e960*/  PRMT R5, R18, 0x7632, R5 ;  /* 0x0000763212057816 */ /* 0x001fc60000000005 */
[----:B------:R0:W-:Y:S04]  /*1e970*/  @P4 STG.E.U16 desc[UR6][R10.64], R0 ;  /* 0x000000000a004986 */ /* 0x0001e8000c101506 */
[----:B------:R0:W-:Y:S04]  /*1e980*/  @P3 STG.E.U16 desc[UR6][R6.64], R18 ;  /* 0x0000001206003986 */ /* 0x0001e8000c101506 */
[----:B------:R0:W-:Y:S04]  /*1e990*/  @P2 STG.E.U16 desc[UR6][R8.64], R5 ;  /* 0x0000000508002986 */ /* 0x0001e8000c101506 */
[----:B------:R0:W-:Y:S01]  /*1e9a0*/  @P1 STG.E.U16 desc[UR6][R2.64], R19 ;  /* 0x0000001302001986 */ /* 0x0001e2000c101506 */
[----:B------:R-:W-:Y:S05]  /*1e9b0*/  @!P0 EXIT ;  /* 0x000000000000894d */ /* 0x000fea0003800000 */
[----:B0-----:R-:W-:-:S05]  /*1e9c0*/  PRMT R6, R19, 0x7632, R6 ;  /* 0x0000763213067816 */ /* 0x001fca0000000006 */
[----:B------:R-:W-:Y:S01]  /*1e9d0*/  STG.E.U16 desc[UR6][R12.64], R6 ;  /* 0x000000060c007986 */ /* 0x000fe2000c101506 */
[----:B------:R-:W-:Y:S05]  /*1e9e0*/  EXIT ;  /* 0x000000000000794d */ /* 0x000fea0003800000 */
.L_x_2:
[----:B------:R-:W-:-:S00]  /*1e9f0*/  BRA `(.L_x_2) ;  /* 0xfffffffc00fc7947 */ /* 0x000fc0000383ffff */
[----:B------:R-:W-:-:S00]  /*1ea00*/  NOP ;  /* 0x0000000000007918 */ /* 0x000fc00000000000 */
[----:B------:R-:W-:-:S00]  /*1ea10*/  NOP ;  /* 0x0000000000007918 */ /* 0x000fc00000000000 */
[----:B------:R-:W-:-:S00]  /*1ea20*/  NOP ;  /* 0x0000000000007918 */ /* 0x000fc00000000000 */
[----:B------:R-:W-:-:S00]  /*1ea30*/  NOP ;  /* 0x0000000000007918 */ /* 0x000fc00000000000 */
[----:B------:R-:W-:-:S00]  /*1ea40*/  NOP ;  /* 0x0000000000007918 */ /* 0x000fc00000000000 */
[----:B------:R-:W-:-:S00]  /*1ea50*/  NOP ;  /* 0x0000000000007918 */ /* 0x000fc00000000000 */
[----:B------:R-:W-:-:S00]  /*1ea60*/  NOP ;  /* 0x0000000000007918 */ /* 0x000fc00000000000 */
[----:B------:R-:W-:-:S00]  /*1ea70*/  NOP ;  /* 0x0000000000007918 */ /* 0x000fc00000000000 */
.L_x_3:


//--------------------- .nv.shared.matmul_kernel  --------------------------
	.section	.nv.shared.matmul_kernel,"aw",@nobits
	.sectionflags	@""
	.align	16
	.zero		1024


//--------------------- .nv.shared.reserved.0     --------------------------
	.section	.nv.shared.reserved.0,"aw",@nobits
	.weak		__nv_reservedSMEM_offset_0_alias
	.size		__nv_reservedSMEM_offset_0_alias, 0, 0
	.other		__nv_reservedSMEM_offset_0_alias,@"STO_CUDA_RESERVED_SHARED STV_DEFAULT"
__nv_reservedSMEM_offset_0_alias:
	.zero		0


//--------------------- .nv.constant0.matmul_kernel --------------------------
	.section	.nv.constant0.matmul_kernel,"a",@progbits
	.sectionflags	@""
	.align	4
.nv.constant0.matmul_kernel:
	.zero		608


//--------------------- SYMBOLS --------------------------

	.type		.nv.reservedSmem.offset0,@object
	.size		.nv.reservedSmem.offset0,0x4
